def matmul_kernel(
    a_ptr,
    b_ptr,
    c_ptr,
    M,
    N,
    K,
    stride_am,
    stride_ak,
    stride_bk,
    stride_bn,
    stride_cm,
    stride_cn,
    BLOCK_M: tl.constexpr,
    BLOCK_N: tl.constexpr,
    BLOCK_K: tl.constexpr,
    GROUP_M: tl.constexpr,
):
    pid = tl.program_id(axis=0)
    num_pid_m = tl.cdiv(M, BLOCK_M)
    num_pid_n = tl.cdiv(N, BLOCK_N)
    num_pid_in_group = GROUP_M * num_pid_n
    group_id = pid // num_pid_in_group
    first_pid_m = group_id * GROUP_M
    group_size_m = min(num_pid_m - first_pid_m, GROUP_M)
    pid_m = first_pid_m + ((pid % num_pid_in_group) % group_size_m)
    pid_n = (pid % num_pid_in_group) // group_size_m

    offs_am = (pid_m * BLOCK_M + tl.arange(0, BLOCK_M)) % M
    offs_bn = (pid_n * BLOCK_N + tl.arange(0, BLOCK_N)) % N
    offs_k = tl.arange(0, BLOCK_K)
    a_ptrs = a_ptr + offs_am[:, None] * stride_am + offs_k[None, :] * stride_ak
    b_ptrs = b_ptr + offs_k[:, None] * stride_bk + offs_bn[None, :] * stride_bn

    acc = tl.zeros((BLOCK_M, BLOCK_N), dtype=tl.float32)
    for kk in range(0, tl.cdiv(K, BLOCK_K)):
        a = tl.load(a_ptrs, mask=offs_k[None, :] < K - kk * BLOCK_K, other=0.0)
        b = tl.load(b_ptrs, mask=offs_k[:, None] < K - kk * BLOCK_K, other=0.0)
        acc = tl.dot(a, b, acc)
        a_ptrs += BLOCK_K * stride_ak
        b_ptrs += BLOCK_K * stride_bk

    c = acc.to(c_ptr.dtype.element_ty)
    offs_cm = pid_m * BLOCK_M + tl.arange(0, BLOCK_M)
    offs_cn = pid_n * BLOCK_N + tl.arange(0, BLOCK_N)
    c_ptrs = c_ptr + offs_cm[:, None] * stride_cm + offs_cn[None, :] * stride_cn
    mask = (offs_cm[:, None] < M) & (offs_cn[None, :] < N)
    tl.store(c_ptrs, c, mask=mask)

# config = {"BLOCK_K": 128, "BLOCK_M": 256, "BLOCK_N": 32, "GROUP_M": 8, "arch": "sm_90", "dtype": "fp16", "num_ctas": 1, "num_stages": 3, "num_warps": 4}
# arch = sm_90


// ===== COMPILED SASS (sm_90a) =====

	.target	sm_90a

	.elftype	@"ET_EXEC"


//--------------------- .note.nv.tkinfo           --------------------------
	.section	.note.nv.tkinfo,"",@"SHT_NOTE"
	.sectionflags	@"SHF_NOTE_NV_TKINFO"
	.tkinfo
        /*0018*/ 	.word	0x00000002
        /*0030*/ 	.string	""
        /*0030*/ 	.string	"ptxas"
        /*0030*/ 	.string	"Cuda compilation tools, release 13.0, V13.0.88"
        /*0030*/ 	.string	"Build cuda_13.0.r13.0/compiler.36424714_0"
        /*0030*/ 	.string	"-v  -suppress-debug-info  -lineinfo  -arch sm_90a "



//--------------------- .note.nv.cuinfo           --------------------------
	.section	.note.nv.cuinfo,"",@"SHT_NOTE"
	.sectionflags	@"SHF_NOTE_NV_CUINFO"
        /*0018*/ 	.short	0x0002
        /*001a*/ 	.short	0x005a
        /*001c*/ 	.short	0x0082
	.zero		2


//--------------------- .nv.info                  --------------------------
	.section	.nv.info,"",@"SHT_CUDA_INFO"
	.align	4


	//----- nvinfo : EIATTR_REGCOUNT
	.align		4
        /*0000*/ 	.byte	0x04, 0x2f
        /*0002*/ 	.short	(.L_1 - .L_0)
	.align		4
.L_0:
        /*0004*/ 	.word	index@(matmul_kernel)
        /*0008*/ 	.word	0x000000ff


	//----- nvinfo : EIATTR_FRAME_SIZE
	.align		4
.L_1:
        /*000c*/ 	.byte	0x04, 0x11
        /*000e*/ 	.short	(.L_3 - .L_2)
	.align		4
.L_2:
        /*0010*/ 	.word	index@(matmul_kernel)
        /*0014*/ 	.word	0x00000ae8


	//----- nvinfo : EIATTR_MIN_STACK_SIZE
	.align		4
.L_3:
        /*0018*/ 	.byte	0x04, 0x12
        /*001a*/ 	.short	(.L_5 - .L_4)
	.align		4
.L_4:
        /*001c*/ 	.word	index@(matmul_kernel)
        /*0020*/ 	.word	0x00000ae8
.L_5:


//--------------------- .nv.compat                --------------------------
	.section	.nv.compat,"",@"SHT_CUDA_COMPAT_INFO"
	.align	4
        /*0000*/ 	.byte	0x02, 0x09, 0x01, 0x00, 0x02, 0x02, 0x04, 0x00, 0x02, 0x05, 0x05, 0x00, 0x03, 0x07, 0x01, 0x01
        /*0010*/ 	.byte	0x02, 0x03, 0x00, 0x00, 0x02, 0x06, 0x01, 0x00, 0x04, 0x0b, 0x08, 0x00, 0x00, 0x00, 0x00, 0x00
        /*0020*/ 	.byte	0x00, 0x00, 0x00, 0x00


//--------------------- .nv.info.matmul_kernel    --------------------------
	.section	.nv.info.matmul_kernel,"",@"SHT_CUDA_INFO"
	.sectionflags	@""
	.align	4


	//----- nvinfo : EIATTR_CUDA_API_VERSION
	.align		4
        /*0000*/ 	.byte	0x04, 0x37
        /*0002*/ 	.short	(.L_7 - .L_6)
.L_6:
        /*0004*/ 	.word	0x00000082


	//----- nvinfo : EIATTR_KPARAM_INFO
	.align		4
.L_7:
        /*0008*/ 	.byte	0x04, 0x17
        /*000a*/ 	.short	(.L_9 - .L_8)
.L_8:
        /*000c*/ 	.word	0x00000000
        /*0010*/ 	.short	0x000d
        /*0012*/ 	.short	0x0048
        /*0014*/ 	.byte	0x00, 0xf4, 0x21, 0x00


	//----- nvinfo : EIATTR_KPARAM_INFO
	.align		4
.L_9:
        /*0018*/ 	.byte	0x04, 0x17
        /*001a*/ 	.short	(.L_11 - .L_10)
.L_10:
        /*001c*/ 	.word	0x00000000
        /*0020*/ 	.short	0x000c
        /*0022*/ 	.short	0x0040
        /*0024*/ 	.byte	0x00, 0xf4, 0x21, 0x00


	//----- nvinfo : EIATTR_KPARAM_INFO
	.align		4
.L_11:
        /*0028*/ 	.byte	0x04, 0x17
        /*002a*/ 	.short	(.L_13 - .L_12)
.L_12:
        /*002c*/ 	.word	0x00000000
        /*0030*/ 	.short	0x000b
        /*0032*/ 	.short	0x0038
        /*0034*/ 	.byte	0x00, 0xf0, 0x11, 0x00


	//----- nvinfo : EIATTR_KPARAM_INFO
	.align		4
.L_13:
        /*0038*/ 	.byte	0x04, 0x17
        /*003a*/ 	.short	(.L_15 - .L_14)
.L_14:
        /*003c*/ 	.word	0x00000000
        /*0040*/ 	.short	0x000a
        /*0042*/ 	.short	0x0034
        /*0044*/ 	.byte	0x00, 0xf0, 0x11, 0x00


	//----- nvinfo : EIATTR_KPARAM_INFO
	.align		4
.L_15:
        /*0048*/ 	.byte	0x04, 0x17
        /*004a*/ 	.short	(.L_17 - .L_16)
.L_16:
        /*004c*/ 	.word	0x00000000
        /*0050*/ 	.short	0x0009
        /*0052*/ 	.short	0x0030
        /*0054*/ 	.byte	0x00, 0xf0, 0x11, 0x00


	//----- nvinfo : EIATTR_KPARAM_INFO
	.align		4
.L_17:
        /*0058*/ 	.byte	0x04, 0x17
        /*005a*/ 	.short	(.L_19 - .L_18)
.L_18:
        /*005c*/ 	.word	0x00000000
        /*0060*/ 	.short	0x0008
        /*0062*/ 	.short	0x002c
        /*0064*/ 	.byte	0x00, 0xf0, 0x11, 0x00


	//----- nvinfo : EIATTR_KPARAM_INFO
	.align		4
.L_19:
        /*0068*/ 	.byte	0x04, 0x17
        /*006a*/ 	.short	(.L_21 - .L_20)
.L_20:
        /*006c*/ 	.word	0x00000000
        /*0070*/ 	.short	0x0007
        /*0072*/ 	.short	0x0028
        /*0074*/ 	.byte	0x00, 0xf0, 0x11, 0x00


	//----- nvinfo : EIATTR_KPARAM_INFO
	.align		4
.L_21:
        /*0078*/ 	.byte	0x04, 0x17
        /*007a*/ 	.short	(.L_23 - .L_22)
.L_22:
        /*007c*/ 	.word	0x00000000
        /*0080*/ 	.short	0x0006
        /*0082*/ 	.short	0x0024
        /*0084*/ 	.byte	0x00, 0xf0, 0x11, 0x00


	//----- nvinfo : EIATTR_KPARAM_INFO
	.align		4
.L_23:
        /*0088*/ 	.byte	0x04, 0x17
        /*008a*/ 	.short	(.L_25 - .L_24)
.L_24:
        /*008c*/ 	.word	0x00000000
        /*0090*/ 	.short	0x0005
        /*0092*/ 	.short	0x0020
        /*0094*/ 	.byte	0x00, 0xf0, 0x11, 0x00


	//----- nvinfo : EIATTR_KPARAM_INFO
	.align		4
.L_25:
        /*0098*/ 	.byte	0x04, 0x17
        /*009a*/ 	.short	(.L_27 - .L_26)
.L_26:
        /*009c*/ 	.word	0x00000000
        /*00a0*/ 	.short	0x0004
        /*00a2*/ 	.short	0x001c
        /*00a4*/ 	.byte	0x00, 0xf0, 0x11, 0x00


	//----- nvinfo : EIATTR_KPARAM_INFO
	.align		4
.L_27:
        /*00a8*/ 	.byte	0x04, 0x17
        /*00aa*/ 	.short	(.L_29 - .L_28)
.L_28:
        /*00ac*/ 	.word	0x00000000
        /*00b0*/ 	.short	0x0003
        /*00b2*/ 	.short	0x0018
        /*00b4*/ 	.byte	0x00, 0xf0, 0x11, 0x00


	//----- nvinfo : EIATTR_KPARAM_INFO
	.align		4
.L_29:
        /*00b8*/ 	.byte	0x04, 0x17
        /*00ba*/ 	.short	(.L_31 - .L_30)
.L_30:
        /*00bc*/ 	.word	0x00000000
        /*00c0*/ 	.short	0x0002
        /*00c2*/ 	.short	0x0010
        /*00c4*/ 	.byte	0x00, 0xf4, 0x21, 0x00


	//----- nvinfo : EIATTR_KPARAM_INFO
	.align		4
.L_31:
        /*00c8*/ 	.byte	0x04, 0x17
        /*00ca*/ 	.short	(.L_33 - .L_32)
.L_32:
        /*00cc*/ 	.word	0x00000000
        /*00d0*/ 	.short	0x0001
        /*00d2*/ 	.short	0x0008
        /*00d4*/ 	.byte	0x00, 0xf4, 0x21, 0x00


	//----- nvinfo : EIATTR_KPARAM_INFO
	.align		4
.L_33:
        /*00d8*/ 	.byte	0x04, 0x17
        /*00da*/ 	.short	(.L_35 - .L_34)
.L_34:
        /*00dc*/ 	.word	0x00000000
        /*00e0*/ 	.short	0x0000
        /*00e2*/ 	.short	0x0000
        /*00e4*/ 	.byte	0x00, 0xf4, 0x21, 0x00


	//----- nvinfo : EIATTR_SPARSE_MMA_MASK
	.align		4
.L_35:
        /*00e8*/ 	.byte	0x03, 0x50
        /*00ea*/ 	.short	0x0000


	//----- nvinfo : EIATTR_MAXREG_COUNT
	.align		4
        /*00ec*/ 	.byte	0x03, 0x1b
        /*00ee*/ 	.short	0x00ff


	//----- nvinfo : EIATTR_NUM_BARRIERS
	.align		4
        /*00f0*/ 	.byte	0x02, 0x4c
        /*00f2*/ 	.byte	0x01
	.zero		1


	//----- nvinfo : EIATTR_ANNOTATIONS
	.align		4
        /*00f4*/ 	.byte	0x04, 0x55
        /*00f6*/ 	.short	(.L_37 - .L_36)


	//   ....[0]....
.L_36:
        /*00f8*/ 	.word	0x00000001
        /*00fc*/ 	.byte	0x50, 0x07, 0x00, 0x00, 0x01, 0x00, 0x00, 0x00, 0x80, 0x07, 0x00, 0x00, 0x01, 0x00, 0x00, 0x00
        /* <DEDUP_REMOVED lines=1216> */
        /*4d0c*/ 	.byte	0x90, 0x70, 0x01, 0x00, 0x01, 0x00, 0x00, 0x00, 0x30, 0x71, 0x01, 0x00


	//----- nvinfo : EIATTR_MERCURY_ISA_VERSION
	.align		4
.L_37:
        /*4d18*/ 	.byte	0x03, 0x5f
        /*4d1a*/ 	.short	0x0101


	//----- nvinfo : EIATTR_EXIT_INSTR_OFFSETS
	.align		4
        /*4d1c*/ 	.byte	0x04, 0x1c
        /*4d1e*/ 	.short	(.L_39 - .L_38)


	//   ....[0]....
.L_38:
        /*4d20*/ 	.word	0x000187d0


	//   ....[1]....
        /*4d24*/ 	.word	0x00018800


	//----- nvinfo : EIATTR_REQNTID
	.align		4
.L_39:
        /*4d28*/ 	.byte	0x04, 0x10
        /*4d2a*/ 	.short	(.L_41 - .L_40)
.L_40:
        /*4d2c*/ 	.word	0x00000080
        /*4d30*/ 	.word	0x00000001
        /*4d34*/ 	.word	0x00000001


	//----- nvinfo : EIATTR_CBANK_PARAM_SIZE
	.align		4
.L_41:
        /*4d38*/ 	.byte	0x03, 0x19
        /*4d3a*/ 	.short	0x0050


	//----- nvinfo : EIATTR_PARAM_CBANK
	.align		4
        /*4d3c*/ 	.byte	0x04, 0x0a
        /*4d3e*/ 	.short	(.L_43 - .L_42)
	.align		4
.L_42:
        /*4d40*/ 	.word	index@(.nv.constant0.matmul_kernel)
        /*4d44*/ 	.short	0x0210
        /*4d46*/ 	.short	0x0050


	//----- nvinfo : EIATTR_SW_WAR
	.align		4
.L_43:
        /*4d48*/ 	.byte	0x04, 0x36
        /*4d4a*/ 	.short	(.L_45 - .L_44)
.L_44:
        /*4d4c*/ 	.word	0x00000008
.L_45:


//--------------------- .nv.callgraph             --------------------------
	.section	.nv.callgraph,"",@"SHT_CUDA_CALLGRAPH"
	.align	4
	.sectionentsize	8
	.align		4
        /*0000*/ 	.word	0x00000000
	.align		4
        /*0004*/ 	.word	0xffffffff
	.align		4
        /*0008*/ 	.word	0x00000000
	.align		4
        /*000c*/ 	.word	0xfffffffe
	.align		4
        /*0010*/ 	.word	0x00000000
	.align		4
        /*0014*/ 	.word	0xfffffffd
	.align		4
        /*0018*/ 	.word	0x00000000
	.align		4
        /*001c*/ 	.word	0xfffffffc


//--------------------- .text.matmul_kernel       --------------------------
	.section	.text.matmul_kernel,"ax",@progbits
	.align	128
        .global         matmul_kernel
        .type           matmul_kernel,@function
        .size           matmul_kernel,(.L_x_3 - matmul_kernel)
        .other          matmul_kernel,@"STO_CUDA_ENTRY STV_DEFAULT"
matmul_kernel:
.text.matmul_kernel:
[----:B------:R-:W0:Y:S08]  /*0000*/  LDC R1, c[0x0][0x28] ;  /* 0x00000a00ff017b82 */ /* 0x000e300000000800 */
[----:B------:R-:W1:Y:S01]  /*0010*/  LDC.64 R2, c[0x0][0x228] ;  /* 0x00008a00ff027b82 */ /* 0x000e620000000a00 */
[----:B------:R-:W2:Y:S01]  /*0020*/  S2R R7, SR_CTAID.X ;  /* 0x0000000000077919 */ /* 0x000ea20000002500 */
[----:B0-----:R-:W-:Y:S01]  /*0030*/  VIADD R1, R1, 0xfffff518 ;  /* 0xfffff51801017836 */ /* 0x001fe20000000000 */
[----:B------:R-:W-:Y:S01]  /*0040*/  ULDC.64 UR60, c[0x0][0x208] ;  /* 0x00008200003c7ab9 */ /* 0x000fe20000000a00 */
[----:B------:R-:W-:-:S02]  /*0050*/  CS2R R20, SRZ ;  /* 0x0000000000147805 */ /* 0x000fc4000001ff00 */
[----:B------:R-:W-:Y:S02]  /*0060*/  CS2R R22, SRZ ;  /* 0x0000000000167805 */ /* 0x000fe4000001ff00 */
[----:B------:R-:W-:Y:S02]  /*0070*/  CS2R R16, SRZ ;  /* 0x0000000000107805 */ /* 0x000fe4000001ff00 */
[----:B------:R-:W-:Y:S01]  /*0080*/  CS2R R18, SRZ ;  /* 0x0000000000127805 */ /* 0x000fe2000001ff00 */
[----:B------:R-:W0:Y:S01]  /*0090*/  LDC R31, c[0x0][0x230] ;  /* 0x00008c00ff1f7b82 */ /* 0x000e220000000800 */
[----:B------:R-:W-:Y:S02]  /*00a0*/  CS2R R48, SRZ ;  /* 0x0000000000307805 */ /* 0x000fe4000001ff00 */
[----:B------:R-:W-:Y:S02]  /*00b0*/  CS2R R50, SRZ ;  /* 0x0000000000327805 */ /* 0x000fe4000001ff00 */
[----:B------:R-:W-:-:S02]  /*00c0*/  CS2R R14, SRZ ;  /* 0x00000000000e7805 */ /* 0x000fc4000001ff00 */
[----:B------:R-:W-:Y:S02]  /*00d0*/  CS2R R52, SRZ ;  /* 0x0000000000347805 */ /* 0x000fe4000001ff00 */
[----:B------:R-:W-:Y:S02]  /*00e0*/  CS2R R54, SRZ ;  /* 0x0000000000367805 */ /* 0x000fe4000001ff00 */
[----:B------:R-:W-:Y:S02]  /*00f0*/  CS2R R36, SRZ ;  /* 0x0000000000247805 */ /* 0x000fe4000001ff00 */
[----:B------:R-:W-:Y:S02]  /*0100*/  CS2R R38, SRZ ;  /* 0x0000000000267805 */ /* 0x000fe4000001ff00 */
[----:B------:R-:W-:Y:S02]  /*0110*/  CS2R R88, SRZ ;  /* 0x0000000000587805 */ /* 0x000fe4000001ff00 */
[----:B------:R-:W-:Y:S01]  /*0120*/  CS2R R90, SRZ ;  /* 0x00000000005a7805 */ /* 0x000fe2000001ff00 */
[----:B-1----:R-:W-:-:S05]  /*0130*/  VIADD R0, R3, 0x1f ;  /* 0x0000001f03007836 */ /* 0x002fca0000000000 */
[----:B------:R-:W-:Y:S01]  /*0140*/  SHF.R.S32.HI R5, RZ, 0x1f, R0 ;  /* 0x0000001fff057819 */ /* 0x000fe20000011400 */
[----:B0-----:R-:W-:-:S03]  /*0150*/  VIADD R31, R31, 0x7f ;  /* 0x0000007f1f1f7836 */ /* 0x001fc60000000000 */
[----:B------:R-:W-:Y:S02]  /*0160*/  LEA.HI R5, R5, R0, RZ, 0x5 ;  /* 0x0000000005057211 */ /* 0x000fe400078f28ff */
[----:B--2---:R-:W-:Y:S02]  /*0170*/  IABS R10, R7 ;  /* 0x00000007000a7213 */ /* 0x004fe40000000000 */
[----:B------:R-:W-:-:S05]  /*0180*/  SHF.R.S32.HI R5, RZ, 0x5, R5 ;  /* 0x00000005ff057819 */ /* 0x000fca0000011405 */
[----:B------:R-:W-:-:S05]  /*0190*/  IMAD.SHL.U32 R6, R5, 0x8, RZ ;  /* 0x0000000805067824 */ /* 0x000fca00078e00ff */
[-C--:B------:R-:W-:Y:S02]  /*01a0*/  IABS R9, R6.reuse ;  /* 0x0000000600097213 */ /* 0x080fe40000000000 */
[----:B------:R-:W-:Y:S02]  /*01b0*/  IABS R12, R6 ;  /* 0x00000006000c7213 */ /* 0x000fe40000000000 */
[----:B------:R-:W0:Y:S08]  /*01c0*/  I2F.RP R0, R9 ;  /* 0x0000000900007306 */ /* 0x000e300000209400 */
[----:B0-----:R-:W0:Y:S02]  /*01d0*/  MUFU.RCP R0, R0 ;  /* 0x0000000000007308 */ /* 0x001e240000001000 */
[----:B0-----:R-:W-:-:S02]  /*01e0*/  VIADD R4, R0, 0xffffffe ;  /* 0x0ffffffe00047836 */ /* 0x001fc40000000000 */
[----:B------:R-:W-:-:S04]  /*01f0*/  IMAD.MOV R0, RZ, RZ, -R12 ;  /* 0x000000ffff007224 */ /* 0x000fc800078e0a0c */
[----:B------:R0:W1:Y:S02]  /*0200*/  F2I.FTZ.U32.TRUNC.NTZ R5, R4 ;  /* 0x0000000400057305 */ /* 0x000064000021f000 */
[----:B0-----:R-:W-:Y:S02]  /*0210*/  IMAD.MOV.U32 R4, RZ, RZ, RZ ;  /* 0x000000ffff047224 */ /* 0x001fe400078e00ff */
[----:B-1----:R-:W-:-:S04]  /*0220*/  IMAD.MOV R8, RZ, RZ, -R5 ;  /* 0x000000ffff087224 */ /* 0x002fc800078e0a05 */
[----:B------:R-:W-:Y:S01]  /*0230*/  IMAD R11, R8, R9, RZ ;  /* 0x00000009080b7224 */ /* 0x000fe200078e02ff */
[----:B------:R-:W-:-:S03]  /*0240*/  MOV R8, R10 ;  /* 0x0000000a00087202 */ /* 0x000fc60000000f00 */
[----:B------:R-:W-:-:S06]  /*0250*/  IMAD.HI.U32 R5, R5, R11, R4 ;  /* 0x0000000b05057227 */ /* 0x000fcc00078e0004 */
[----:B------:R-:W-:-:S04]  /*0260*/  IMAD.HI.U32 R5, R5, R8, RZ ;  /* 0x0000000805057227 */ /* 0x000fc800078e00ff */
[----:B------:R-:W-:-:S05]  /*0270*/  IMAD R0, R5, R0, R8 ;  /* 0x0000000005007224 */ /* 0x000fca00078e0208 */
[----:B------:R-:W-:-:S13]  /*0280*/  ISETP.GT.U32.AND P1, PT, R9, R0, PT ;  /* 0x000000000900720c */ /* 0x000fda0003f24070 */
[----:B------:R-:W-:Y:S02]  /*0290*/  @!P1 IMAD.IADD R0, R0, 0x1, -R9 ;  /* 0x0000000100009824 */ /* 0x000fe400078e0a09 */
[----:B------:R-:W-:Y:S01]  /*02a0*/  @!P1 VIADD R5, R5, 0x1 ;  /* 0x0000000105059836 */ /* 0x000fe20000000000 */
[----:B------:R-:W-:Y:S02]  /*02b0*/  ISETP.NE.AND P1, PT, R6, RZ, PT ;  /* 0x000000ff0600720c */ /* 0x000fe40003f25270 */
[----:B------:R-:W-:Y:S02]  /*02c0*/  ISETP.GE.U32.AND P0, PT, R0, R9, PT ;  /* 0x000000090000720c */ /* 0x000fe40003f06070 */
[----:B------:R-:W-:-:S04]  /*02d0*/  LOP3.LUT R0, R7, R6, RZ, 0x3c, !PT ;  /* 0x0000000607007212 */ /* 0x000fc800078e3cff */
[----:B------:R-:W-:Y:S01]  /*02e0*/  ISETP.GE.AND P2, PT, R0, RZ, PT ;  /* 0x000000ff0000720c */ /* 0x000fe20003f46270 */
[----:B------:R-:W-:-:S06]  /*02f0*/  VIADD R0, R2, 0xff ;  /* 0x000000ff02007836 */ /* 0x000fcc0000000000 */
[----:B------:R-:W-:-:S05]  /*0300*/  @P0 VIADD R5, R5, 0x1 ;  /* 0x0000000105050836 */ /* 0x000fca0000000000 */
[----:B------:R-:W-:Y:S02]  /*0310*/  MOV R4, R5 ;  /* 0x0000000500047202 */ /* 0x000fe40000000f00 */
[----:B------:R-:W-:-:S03]  /*0320*/  SHF.R.S32.HI R5, RZ, 0x1f, R0 ;  /* 0x0000001fff057819 */ /* 0x000fc60000011400 */
[----:B------:R-:W-:Y:S01]  /*0330*/  @!P2 IMAD.MOV R4, RZ, RZ, -R4 ;  /* 0x000000ffff04a224 */ /* 0x000fe200078e0a04 */
[----:B------:R-:W-:Y:S02]  /*0340*/  @!P1 LOP3.LUT R4, RZ, R6, RZ, 0x33, !PT ;  /* 0x00000006ff049212 */ /* 0x000fe400078e33ff */
[----:B------:R-:W-:-:S03]  /*0350*/  LEA.HI R5, R5, R0, RZ, 0x8 ;  /* 0x0000000005057211 */ /* 0x000fc600078f40ff */
[----:B------:R-:W-:Y:S02]  /*0360*/  IMAD.SHL.U32 R8, R4, 0x8, RZ ;  /* 0x0000000804087824 */ /* 0x000fe400078e00ff */
[----:B------:R-:W-:-:S03]  /*0370*/  IMAD.MOV R4, RZ, RZ, -R4 ;  /* 0x000000ffff047224 */ /* 0x000fc600078e0a04 */
[----:B------:R-:W-:Y:S01]  /*0380*/  LEA.HI.SX32 R5, R5, -R8, 0x18 ;  /* 0x8000000805057211 */ /* 0x000fe200078fc2ff */
[----:B------:R-:W-:-:S03]  /*0390*/  IMAD R13, R6, R4, R7 ;  /* 0x00000004060d7224 */ /* 0x000fc600078e0207 */
[----:B------:R-:W-:-:S04]  /*03a0*/  VIMNMX R10, R5, 0x8, PT ;  /* 0x00000008050a7848 */ /* 0x000fc80003fe0100 */
[-C--:B------:R-:W-:Y:S02]  /*03b0*/  IABS R9, R10.reuse ;  /* 0x0000000a00097213 */ /* 0x080fe40000000000 */
[----:B------:R-:W-:Y:S02]  /*03c0*/  IABS R6, R10 ;  /* 0x0000000a00067213 */ /* 0x000fe40000000000 */
[----:B------:R-:W0:Y:S08]  /*03d0*/  I2F.RP R0, R9 ;  /* 0x0000000900007306 */ /* 0x000e300000209400 */
[----:B0-----:R-:W0:Y:S02]  /*03e0*/  MUFU.RCP R0, R0 ;  /* 0x0000000000007308 */ /* 0x001e240000001000 */
[----:B0-----:R-:W-:-:S02]  /*03f0*/  VIADD R5, R0, 0xffffffe ;  /* 0x0ffffffe00057836 */ /* 0x001fc40000000000 */
[----:B------:R-:W-:Y:S01]  /*0400*/  IMAD.MOV R0, RZ, RZ, -R6 ;  /* 0x000000ffff007224 */ /* 0x000fe200078e0a06 */
[----:B------:R-:W-:-:S03]  /*0410*/  MOV R6, 0x400 ;  /* 0x0000040000067802 */ /* 0x000fc60000000f00 */
[----:B------:R-:W0:Y:S02]  /*0420*/  F2I.FTZ.U32.TRUNC.NTZ R5, R5 ;  /* 0x0000000500057305 */ /* 0x000e24000021f000 */
[----:B0-----:R-:W-:-:S05]  /*0430*/  IADD3 R11, RZ, -R5, RZ ;  /* 0x80000005ff0b7210 */ /* 0x001fca0007ffe0ff */
[----:B------:R-:W-:Y:S01]  /*0440*/  IMAD.MOV.U32 R4, RZ, RZ, R11 ;  /* 0x000000ffff047224 */ /* 0x000fe200078e000b */
[----:B------:R-:W-:-:S03]  /*0450*/  IABS R11, R13 ;  /* 0x0000000d000b7213 */ /* 0x000fc60000000000 */
[----:B------:R-:W-:Y:S02]  /*0460*/  IMAD R7, R4, R9, RZ ;  /* 0x0000000904077224 */ /* 0x000fe400078e02ff */
[----:B------:R-:W-:-:S04]  /*0470*/  IMAD.MOV.U32 R4, RZ, RZ, RZ ;  /* 0x000000ffff047224 */ /* 0x000fc800078e00ff */
[----:B------:R-:W-:Y:S02]  /*0480*/  IMAD.HI.U32 R4, R5, R7, R4 ;  /* 0x0000000705047227 */ /* 0x000fe400078e0004 */
[----:B------:R-:W0:Y:S04]  /*0490*/  S2R R7, SR_CgaCtaId ;  /* 0x0000000000077919 */ /* 0x000e280000008800 */
[----:B------:R-:W-:-:S04]  /*04a0*/  IMAD.HI.U32 R4, R4, R11, RZ ;  /* 0x0000000b04047227 */ /* 0x000fc800078e00ff */
[----:B------:R-:W-:-:S05]  /*04b0*/  IMAD R0, R4, R0, R11 ;  /* 0x0000000004007224 */ /* 0x000fca00078e020b */
[----:B------:R-:W-:-:S13]  /*04c0*/  ISETP.GT.U32.AND P1, PT, R9, R0, PT ;  /* 0x000000000900720c */ /* 0x000fda0003f24070 */
[----:B------:R-:W-:Y:S02]  /*04d0*/  @!P1 IMAD.IADD R0, R0, 0x1, -R9 ;  /* 0x0000000100009824 */ /* 0x000fe400078e0a09 */
[----:B------:R-:W-:Y:S01]  /*04e0*/  @!P1 VIADD R4, R4, 0x1 ;  /* 0x0000000104049836 */ /* 0x000fe20000000000 */
[----:B------:R-:W-:Y:S02]  /*04f0*/  ISETP.NE.AND P1, PT, R10, RZ, PT ;  /* 0x000000ff0a00720c */ /* 0x000fe40003f25270 */
[----:B------:R-:W-:Y:S02]  /*0500*/  ISETP.GE.U32.AND P0, PT, R0, R9, PT ;  /* 0x000000090000720c */ /* 0x000fe40003f06070 */
[----:B------:R-:W-:Y:S02]  /*0510*/  LOP3.LUT R0, R13, R10, RZ, 0x3c, !PT ;  /* 0x0000000a0d007212 */ /* 0x000fe400078e3cff */
[----:B0-----:R-:W-:Y:S02]  /*0520*/  LEA R106, R7, R6, 0x18 ;  /* 0x00000006076a7211 */ /* 0x001fe400078ec0ff */
[----:B------:R-:W-:-:S07]  /*0530*/  ISETP.GE.AND P2, PT, R0, RZ, PT ;  /* 0x000000ff0000720c */ /* 0x000fce0003f46270 */
[----:B------:R-:W-:Y:S02]  /*0540*/  @P0 IADD3 R4, R4, 0x1, RZ ;  /* 0x0000000104040810 */ /* 0x000fe40007ffe0ff */
[----:B------:R-:W-:-:S03]  /*0550*/  ISETP.GE.AND P0, PT, R31, 0x80, PT ;  /* 0x000000801f00780c */ /* 0x000fc60003f06270 */
[----:B------:R-:W-:Y:S02]  /*0560*/  IMAD.MOV.U32 R0, RZ, RZ, R4 ;  /* 0x000000ffff007224 */ /* 0x000fe400078e0004 */
[----:B------:R-:W0:Y:S02]  /*0570*/  S2R R4, SR_TID.X ;  /* 0x0000000000047919 */ /* 0x000e240000002100 */
[----:B------:R-:W-:Y:S01]  /*0580*/  @!P2 IMAD.MOV R0, RZ, RZ, -R0 ;  /* 0x000000ffff00a224 */ /* 0x000fe200078e0a00 */
[----:B------:R-:W-:-:S05]  /*0590*/  @!P1 LOP3.LUT R0, RZ, R10, RZ, 0x33, !PT ;  /* 0x0000000aff009212 */ /* 0x000fca00078e33ff */
[----:B------:R-:W-:Y:S01]  /*05a0*/  IMAD.MOV R5, RZ, RZ, -R0 ;  /* 0x000000ffff057224 */ /* 0x000fe200078e0a00 */
[----:B------:R-:W-:-:S03]  /*05b0*/  SHF.L.U32 R0, R0, 0x5, RZ ;  /* 0x0000000500007819 */ /* 0x000fc600000006ff */
[----:B------:R-:W-:Y:S01]  /*05c0*/  IMAD R5, R10, R5, R13 ;  /* 0x000000050a057224 */ /* 0x000fe200078e020d */
[----:B------:R-:W-:Y:S02]  /*05d0*/  CS2R R10, SRZ ;  /* 0x00000000000a7805 */ /* 0x000fe4000001ff00 */
[----:B------:R-:W-:Y:S01]  /*05e0*/  CS2R R12, SRZ ;  /* 0x00000000000c7805 */ /* 0x000fe2000001ff00 */
[C---:B------:R-:W-:Y:S01]  /*05f0*/  VIADD R33, R0.reuse, 0x1 ;  /* 0x0000000100217836 */ /* 0x040fe20000000000 */
[----:B------:R-:W-:Y:S01]  /*0600*/  IADD3 R45, R0, 0x5, RZ ;  /* 0x00000005002d7810 */ /* 0x000fe20007ffe0ff */
[----:B------:R-:W-:Y:S01]  /*0610*/  IMAD.IADD R5, R8, 0x1, R5 ;  /* 0x0000000108057824 */ /* 0x000fe200078e0205 */
[----:B------:R-:W-:Y:S01]  /*0620*/  CS2R R8, SRZ ;  /* 0x0000000000087805 */ /* 0x000fe2000001ff00 */
[C---:B------:R-:W-:Y:S01]  /*0630*/  VIADD R35, R0.reuse, 0x2 ;  /* 0x0000000200237836 */ /* 0x040fe20000000000 */
[C---:B------:R-:W-:Y:S01]  /*0640*/  IADD3 R25, R0.reuse, 0xa, RZ ;  /* 0x0000000a00197810 */ /* 0x040fe20007ffe0ff */
        /* <DEDUP_REMOVED lines=8> */
[----:B------:R-:W-:-:S02]  /*06d0*/  VIADD R59, R0, 0x8 ;  /* 0x00000008003b7836 */ /* 0x000fc40000000000 */
[----:B------:R-:W-:Y:S01]  /*06e0*/  VIADD R58, R0, 0x9 ;  /* 0x00000009003a7836 */ /* 0x000fe20000000000 */
[----:B0-----:R-:W-:Y:S01]  /*06f0*/  LOP3.LUT R92, R4, 0x7f, RZ, 0xc0, !PT ;  /* 0x0000007f045c7812 */ /* 0x001fe200078ec0ff */
[C---:B------:R-:W-:Y:S02]  /*0700*/  VIADD R27, R0.reuse, 0xb ;  /* 0x0000000b001b7836 */ /* 0x040fe40000000000 */
[C---:B------:R-:W-:Y:S02]  /*0710*/  VIADD R29, R0.reuse, 0xc ;  /* 0x0000000c001d7836 */ /* 0x040fe40000000000 */
[----:B------:R-:W-:Y:S02]  /*0720*/  IMAD R94, R5, 0x100, R92 ;  /* 0x00000100055e7824 */ /* 0x000fe400078e025c */
[----:B------:R-:W-:Y:S02]  /*0730*/  VIADD R42, R0, 0xd ;  /* 0x0000000d002a7836 */ /* 0x000fe40000000000 */
[----:B------:R-:W-:Y:S01]  /*0740*/  VIADD R93, R94, 0x80 ;  /* 0x000000805e5d7836 */ /* 0x000fe20000000000 */
[----:B------:R0:W-:Y:S01]  /*0750*/  STL [R1+0x964], R94 ;  /* 0x0009645e01007387 */ /* 0x0001e20000100800 */
[----:B------:R-:W-:-:S02]  /*0760*/  VIADD R44, R0, 0xe ;  /* 0x0000000e002c7836 */ /* 0x000fc40000000000 */
[C---:B------:R-:W-:Y:S01]  /*0770*/  VIADD R32, R0.reuse, 0x10 ;  /* 0x0000001000207836 */ /* 0x040fe20000000000 */
[----:B------:R0:W-:Y:S01]  /*0780*/  STL [R1+0x968], R93 ;  /* 0x0009685d01007387 */ /* 0x0001e20000100800 */
[C---:B------:R-:W-:Y:S02]  /*0790*/  VIADD R46, R0.reuse, 0x11 ;  /* 0x00000011002e7836 */ /* 0x040fe40000000000 */
[C---:B------:R-:W-:Y:S02]  /*07a0*/  VIADD R60, R0.reuse, 0x12 ;  /* 0x00000012003c7836 */ /* 0x040fe40000000000 */
[C---:B------:R-:W-:Y:S02]  /*07b0*/  VIADD R30, R0.reuse, 0x13 ;  /* 0x00000013001e7836 */ /* 0x040fe40000000000 */
[C---:B------:R-:W-:Y:S02]  /*07c0*/  VIADD R62, R0.reuse, 0x15 ;  /* 0x00000015003e7836 */ /* 0x040fe40000000000 */
[----:B------:R-:W-:-:S02]  /*07d0*/  VIADD R40, R0, 0x16 ;  /* 0x0000001600287836 */ /* 0x000fc40000000000 */
[C---:B------:R-:W-:Y:S02]  /*07e0*/  VIADD R24, R0.reuse, 0x17 ;  /* 0x0000001700187836 */ /* 0x040fe40000000000 */
[C---:B------:R-:W-:Y:S02]  /*07f0*/  VIADD R26, R0.reuse, 0x18 ;  /* 0x00000018001a7836 */ /* 0x040fe40000000000 */
[C---:B------:R-:W-:Y:S02]  /*0800*/  VIADD R34, R0.reuse, 0x1a ;  /* 0x0000001a00227836 */ /* 0x040fe40000000000 */
[C---:B------:R-:W-:Y:S02]  /*0810*/  VIADD R63, R0.reuse, 0x1b ;  /* 0x0000001b003f7836 */ /* 0x040fe40000000000 */
[C---:B------:R-:W-:Y:S02]  /*0820*/  VIADD R64, R0.reuse, 0x1c ;  /* 0x0000001c00407836 */ /* 0x040fe40000000000 */
[----:B------:R-:W-:-:S02]  /*0830*/  VIADD R66, R0, 0x1e ;  /* 0x0000001e00427836 */ /* 0x000fc40000000000 */
[----:B------:R-:W-:Y:S01]  /*0840*/  VIADD R67, R0, 0x1f ;  /* 0x0000001f00437836 */ /* 0x000fe20000000000 */
[----:B0-----:R-:W-:Y:S06]  /*0850*/  @!P0 BRA `(.L_x_0) ;  /* 0x0000016400f88947 */ /* 0x001fec0003800000 */
[----:B------:R-:W-:Y:S01]  /*0860*/  IABS R13, R2 ;  /* 0x00000002000d7213 */ /* 0x000fe20000000000 */
[----:B------:R-:W0:Y:S01]  /*0870*/  LDC R72, c[0x0][0x234] ;  /* 0x00008d00ff487b82 */ /* 0x000e220000000800 */
[----:B------:R-:W-:Y:S02]  /*0880*/  IABS R5, R3 ;  /* 0x0000000300057213 */ /* 0x000fe40000000000 */
[----:B------:R-:W-:Y:S01]  /*0890*/  CS2R R76, SRZ ;  /* 0x00000000004c7805 */ /* 0x000fe2000001ff00 */
[----:B------:R-:W1:Y:S01]  /*08a0*/  I2F.RP R10, R13 ;  /* 0x0000000d000a7306 */ /* 0x000e620000209400 */
[----:B------:R-:W-:Y:S02]  /*08b0*/  IABS R14, R67 ;  /* 0x00000043000e7213 */ /* 0x000fe40000000000 */
[----:B------:R-:W-:Y:S02]  /*08c0*/  CS2R R78, SRZ ;  /* 0x00000000004e7805 */ /* 0x000fe4000001ff00 */
[----:B------:R-:W-:-:S02]  /*08d0*/  IABS R19, R64 ;  /* 0x0000004000137213 */ /* 0x000fc40000000000 */
[----:B------:R-:W-:Y:S02]  /*08e0*/  CS2R R80, SRZ ;  /* 0x0000000000507805 */ /* 0x000fe4000001ff00 */
[----:B------:R-:W-:Y:S01]  /*08f0*/  IABS R17, R65 ;  /* 0x0000004100117213 */ /* 0x000fe20000000000 */
[----:B------:R-:W2:Y:S01]  /*0900*/  LDC R90, c[0x0][0x23c] ;  /* 0x00008f00ff5a7b82 */ /* 0x000ea20000000800 */
[----:B------:R-:W-:Y:S01]  /*0910*/  ISETP.GE.AND P5, PT, R94, RZ, PT ;  /* 0x000000ff5e00720c */ /* 0x000fe20003fa6270 */
[----:B------:R-:W3:Y:S01]  /*0920*/  I2F.RP R11, R5 ;  /* 0x00000005000b7306 */ /* 0x000ee20000209400 */
[----:B------:R-:W-:Y:S02]  /*0930*/  ISETP.GE.AND P6, PT, R67, RZ, PT ;  /* 0x000000ff4300720c */ /* 0x000fe40003fc6270 */
[----:B------:R-:W-:Y:S02]  /*0940*/  CS2R R82, SRZ ;  /* 0x0000000000527805 */ /* 0x000fe4000001ff00 */
[----:B------:R-:W-:-:S02]  /*0950*/  IABS R22, R26 ;  /* 0x0000001a00167213 */ /* 0x000fc40000000000 */
[----:B------:R-:W-:Y:S02]  /*0960*/  CS2R R84, SRZ ;  /* 0x0000000000547805 */ /* 0x000fe4000001ff00 */
[----:B------:R-:W-:Y:S01]  /*0970*/  IABS R36, R60 ;  /* 0x0000003c00247213 */ /* 0x000fe20000000000 */
[----:B------:R-:W4:Y:S01]  /*0980*/  LDC.64 R158, c[0x0][0x210] ;  /* 0x00008400ff9e7b82 */ /* 0x000f220000000a00 */
[----:B------:R-:W-:Y:S01]  /*0990*/  IABS R38, R46 ;  /* 0x0000002e00267213 */ /* 0x000fe20000000000 */
[----:B-1----:R-:W1:Y:S01]  /*09a0*/  MUFU.RCP R10, R10 ;  /* 0x0000000a000a7308 */ /* 0x002e620000001000 */
[----:B------:R-:W-:Y:S02]  /*09b0*/  IABS R50, R27 ;  /* 0x0000001b00327213 */ /* 0x000fe40000000000 */
[----:B------:R-:W-:Y:S02]  /*09c0*/  CS2R R86, SRZ ;  /* 0x0000000000567805 */ /* 0x000fe4000001ff00 */
[----:B------:R-:W-:Y:S01]  /*09d0*/  IABS R52, R25 ;  /* 0x0000001900347213 */ /* 0x000fe20000000000 */
[----:B------:R-:W-:Y:S01]  /*09e0*/  UMOV UR35, 0x40000040 ;  /* 0x4000004000237882 */ /* 0x000fe20000000000 */
[----:B------:R-:W-:Y:S01]  /*09f0*/  IABS R68, R35 ;  /* 0x0000002300447213 */ /* 0x000fe20000000000 */
[----:B------:R-:W5:Y:S01]  /*0a00*/  LDC.64 R74, c[0x0][0x218] ;  /* 0x00008600ff4a7b82 */ /* 0x000f620000000a00 */
[----:B------:R-:W-:Y:S01]  /*0a10*/  IABS R70, R33 ;  /* 0x0000002100467213 */ /* 0x000fe20000000000 */
[----:B---3--:R-:W3:Y:S01]  /*0a20*/  MUFU.RCP R11, R11 ;  /* 0x0000000b000b7308 */ /* 0x008ee20000001000 */
[----:B-1----:R-:W-:Y:S01]  /*0a30*/  VIADD R6, R10, 0xffffffe ;  /* 0x0ffffffe0a067836 */ /* 0x002fe20000000000 */
[----:B------:R-:W-:-:S06]  /*0a40*/  IABS R10, R94 ;  /* 0x0000005e000a7213 */ /* 0x000fcc0000000000 */
[----:B------:R1:W0:Y:S01]  /*0a50*/  F2I.FTZ.U32.TRUNC.NTZ R7, R6 ;  /* 0x0000000600077305 */ /* 0x000222000021f000 */
[----:B---3--:R-:W-:-:S07]  /*0a60*/  IADD3 R8, R11, 0xffffffe, RZ ;  /* 0x0ffffffe0b087810 */ /* 0x008fce0007ffe0ff */
[----:B------:R-:W3:Y:S01]  /*0a70*/  F2I.FTZ.U32.TRUNC.NTZ R9, R8 ;  /* 0x0000000800097305 */ /* 0x000ee2000021f000 */
[----:B-1----:R-:W-:Y:S02]  /*0a80*/  IMAD.MOV.U32 R6, RZ, RZ, RZ ;  /* 0x000000ffff067224 */ /* 0x002fe400078e00ff */
[----:B0-----:R-:W-:-:S04]  /*0a90*/  IMAD.MOV R12, RZ, RZ, -R7 ;  /* 0x000000ffff0c7224 */ /* 0x001fc800078e0a07 */
[----:B------:R-:W-:Y:S01]  /*0aa0*/  IMAD R15, R12, R13, RZ ;  /* 0x0000000d0c0f7224 */ /* 0x000fe200078e02ff */
[----:B------:R-:W-:-:S03]  /*0ab0*/  IABS R12, R93 ;  /* 0x0000005d000c7213 */ /* 0x000fc60000000000 */
[----:B------:R-:W-:Y:S01]  /*0ac0*/  IMAD.HI.U32 R7, R7, R15, R6 ;  /* 0x0000000f07077227 */ /* 0x000fe200078e0006 */
[----:B------:R-:W-:-:S03]  /*0ad0*/  IABS R15, R66 ;  /* 0x00000042000f7213 */ /* 0x000fc60000000000 */
[----:B---3--:R-:W-:Y:S02]  /*0ae0*/  IMAD.MOV R8, RZ, RZ, -R9 ;  /* 0x000000ffff087224 */ /* 0x008fe400078e0a09 */
[----:B------:R-:W-:-:S04]  /*0af0*/  IMAD.HI.U32 R6, R7, R10, RZ ;  /* 0x0000000a07067227 */ /* 0x000fc800078e00ff */
[----:B------:R-:W-:Y:S02]  /*0b00*/  IMAD.MOV R6, RZ, RZ, -R6 ;  /* 0x000000ffff067224 */ /* 0x000fe400078e0a06 */
[----:B------:R-:W-:-:S04]  /*0b10*/  IMAD.HI.U32 R7, R7, R12, RZ ;  /* 0x0000000c07077227 */ /* 0x000fc800078e00ff */
[----:B------:R-:W-:Y:S01]  /*0b20*/  IMAD R6, R13, R6, R10 ;  /* 0x000000060d067224 */ /* 0x000fe200078e020a */
[----:B------:R-:W-:Y:S01]  /*0b30*/  IADD3 R7, -R7, RZ, RZ ;  /* 0x000000ff07077210 */ /* 0x000fe20007ffe1ff */
[----:B------:R-:W-:Y:S02]  /*0b40*/  IMAD R11, R8, R5, RZ ;  /* 0x00000005080b7224 */ /* 0x000fe400078e02ff */
[----:B------:R-:W-:Y:S01]  /*0b50*/  IMAD.MOV.U32 R8, RZ, RZ, RZ ;  /* 0x000000ffff087224 */ /* 0x000fe200078e00ff */
[C---:B------:R-:W-:Y:S01]  /*0b60*/  ISETP.GT.U32.AND P0, PT, R13.reuse, R6, PT ;  /* 0x000000060d00720c */ /* 0x040fe20003f04070 */
[----:B------:R-:W-:Y:S02]  /*0b70*/  IMAD R10, R13, R7, R12 ;  /* 0x000000070d0a7224 */ /* 0x000fe400078e020c */
[----:B------:R-:W-:-:S03]  /*0b80*/  IMAD.HI.U32 R8, R9, R11, R8 ;  /* 0x0000000b09087227 */ /* 0x000fc600078e0008 */
[----:B------:R-:W-:-:S03]  /*0b90*/  ISETP.GT.U32.AND P1, PT, R13, R10, PT ;  /* 0x0000000a0d00720c */ /* 0x000fc60003f24070 */
[----:B------:R-:W-:-:S04]  /*0ba0*/  IMAD.HI.U32 R7, R8, R14, RZ ;  /* 0x0000000e08077227 */ /* 0x000fc800078e00ff */
[----:B------:R-:W-:Y:S01]  /*0bb0*/  @!P0 IMAD.IADD R6, R6, 0x1, -R13 ;  /* 0x0000000106068824 */ /* 0x000fe200078e0a0d */
[----:B------:R-:W-:Y:S01]  /*0bc0*/  ISETP.GE.AND P0, PT, R66, RZ, PT ;  /* 0x000000ff4200720c */ /* 0x000fe20003f06270 */
[----:B------:R-:W-:Y:S01]  /*0bd0*/  IMAD.HI.U32 R12, R8, R19, RZ ;  /* 0x00000013080c7227 */ /* 0x000fe200078e00ff */
[----:B------:R-:W-:Y:S02]  /*0be0*/  IABS R66, R41 ;  /* 0x0000002900427213 */ /* 0x000fe40000000000 */
[----:B------:R-:W-:Y:S01]  /*0bf0*/  ISETP.GT.U32.AND P4, PT, R13, R6, PT ;  /* 0x000000060d00720c */ /* 0x000fe20003f84070 */
[----:B------:R-:W-:Y:S02]  /*0c00*/  IMAD.MOV R7, RZ, RZ, -R7 ;  /* 0x000000ffff077224 */ /* 0x000fe400078e0a07 */
[----:B------:R-:W-:Y:S02]  /*0c10*/  IMAD.MOV R20, RZ, RZ, -R12 ;  /* 0x000000ffff147224 */ /* 0x000fe400078e0a0c */
[----:B------:R-:W-:-:S02]  /*0c20*/  @!P1 IMAD.IADD R10, R10, 0x1, -R13 ;  /* 0x000000010a0a9824 */ /* 0x000fc400078e0a0d */
[----:B------:R-:W-:Y:S01]  /*0c30*/  IMAD R12, R5, R7, R14 ;  /* 0x00000007050c7224 */ /* 0x000fe200078e020e */
[----:B------:R-:W-:Y:S01]  /*0c40*/  LOP3.LUT R7, RZ, R2, RZ, 0x33, !PT ;  /* 0x00000002ff077212 */ /* 0x000fe200078e33ff */
[----:B------:R-:W-:Y:S01]  /*0c50*/  IMAD.HI.U32 R9, R8, R15, RZ ;  /* 0x0000000f08097227 */ /* 0x000fe200078e00ff */
[----:B------:R-:W-:Y:S02]  /*0c60*/  ISETP.GT.U32.AND P2, PT, R13, R10, PT ;  /* 0x0000000a0d00720c */ /* 0x000fe40003f44070 */
[----:B------:R-:W-:Y:S01]  /*0c70*/  ISETP.GT.U32.AND P1, PT, R5, R12, PT ;  /* 0x0000000c0500720c */ /* 0x000fe20003f24070 */
[----:B------:R-:W-:Y:S01]  /*0c80*/  @!P4 IMAD.IADD R6, R6, 0x1, -R13 ;  /* 0x000000010606c824 */ /* 0x000fe200078e0a0d */
[----:B------:R-:W-:Y:S01]  /*0c90*/  IADD3 R16, -R9, RZ, RZ ;  /* 0x000000ff09107210 */ /* 0x000fe20007ffe1ff */
[----:B------:R-:W-:Y:S01]  /*0ca0*/  IMAD.HI.U32 R11, R8, R17, RZ ;  /* 0x00000011080b7227 */ /* 0x000fe200078e00ff */
[----:B------:R-:W-:Y:S02]  /*0cb0*/  ISETP.GE.AND P4, PT, R93, RZ, PT ;  /* 0x000000ff5d00720c */ /* 0x000fe40003f86270 */
[----:B------:R-:W-:Y:S01]  /*0cc0*/  IABS R9, R63 ;  /* 0x0000003f00097213 */ /* 0x000fe20000000000 */
[----:B------:R-:W-:Y:S01]  /*0cd0*/  IMAD R14, R5, R16, R15 ;  /* 0x00000010050e7224 */ /* 0x000fe200078e020f */
[----:B------:R-:W-:Y:S01]  /*0ce0*/  @!P5 IADD3 R6, -R6, RZ, RZ ;  /* 0x000000ff0606d210 */ /* 0x000fe20007ffe1ff */
[----:B------:R-:W-:-:S02]  /*0cf0*/  IMAD.MOV R18, RZ, RZ, -R11 ;  /* 0x000000ffff127224 */ /* 0x000fc400078e0a0b */
[----:B------:R-:W-:Y:S01]  /*0d00*/  @!P2 IMAD.IADD R10, R10, 0x1, -R13 ;  /* 0x000000010a0aa824 */ /* 0x000fe200078e0a0d */
[C---:B------:R-:W-:Y:S01]  /*0d10*/  ISETP.GT.U32.AND P3, PT, R5.reuse, R14, PT ;  /* 0x0000000e0500720c */ /* 0x040fe20003f64070 */
[----:B------:R-:W-:Y:S01]  /*0d20*/  @!P1 IMAD.IADD R12, R12, 0x1, -R5 ;  /* 0x000000010c0c9824 */ /* 0x000fe200078e0a05 */
[----:B------:R-:W-:Y:S01]  /*0d30*/  ISETP.NE.AND P2, PT, R2, RZ, PT ;  /* 0x000000ff0200720c */ /* 0x000fe20003f45270 */
[C---:B------:R-:W-:Y:S01]  /*0d40*/  IMAD R16, R5.reuse, R18, R17 ;  /* 0x0000001205107224 */ /* 0x040fe200078e0211 */
[----:B------:R-:W-:Y:S01]  /*0d50*/  IABS R13, R62 ;  /* 0x0000003e000d7213 */ /* 0x000fe20000000000 */
[----:B------:R-:W-:Y:S01]  /*0d60*/  @!P4 IMAD.MOV R10, RZ, RZ, -R10 ;  /* 0x000000ffff0ac224 */ /* 0x000fe200078e0a0a */
[C---:B------:R-:W-:Y:S01]  /*0d70*/  ISETP.GT.U32.AND P4, PT, R5.reuse, R12, PT ;  /* 0x0000000c0500720c */ /* 0x040fe20003f84070 */
[C---:B------:R-:W-:Y:S01]  /*0d80*/  IMAD R18, R5.reuse, R20, R19 ;  /* 0x0000001405127224 */ /* 0x040fe200078e0213 */
[----:B------:R-:W-:Y:S01]  /*0d90*/  ISETP.GT.U32.AND P5, PT, R5, R16, PT ;  /* 0x000000100500720c */ /* 0x000fe20003fa4070 */
[----:B------:R-:W-:Y:S01]  /*0da0*/  IMAD.HI.U32 R2, R8, R9, RZ ;  /* 0x0000000908027227 */ /* 0x000fe200078e00ff */
[----:B------:R-:W-:-:S02]  /*0db0*/  SEL R19, R7, R6, !P2 ;  /* 0x0000000607137207 */ /* 0x000fc40005000000 */
[----:B------:R-:W-:Y:S01]  /*0dc0*/  ISETP.GT.U32.AND P1, PT, R5, R18, PT ;  /* 0x000000120500720c */ /* 0x000fe20003f24070 */
[--C-:B------:R-:W-:Y:S01]  /*0dd0*/  @!P3 IMAD.IADD R14, R14, 0x1, -R5.reuse ;  /* 0x000000010e0eb824 */ /* 0x100fe200078e0a05 */
[----:B------:R-:W-:Y:S01]  /*0de0*/  SEL R7, R7, R10, !P2 ;  /* 0x0000000a07077207 */ /* 0x000fe20005000000 */
[----:B------:R-:W-:Y:S01]  /*0df0*/  IMAD.MOV R2, RZ, RZ, -R2 ;  /* 0x000000ffff027224 */ /* 0x000fe200078e0a02 */
[----:B------:R-:W-:Y:S02]  /*0e00*/  IABS R10, R34 ;  /* 0x00000022000a7213 */ /* 0x000fe40000000000 */
[C---:B------:R-:W-:Y:S01]  /*0e10*/  ISETP.GT.U32.AND P3, PT, R5.reuse, R14, PT ;  /* 0x0000000e0500720c */ /* 0x040fe20003f64070 */
[----:B------:R-:W-:Y:S01]  /*0e20*/  @!P4 IMAD.IADD R12, R12, 0x1, -R5 ;  /* 0x000000010c0cc824 */ /* 0x000fe200078e0a05 */
[----:B------:R-:W-:Y:S01]  /*0e30*/  IABS R20, R28 ;  /* 0x0000001c00147213 */ /* 0x000fe20000000000 */
[----:B------:R-:W-:Y:S01]  /*0e40*/  IMAD R2, R5, R2, R9 ;  /* 0x0000000205027224 */ /* 0x000fe200078e0209 */
[----:B------:R-:W-:Y:S01]  /*0e50*/  @!P5 IADD3 R16, R16, -R5, RZ ;  /* 0x800000051010d210 */ /* 0x000fe20007ffe0ff */
[----:B------:R-:W-:Y:S01]  /*0e60*/  IMAD.HI.U32 R6, R8, R10, RZ ;  /* 0x0000000a08067227 */ /* 0x000fe200078e00ff */
[----:B------:R-:W-:-:S02]  /*0e70*/  @!P6 IADD3 R12, -R12, RZ, RZ ;  /* 0x000000ff0c0ce210 */ /* 0x000fc40007ffe1ff */
[C---:B------:R-:W-:Y:S01]  /*0e80*/  ISETP.GT.U32.AND P6, PT, R5.reuse, R2, PT ;  /* 0x000000020500720c */ /* 0x040fe20003fc4070 */
[--C-:B------:R-:W-:Y:S01]  /*0e90*/  @!P1 IMAD.IADD R18, R18, 0x1, -R5.reuse ;  /* 0x0000000112129824 */ /* 0x100fe200078e0a05 */
[----:B------:R-:W-:Y:S01]  /*0ea0*/  ISETP.GE.AND P5, PT, R64, RZ, PT ;  /* 0x000000ff4000720c */ /* 0x000fe20003fa6270 */
[----:B------:R-:W-:Y:S01]  /*0eb0*/  IMAD.MOV R6, RZ, RZ, -R6 ;  /* 0x000000ffff067224 */ /* 0x000fe200078e0a06 */
[C---:B------:R-:W-:Y:S01]  /*0ec0*/  ISETP.GT.U32.AND P1, PT, R5.reuse, R16, PT ;  /* 0x000000100500720c */ /* 0x040fe20003f24070 */
[----:B------:R-:W-:Y:S01]  /*0ed0*/  @!P3 IMAD.IADD R14, R14, 0x1, -R5 ;  /* 0x000000010e0eb824 */ /* 0x000fe200078e0a05 */
[C---:B------:R-:W-:Y:S01]  /*0ee0*/  ISETP.GT.U32.AND P3, PT, R5.reuse, R18, PT ;  /* 0x000000120500720c */ /* 0x040fe20003f64070 */
[----:B------:R-:W-:Y:S01]  /*0ef0*/  IMAD R10, R5, R6, R10 ;  /* 0x00000006050a7224 */ /* 0x000fe200078e020a */
[----:B------:R-:W-:Y:S01]  /*0f00*/  ISETP.GE.AND P2, PT, R65, RZ, PT ;  /* 0x000000ff4100720c */ /* 0x000fe20003f46270 */
[----:B------:R-:W-:Y:S01]  /*0f10*/  IMAD.HI.U32 R6, R8, R20, RZ ;  /* 0x0000001408067227 */ /* 0x000fe200078e00ff */
[----:B------:R-:W-:-:S02]  /*0f20*/  ISETP.GE.AND P4, PT, R63, RZ, PT ;  /* 0x000000ff3f00720c */ /* 0x000fc40003f86270 */
[----:B------:R-:W-:Y:S01]  /*0f30*/  IABS R17, R58 ;  /* 0x0000003a00117213 */ /* 0x000fe20000000000 */
[--C-:B------:R-:W-:Y:S01]  /*0f40*/  @!P6 IMAD.IADD R2, R2, 0x1, -R5.reuse ;  /* 0x000000010202e824 */ /* 0x100fe200078e0a05 */
[----:B------:R-:W-:Y:S01]  /*0f50*/  IABS R64, R43 ;  /* 0x0000002b00407213 */ /* 0x000fe20000000000 */
[----:B------:R-:W-:Y:S02]  /*0f60*/  IMAD.MOV R6, RZ, RZ, -R6 ;  /* 0x000000ffff067224 */ /* 0x000fe400078e0a06 */
[--C-:B------:R-:W-:Y:S01]  /*0f70*/  @!P1 IMAD.IADD R16, R16, 0x1, -R5.reuse ;  /* 0x0000000110109824 */ /* 0x100fe200078e0a05 */
[C---:B------:R-:W-:Y:S01]  /*0f80*/  ISETP.GT.U32.AND P6, PT, R5.reuse, R2, PT ;  /* 0x000000020500720c */ /* 0x040fe20003fc4070 */
[----:B------:R-:W-:Y:S01]  /*0f90*/  @!P3 IMAD.IADD R18, R18, 0x1, -R5 ;  /* 0x000000011212b824 */ /* 0x000fe200078e0a05 */
[----:B------:R-:W-:Y:S01]  /*0fa0*/  ISETP.GE.AND P3, PT, R26, RZ, PT ;  /* 0x000000ff1a00720c */ /* 0x000fe20003f66270 */
[C---:B------:R-:W-:Y:S01]  /*0fb0*/  IMAD R20, R5.reuse, R6, R20 ;  /* 0x0000000605147224 */ /* 0x040fe200078e0214 */
[----:B------:R-:W-:Y:S01]  /*0fc0*/  @!P2 IADD3 R16, -R16, RZ, RZ ;  /* 0x000000ff1010a210 */ /* 0x000fe20007ffe1ff */
[----:B------:R-:W-:Y:S01]  /*0fd0*/  @!P5 IMAD.MOV R18, RZ, RZ, -R18 ;  /* 0x000000ffff12d224 */ /* 0x000fe200078e0a12 */
[----:B------:R-:W-:Y:S01]  /*0fe0*/  ISETP.GT.U32.AND P5, PT, R5, R10, PT ;  /* 0x0000000a0500720c */ /* 0x000fe20003fa4070 */
[----:B------:R-:W-:Y:S01]  /*0ff0*/  IMAD.HI.U32 R6, R8, R22, RZ ;  /* 0x0000001608067227 */ /* 0x000fe200078e00ff */
[----:B------:R-:W-:-:S02]  /*1000*/  ISETP.GE.AND P2, PT, R24, RZ, PT ;  /* 0x000000ff1800720c */ /* 0x000fc40003f46270 */
[----:B------:R-:W-:Y:S01]  /*1010*/  IABS R24, R24 ;  /* 0x0000001800187213 */ /* 0x000fe20000000000 */
[----:B------:R-:W-:Y:S01]  /*1020*/  @!P0 IMAD.MOV R14, RZ, RZ, -R14 ;  /* 0x000000ffff0e8224 */ /* 0x000fe200078e0a0e */
[----:B------:R-:W-:Y:S01]  /*1030*/  IABS R26, R40 ;  /* 0x00000028001a7213 */ /* 0x000fe20000000000 */
[----:B------:R-:W-:Y:S01]  /*1040*/  @!P6 IMAD.IADD R2, R2, 0x1, -R5 ;  /* 0x000000010202e824 */ /* 0x000fe200078e0a05 */
[C---:B------:R-:W-:Y:S01]  /*1050*/  ISETP.GT.U32.AND P6, PT, R5.reuse, R20, PT ;  /* 0x000000140500720c */ /* 0x040fe20003fc4070 */
[----:B------:R-:W-:Y:S01]  /*1060*/  IMAD.HI.U32 R9, R8, R24, RZ ;  /* 0x0000001808097227 */ /* 0x000fe200078e00ff */
[----:B------:R-:W-:Y:S02]  /*1070*/  ISETP.GE.AND P0, PT, R34, RZ, PT ;  /* 0x000000ff2200720c */ /* 0x000fe40003f06270 */
[----:B------:R-:W-:Y:S01]  /*1080*/  ISETP.GE.AND P1, PT, R28, RZ, PT ;  /* 0x000000ff1c00720c */ /* 0x000fe20003f26270 */
[----:B------:R-:W-:Y:S01]  /*1090*/  IMAD.MOV R9, RZ, RZ, -R9 ;  /* 0x000000ffff097224 */ /* 0x000fe200078e0a09 */
[----:B------:R-:W-:Y:S01]  /*10a0*/  @!P5 IADD3 R10, R10, -R5, RZ ;  /* 0x800000050a0ad210 */ /* 0x000fe20007ffe0ff */
[----:B------:R-:W-:Y:S01]  /*10b0*/  IMAD.MOV R6, RZ, RZ, -R6 ;  /* 0x000000ffff067224 */ /* 0x000fe200078e0a06 */
[----:B------:R-:W-:Y:S01]  /*10c0*/  IABS R28, R61 ;  /* 0x0000003d001c7213 */ /* 0x000fe20000000000 */
[C---:B------:R-:W-:Y:S01]  /*10d0*/  IMAD R24, R5.reuse, R9, R24 ;  /* 0x0000000905187224 */ /* 0x040fe200078e0218 */
[----:B------:R-:W-:Y:S01]  /*10e0*/  ISETP.GT.U32.AND P5, PT, R5, R10, PT ;  /* 0x0000000a0500720c */ /* 0x000fe20003fa4070 */
[----:B------:R-:W-:Y:S01]  /*10f0*/  IMAD.HI.U32 R11, R8, R26, RZ ;  /* 0x0000001a080b7227 */ /* 0x000fe200078e00ff */
[----:B------:R-:W-:-:S03]  /*1100*/  IABS R34, R30 ;  /* 0x0000001e00227213 */ /* 0x000fc60000000000 */
[----:B------:R-:W-:Y:S02]  /*1110*/  @!P6 IMAD.IADD R20, R20, 0x1, -R5 ;  /* 0x000000011414e824 */ /* 0x000fe400078e0a05 */
[----:B------:R-:W-:-:S03]  /*1120*/  IMAD.HI.U32 R9, R8, R13, RZ ;  /* 0x0000000d08097227 */ /* 0x000fc600078e00ff */
[C---:B------:R-:W-:Y:S01]  /*1130*/  ISETP.GT.U32.AND P6, PT, R5.reuse, R20, PT ;  /* 0x000000140500720c */ /* 0x040fe20003fc4070 */
[----:B------:R-:W-:Y:S02]  /*1140*/  IMAD R22, R5, R6, R22 ;  /* 0x0000000605167224 */ /* 0x000fe400078e0216 */
[----:B------:R-:W-:Y:S02]  /*1150*/  IMAD.MOV R11, RZ, RZ, -R11 ;  /* 0x000000ffff0b7224 */ /* 0x000fe400078e0a0b */
[----:B------:R-:W-:Y:S01]  /*1160*/  IMAD.MOV.U32 R6, RZ, RZ, R2 ;  /* 0x000000ffff067224 */ /* 0x000fe200078e0002 */
[----:B------:R-:W-:Y:S01]  /*1170*/  IADD3 R2, -R9, RZ, RZ ;  /* 0x000000ff09027210 */ /* 0x000fe20007ffe1ff */
[C---:B------:R-:W-:Y:S02]  /*1180*/  IMAD R26, R5.reuse, R11, R26 ;  /* 0x0000000b051a7224 */ /* 0x040fe400078e021a */
[----:B------:R-:W-:Y:S01]  /*1190*/  @!P5 IMAD.IADD R10, R10, 0x1, -R5 ;  /* 0x000000010a0ad824 */ /* 0x000fe200078e0a05 */
[C---:B------:R-:W-:Y:S01]  /*11a0*/  ISETP.GT.U32.AND P5, PT, R5.reuse, R24, PT ;  /* 0x000000180500720c */ /* 0x040fe20003fa4070 */
[C---:B------:R-:W-:Y:S01]  /*11b0*/  IMAD R2, R5.reuse, R2, R13 ;  /* 0x0000000205027224 */ /* 0x040fe200078e020d */
[----:B------:R-:W-:Y:S01]  /*11c0*/  IABS R13, R56 ;  /* 0x00000038000d7213 */ /* 0x000fe20000000000 */
[----:B------:R-:W-:Y:S01]  /*11d0*/  @!P4 IMAD.MOV R6, RZ, RZ, -R6 ;  /* 0x000000ffff06c224 */ /* 0x000fe200078e0a06 */
[C---:B------:R-:W-:Y:S01]  /*11e0*/  ISETP.GT.U32.AND P4, PT, R5.reuse, R22, PT ;  /* 0x000000160500720c */ /* 0x040fe20003f84070 */
[----:B------:R-:W-:Y:S01]  /*11f0*/  @!P0 IMAD.MOV R10, RZ, RZ, -R10 ;  /* 0x000000ffff0a8224 */ /* 0x000fe200078e0a0a */
[----:B------:R-:W-:Y:S01]  /*1200*/  ISETP.GT.U32.AND P0, PT, R5, R26, PT ;  /* 0x0000001a0500720c */ /* 0x000fe20003f04070 */
[----:B------:R-:W-:Y:S01]  /*1210*/  IMAD.HI.U32 R9, R8, R28, RZ ;  /* 0x0000001c08097227 */ /* 0x000fe200078e00ff */
[----:B------:R-:W-:-:S02]  /*1220*/  @!P6 IADD3 R20, R20, -R5, RZ ;  /* 0x800000051414e210 */ /* 0x000fc40007ffe0ff */
[----:B------:R-:W-:Y:S01]  /*1230*/  ISETP.GT.U32.AND P6, PT, R5, R2, PT ;  /* 0x000000020500720c */ /* 0x000fe20003fc4070 */
[----:B------:R-:W-:Y:S02]  /*1240*/  IMAD.MOV R11, RZ, RZ, -R9 ;  /* 0x000000ffff0b7224 */ /* 0x000fe400078e0a09 */
[----:B------:R-:W-:Y:S02]  /*1250*/  @!P5 IMAD.IADD R24, R24, 0x1, -R5 ;  /* 0x000000011818d824 */ /* 0x000fe400078e0a05 */
[----:B------:R-:W-:-:S04]  /*1260*/  IMAD.HI.U32 R9, R8, R34, RZ ;  /* 0x0000002208097227 */ /* 0x000fc800078e00ff */
[--C-:B------:R-:W-:Y:S01]  /*1270*/  @!P4 IMAD.IADD R22, R22, 0x1, -R5.reuse ;  /* 0x000000011616c824 */ /* 0x100fe200078e0a05 */
[----:B------:R-:W-:Y:S01]  /*1280*/  ISETP.GE.AND P4, PT, R40, RZ, PT ;  /* 0x000000ff2800720c */ /* 0x000fe20003f86270 */
[----:B------:R-:W-:Y:S01]  /*1290*/  @!P0 IMAD.IADD R26, R26, 0x1, -R5 ;  /* 0x000000011a1a8824 */ /* 0x000fe200078e0a05 */
[C---:B------:R-:W-:Y:S01]  /*12a0*/  ISETP.GT.U32.AND P0, PT, R5.reuse, R24, PT ;  /* 0x000000180500720c */ /* 0x040fe20003f04070 */
[----:B------:R-:W-:Y:S01]  /*12b0*/  IMAD.MOV R9, RZ, RZ, -R9 ;  /* 0x000000ffff097224 */ /* 0x000fe200078e0a09 */
[----:B------:R-:W-:Y:S01]  /*12c0*/  @!P6 IADD3 R2, R2, -R5, RZ ;  /* 0x800000050202e210 */ /* 0x000fe20007ffe0ff */
[----:B------:R-:W-:Y:S01]  /*12d0*/  @!P1 IMAD.MOV R20, RZ, RZ, -R20 ;  /* 0x000000ffff149224 */ /* 0x000fe200078e0a14 */
[C---:B------:R-:W-:Y:S01]  /*12e0*/  ISETP.GT.U32.AND P5, PT, R5.reuse, R22, PT ;  /* 0x000000160500720c */ /* 0x040fe20003fa4070 */
[C---:B------:R-:W-:Y:S01]  /*12f0*/  IMAD R34, R5.reuse, R9, R34 ;  /* 0x0000000905227224 */ /* 0x040fe200078e0222 */
[C---:B------:R-:W-:Y:S01]  /*1300*/  ISETP.GT.U32.AND P6, PT, R5.reuse, R2, PT ;  /* 0x000000020500720c */ /* 0x040fe20003fc4070 */
[----:B------:R-:W-:Y:S01]  /*1310*/  IMAD.HI.U32 R9, R8, R36, RZ ;  /* 0x0000002408097227 */ /* 0x000fe200078e00ff */
[----:B------:R-:W-:-:S02]  /*1320*/  ISETP.GT.U32.AND P1, PT, R5, R26, PT ;  /* 0x0000001a0500720c */ /* 0x000fc40003f24070 */
[----:B------:R-:W-:Y:S01]  /*1330*/  IABS R40, R32 ;  /* 0x0000002000287213 */ /* 0x000fe20000000000 */
[----:B------:R-:W-:Y:S02]  /*1340*/  IMAD.MOV R9, RZ, RZ, -R9 ;  /* 0x000000ffff097224 */ /* 0x000fe400078e0a09 */
[C---:B------:R-:W-:Y:S02]  /*1350*/  IMAD R28, R5.reuse, R11, R28 ;  /* 0x0000000b051c7224 */ /* 0x040fe400078e021c */
[--C-:B------:R-:W-:Y:S01]  /*1360*/  @!P0 IMAD.IADD R24, R24, 0x1, -R5.reuse ;  /* 0x0000000118188824 */ /* 0x100fe200078e0a05 */
[C---:B------:R-:W-:Y:S01]  /*1370*/  ISETP.GT.U32.AND P0, PT, R5.reuse, R34, PT ;  /* 0x000000220500720c */ /* 0x040fe20003f04070 */
[C---:B------:R-:W-:Y:S02]  /*1380*/  IMAD R36, R5.reuse, R9, R36 ;  /* 0x0000000905247224 */ /* 0x040fe400078e0224 */
[----:B------:R-:W-:Y:S01]  /*1390*/  @!P5 IMAD.IADD R22, R22, 0x1, -R5 ;  /* 0x000000011616d824 */ /* 0x000fe200078e0a05 */
[----:B------:R-:W-:Y:S01]  /*13a0*/  ISETP.GT.U32.AND P5, PT, R5, R28, PT ;  /* 0x0000001c0500720c */ /* 0x000fe20003fa4070 */
[----:B------:R-:W-:Y:S01]  /*13b0*/  IMAD.HI.U32 R9, R8, R38, RZ ;  /* 0x0000002608097227 */ /* 0x000fe200078e00ff */
[----:B------:R-:W-:-:S02]  /*13c0*/  @!P1 IADD3 R26, R26, -R5, RZ ;  /* 0x800000051a1a9210 */ /* 0x000fc40007ffe0ff */
[----:B------:R-:W-:Y:S01]  /*13d0*/  ISETP.GE.AND P1, PT, R62, RZ, PT ;  /* 0x000000ff3e00720c */ /* 0x000fe20003f26270 */
[----:B------:R-:W-:Y:S01]  /*13e0*/  @!P6 IMAD.IADD R2, R2, 0x1, -R5 ;  /* 0x000000010202e824 */ /* 0x000fe200078e0a05 */
[C---:B------:R-:W-:Y:S01]  /*13f0*/  ISETP.GT.U32.AND P6, PT, R5.reuse, R36, PT ;  /* 0x000000240500720c */ /* 0x040fe20003fc4070 */
[----:B------:R-:W-:Y:S01]  /*1400*/  IMAD.MOV R11, RZ, RZ, -R9 ;  /* 0x000000ffff0b7224 */ /* 0x000fe200078e0a09 */
[----:B------:R-:W-:Y:S01]  /*1410*/  IABS R62, R45 ;  /* 0x0000002d003e7213 */ /* 0x000fe20000000000 */
[--C-:B------:R-:W-:Y:S01]  /*1420*/  @!P0 IMAD.IADD R34, R34, 0x1, -R5.reuse ;  /* 0x0000000122228824 */ /* 0x100fe200078e0a05 */
[----:B------:R-:W-:Y:S01]  /*1430*/  ISETP.GE.AND P0, PT, R30, RZ, PT ;  /* 0x000000ff1e00720c */ /* 0x000fe20003f06270 */
[C---:B------:R-:W-:Y:S01]  /*1440*/  IMAD R38, R5.reuse, R11, R38 ;  /* 0x0000000b05267224 */ /* 0x040fe200078e0226 */
[----:B------:R-:W-:Y:S01]  /*1450*/  MOV R11, R13 ;  /* 0x0000000d000b7202 */ /* 0x000fe20000000f00 */
[----:B------:R-:W-:Y:S01]  /*1460*/  @!P4 IMAD.MOV R26, RZ, RZ, -R26 ;  /* 0x000000ffff1ac224 */ /* 0x000fe200078e0a1a */
[----:B------:R-:W-:Y:S01]  /*1470*/  MOV R30, R2 ;  /* 0x00000002001e7202 */ /* 0x000fe20000000f00 */
[----:B------:R-:W-:Y:S01]  /*1480*/  @!P5 IMAD.IADD R28, R28, 0x1, -R5 ;  /* 0x000000011c1cd824 */ /* 0x000fe200078e0a05 */
[----:B------:R-:W-:Y:S01]  /*1490*/  ISETP.GT.U32.AND P4, PT, R5, R38, PT ;  /* 0x000000260500720c */ /* 0x000fe20003f84070 */
[----:B------:R-:W-:Y:S01]  /*14a0*/  IMAD.HI.U32 R2, R8, R11, RZ ;  /* 0x0000000b08027227 */ /* 0x000fe200078e00ff */
[----:B------:R-:W-:-:S02]  /*14b0*/  ISETP.GE.AND P5, PT, R61, RZ, PT ;  /* 0x000000ff3d00720c */ /* 0x000fc40003fa6270 */
[----:B------:R-:W-:Y:S01]  /*14c0*/  IABS R13, R29 ;  /* 0x0000001d000d7213 */ /* 0x000fe20000000000 */
[----:B------:R-:W-:Y:S01]  /*14d0*/  @!P6 IMAD.IADD R36, R36, 0x1, -R5 ;  /* 0x000000012424e824 */ /* 0x000fe200078e0a05 */
[C---:B------:R-:W-:Y:S01]  /*14e0*/  ISETP.GT.U32.AND P6, PT, R5.reuse, R28, PT ;  /* 0x0000001c0500720c */ /* 0x040fe20003fc4070 */
[----:B------:R-:W-:Y:S02]  /*14f0*/  IMAD.MOV R2, RZ, RZ, -R2 ;  /* 0x000000ffff027224 */ /* 0x000fe400078e0a02 */
[----:B------:R-:W-:Y:S01]  /*1500*/  @!P3 IMAD.MOV R22, RZ, RZ, -R22 ;  /* 0x000000ffff16b224 */ /* 0x000fe200078e0a16 */
[C---:B------:R-:W-:Y:S01]  /*1510*/  ISETP.GT.U32.AND P3, PT, R5.reuse, R36, PT ;  /* 0x000000240500720c */ /* 0x040fe20003f64070 */
[----:B------:R-:W-:Y:S02]  /*1520*/  IMAD R2, R5, R2, R11 ;  /* 0x0000000205027224 */ /* 0x000fe400078e020b */
[----:B------:R-:W-:-:S04]  /*1530*/  IMAD.HI.U32 R9, R8, R40, RZ ;  /* 0x0000002808097227 */ /* 0x000fc800078e00ff */
[----:B------:R-:W-:Y:S01]  /*1540*/  @!P2 IMAD.MOV R24, RZ, RZ, -R24 ;  /* 0x000000ffff18a224 */ /* 0x000fe200078e0a18 */
[C---:B------:R-:W-:Y:S01]  /*1550*/  ISETP.GT.U32.AND P2, PT, R5.reuse, R34, PT ;  /* 0x000000220500720c */ /* 0x040fe20003f44070 */
[----:B------:R-:W-:Y:S01]  /*1560*/  @!P4 IMAD.IADD R38, R38, 0x1, -R5 ;  /* 0x000000012626c824 */ /* 0x000fe200078e0a05 */
[C---:B------:R-:W-:Y:S01]  /*1570*/  ISETP.GT.U32.AND P4, PT, R5.reuse, R2, PT ;  /* 0x000000020500720c */ /* 0x040fe20003f84070 */
[----:B------:R-:W-:Y:S02]  /*1580*/  IMAD.MOV R9, RZ, RZ, -R9 ;  /* 0x000000ffff097224 */ /* 0x000fe400078e0a09 */
[----:B------:R-:W-:Y:S01]  /*1590*/  @!P1 IMAD.MOV R30, RZ, RZ, -R30 ;  /* 0x000000ffff1e9224 */ /* 0x000fe200078e0a1e */
[----:B------:R-:W-:Y:S01]  /*15a0*/  ISETP.GE.AND P1, PT, R60, RZ, PT ;  /* 0x000000ff3c00720c */ /* 0x000fe20003f26270 */
[C---:B------:R-:W-:Y:S01]  /*15b0*/  IMAD R40, R5.reuse, R9, R40 ;  /* 0x0000000905287224 */ /* 0x040fe200078e0228 */
[----:B------:R-:W-:Y:S01]  /*15c0*/  IABS R9, R44 ;  /* 0x0000002c00097213 */ /* 0x000fe20000000000 */
[--C-:B------:R-:W-:Y:S01]  /*15d0*/  @!P6 IMAD.IADD R28, R28, 0x1, -R5.reuse ;  /* 0x000000011c1ce824 */ /* 0x100fe200078e0a05 */
[----:B------:R-:W-:Y:S01]  /*15e0*/  IABS R60, R47 ;  /* 0x0000002f003c7213 */ /* 0x000fe20000000000 */
[----:B------:R-:W-:Y:S01]  /*15f0*/  @!P3 IMAD.IADD R36, R36, 0x1, -R5 ;  /* 0x000000012424b824 */ /* 0x000fe200078e0a05 */
[----:B------:R-:W-:Y:S01]  /*1600*/  ISETP.GE.AND P3, PT, R32, RZ, PT ;  /* 0x000000ff2000720c */ /* 0x000fe20003f66270 */
[----:B------:R-:W-:Y:S01]  /*1610*/  IMAD.MOV.U32 R32, RZ, RZ, R28 ;  /* 0x000000ffff207224 */ /* 0x000fe200078e001c */
[----:B------:R-:W-:Y:S01]  /*1620*/  @!P2 IADD3 R34, R34, -R5, RZ ;  /* 0x800000052222a210 */ /* 0x000fe20007ffe0ff */
[----:B------:R-:W-:Y:S01]  /*1630*/  IMAD.MOV.U32 R11, RZ, RZ, R9 ;  /* 0x000000ffff0b7224 */ /* 0x000fe200078e0009 */
[C---:B------:R-:W-:Y:S01]  /*1640*/  ISETP.GT.U32.AND P6, PT, R5.reuse, R40, PT ;  /* 0x000000280500720c */ /* 0x040fe20003fc4070 */
[----:B------:R-:W-:Y:S01]  /*1650*/  @!P5 IMAD.MOV R32, RZ, RZ, -R32 ;  /* 0x000000ffff20d224 */ /* 0x000fe200078e0a20 */
[----:B------:R-:W-:Y:S01]  /*1660*/  ISETP.GE.AND P2, PT, R46, RZ, PT ;  /* 0x000000ff2e00720c */ /* 0x000fe20003f46270 */
[----:B------:R-:W-:Y:S01]  /*1670*/  @!P4 IMAD.IADD R2, R2, 0x1, -R5 ;  /* 0x000000010202c824 */ /* 0x000fe200078e0a05 */
[----:B------:R-:W-:Y:S01]  /*1680*/  IABS R46, R42 ;  /* 0x0000002a002e7213 */ /* 0x000fe20000000000 */
[----:B------:R-:W-:Y:S01]  /*1690*/  IMAD.HI.U32 R9, R8, R11, RZ ;  /* 0x0000000b08097227 */ /* 0x000fe200078e00ff */
[----:B------:R-:W-:-:S02]  /*16a0*/  ISETP.GT.U32.AND P5, PT, R5, R38, PT ;  /* 0x000000260500720c */ /* 0x000fc40003fa4070 */
[----:B------:R-:W-:Y:S01]  /*16b0*/  @!P1 IADD3 R36, -R36, RZ, RZ ;  /* 0x000000ff24249210 */ /* 0x000fe20007ffe1ff */
[----:B------:R-:W-:Y:S01]  /*16c0*/  IMAD.MOV R28, RZ, RZ, -R9 ;  /* 0x000000ffff1c7224 */ /* 0x000fe200078e0a09 */
[C---:B------:R-:W-:Y:S01]  /*16d0*/  ISETP.GT.U32.AND P1, PT, R5.reuse, R2, PT ;  /* 0x000000020500720c */ /* 0x040fe20003f24070 */
[----:B------:R-:W-:Y:S01]  /*16e0*/  IMAD.HI.U32 R9, R8, R46, RZ ;  /* 0x0000002e08097227 */ /* 0x000fe200078e00ff */
[----:B------:R-:W-:Y:S02]  /*16f0*/  ISETP.GE.AND P4, PT, R44, RZ, PT ;  /* 0x000000ff2c00720c */ /* 0x000fe40003f86270 */
[----:B------:R-:W-:Y:S01]  /*1700*/  @!P6 IADD3 R40, R40, -R5, RZ ;  /* 0x800000052828e210 */ /* 0x000fe20007ffe0ff */
[C---:B------:R-:W-:Y:S01]  /*1710*/  IMAD R28, R5.reuse, R28, R11 ;  /* 0x0000001c051c7224 */ /* 0x040fe200078e020b */
[----:B------:R-:W-:Y:S01]  /*1720*/  ISETP.GE.AND P6, PT, R56, RZ, PT ;  /* 0x000000ff3800720c */ /* 0x000fe20003fc6270 */
[----:B------:R-:W-:Y:S01]  /*1730*/  IMAD.MOV R9, RZ, RZ, -R9 ;  /* 0x000000ffff097224 */ /* 0x000fe200078e0a09 */
[----:B------:R-:W-:Y:S01]  /*1740*/  IABS R56, R59 ;  /* 0x0000003b00387213 */ /* 0x000fe20000000000 */
[----:B------:R-:W-:Y:S01]  /*1750*/  @!P5 IMAD.IADD R38, R38, 0x1, -R5 ;  /* 0x000000012626d824 */ /* 0x000fe200078e0a05 */
[C---:B------:R-:W-:Y:S01]  /*1760*/  ISETP.GT.U32.AND P5, PT, R5.reuse, R28, PT ;  /* 0x0000001c0500720c */ /* 0x040fe20003fa4070 */
[----:B------:R-:W-:-:S02]  /*1770*/  IMAD R46, R5, R9, R46 ;  /* 0x00000009052e7224 */ /* 0x000fc400078e022e */
[----:B------:R-:W-:Y:S01]  /*1780*/  @!P0 IMAD.MOV R34, RZ, RZ, -R34 ;  /* 0x000000ffff228224 */ /* 0x000fe200078e0a22 */
[C---:B------:R-:W-:Y:S01]  /*1790*/  ISETP.GT.U32.AND P0, PT, R5.reuse, R40, PT ;  /* 0x000000280500720c */ /* 0x040fe20003f04070 */
[----:B------:R-:W-:Y:S01]  /*17a0*/  @!P1 IMAD.IADD R2, R2, 0x1, -R5 ;  /* 0x0000000102029824 */ /* 0x000fe200078e0a05 */
[----:B------:R-:W-:Y:S01]  /*17b0*/  ISETP.GT.U32.AND P1, PT, R5, R46, PT ;  /* 0x0000002e0500720c */ /* 0x000fe20003f24070 */
[----:B------:R-:W-:-:S04]  /*17c0*/  IMAD.HI.U32 R9, R8, R50, RZ ;  /* 0x0000003208097227 */ /* 0x000fc800078e00ff */
[----:B------:R-:W-:Y:S02]  /*17d0*/  IMAD.MOV R15, RZ, RZ, -R9 ;  /* 0x000000ffff0f7224 */ /* 0x000fe400078e0a09 */
[--C-:B------:R-:W-:Y:S01]  /*17e0*/  @!P5 IMAD.IADD R28, R28, 0x1, -R5.reuse ;  /* 0x000000011c1cd824 */ /* 0x100fe200078e0a05 */
[----:B------:R-:W-:Y:S01]  /*17f0*/  ISETP.GE.AND P5, PT, R25, RZ, PT ;  /* 0x000000ff1900720c */ /* 0x000fe20003fa6270 */
[C---:B------:R-:W-:Y:S02]  /*1800*/  IMAD R50, R5.reuse, R15, R50 ;  /* 0x0000000f05327224 */ /* 0x040fe400078e0232 */
[--C-:B------:R-:W-:Y:S01]  /*1810*/  @!P0 IMAD.IADD R40, R40, 0x1, -R5.reuse ;  /* 0x0000000128288824 */ /* 0x100fe200078e0a05 */
[----:B------:R-:W-:Y:S01]  /*1820*/  ISETP.GE.AND P0, PT, R42, RZ, PT ;  /* 0x000000ff2a00720c */ /* 0x000fe20003f06270 */
[----:B------:R-:W-:Y:S02]  /*1830*/  IMAD.MOV.U32 R42, RZ, RZ, R2 ;  /* 0x000000ffff2a7224 */ /* 0x000fe400078e0002 */
[----:B------:R-:W-:Y:S01]  /*1840*/  @!P1 IMAD.IADD R46, R46, 0x1, -R5 ;  /* 0x000000012e2e9824 */ /* 0x000fe200078e0a05 */
[----:B------:R-:W-:Y:S01]  /*1850*/  ISETP.GT.U32.AND P1, PT, R5, R28, PT ;  /* 0x0000001c0500720c */ /* 0x000fe20003f24070 */
[----:B------:R-:W-:Y:S01]  /*1860*/  IMAD.HI.U32 R2, R8, R13, RZ ;  /* 0x0000000d08027227 */ /* 0x000fe200078e00ff */
[----:B------:R-:W-:-:S02]  /*1870*/  @!P6 IADD3 R42, -R42, RZ, RZ ;  /* 0x000000ff2a2ae210 */ /* 0x000fc40007ffe1ff */
[----:B------:R-:W-:Y:S01]  /*1880*/  ISETP.GT.U32.AND P6, PT, R5, R46, PT ;  /* 0x0000002e0500720c */ /* 0x000fe20003fc4070 */
[----:B------:R-:W-:Y:S01]  /*1890*/  IMAD.MOV R2, RZ, RZ, -R2 ;  /* 0x000000ffff027224 */ /* 0x000fe200078e0a02 */
[----:B------:R-:W-:Y:S01]  /*18a0*/  @!P3 IADD3 R40, -R40, RZ, RZ ;  /* 0x000000ff2828b210 */ /* 0x000fe20007ffe1ff */
[----:B------:R-:W-:Y:S01]  /*18b0*/  IMAD.HI.U32 R11, R8, R52, RZ ;  /* 0x00000034080b7227 */ /* 0x000fe200078e00ff */
[----:B------:R-:W-:Y:S02]  /*18c0*/  ISETP.GE.AND P3, PT, R27, RZ, PT ;  /* 0x000000ff1b00720c */ /* 0x000fe40003f66270 */
[----:B------:R-:W0:Y:S01]  /*18d0*/  LDC R27, c[0x0][0x240] ;  /* 0x00009000ff1b7b82 */ /* 0x000e220000000800 */
[C---:B------:R-:W-:Y:S02]  /*18e0*/  IMAD R2, R5.reuse, R2, R13 ;  /* 0x0000000205027224 */ /* 0x040fe400078e020d */
[----:B------:R-:W-:Y:S02]  /*18f0*/  @!P1 IMAD.IADD R28, R28, 0x1, -R5 ;  /* 0x000000011c1c9824 */ /* 0x000fe400078e0a05 */
[----:B------:R-:W-:Y:S01]  /*1900*/  IMAD.HI.U32 R9, R8, R17, RZ ;  /* 0x0000001108097227 */ /* 0x000fe200078e00ff */
[----:B------:R-:W-:-:S03]  /*1910*/  ISETP.GT.U32.AND P1, PT, R5, R2, PT ;  /* 0x000000020500720c */ /* 0x000fc60003f24070 */
[----:B------:R-:W-:Y:S01]  /*1920*/  @!P6 IMAD.IADD R46, R46, 0x1, -R5 ;  /* 0x000000012e2ee824 */ /* 0x000fe200078e0a05 */
[----:B------:R-:W-:Y:S01]  /*1930*/  ISETP.GT.U32.AND P6, PT, R5, R50, PT ;  /* 0x000000320500720c */ /* 0x000fe20003fc4070 */
[----:B------:R-:W-:Y:S01]  /*1940*/  IMAD.MOV R11, RZ, RZ, -R11 ;  /* 0x000000ffff0b7224 */ /* 0x000fe200078e0a0b */
[----:B------:R-:W-:Y:S01]  /*1950*/  IADD3 R48, -R9, RZ, RZ ;  /* 0x000000ff09307210 */ /* 0x000fe20007ffe1ff */
[----:B------:R-:W-:Y:S01]  /*1960*/  IMAD.MOV.U32 R44, RZ, RZ, R28 ;  /* 0x000000ffff2c7224 */ /* 0x000fe200078e001c */
[----:B------:R-:W-:Y:S01]  /*1970*/  @!P0 IADD3 R46, -R46, RZ, RZ ;  /* 0x000000ff2e2e8210 */ /* 0x000fe20007ffe1ff */
[----:B------:R-:W-:Y:S02]  /*1980*/  IMAD R52, R5, R11, R52 ;  /* 0x0000000b05347224 */ /* 0x000fe400078e0234 */
[----:B------:R-:W-:-:S03]  /*1990*/  IMAD.HI.U32 R11, R8, R56, RZ ;  /* 0x00000038080b7227 */ /* 0x000fc600078e00ff */
[C---:B------:R-:W-:Y:S01]  /*19a0*/  ISETP.GT.U32.AND P0, PT, R5.reuse, R52, PT ;  /* 0x000000340500720c */ /* 0x040fe20003f04070 */
[--C-:B------:R-:W-:Y:S02]  /*19b0*/  @!P1 IMAD.IADD R2, R2, 0x1, -R5.reuse ;  /* 0x0000000102029824 */ /* 0x100fe400078e0a05 */
[----:B------:R-:W-:Y:S02]  /*19c0*/  @!P6 IMAD.IADD R50, R50, 0x1, -R5 ;  /* 0x000000013232e824 */ /* 0x000fe400078e0a05 */
[C---:B------:R-:W-:Y:S01]  /*19d0*/  IMAD R28, R5.reuse, R48, R17 ;  /* 0x00000030051c7224 */ /* 0x040fe200078e0211 */
[C---:B------:R-:W-:Y:S01]  /*19e0*/  ISETP.GT.U32.AND P1, PT, R5.reuse, R2, PT ;  /* 0x000000020500720c */ /* 0x040fe20003f24070 */
[----:B------:R-:W-:Y:S01]  /*19f0*/  IMAD.MOV R11, RZ, RZ, -R11 ;  /* 0x000000ffff0b7224 */ /* 0x000fe200078e0a0b */
[C---:B------:R-:W-:Y:S01]  /*1a00*/  ISETP.GT.U32.AND P6, PT, R5.reuse, R50, PT ;  /* 0x000000320500720c */ /* 0x040fe20003fc4070 */
[----:B------:R-:W-:Y:S01]  /*1a10*/  @!P4 IMAD.MOV R44, RZ, RZ, -R44 ;  /* 0x000000ffff2cc224 */ /* 0x000fe200078e0a2c */
[----:B------:R-:W-:Y:S01]  /*1a20*/  ISETP.GE.AND P4, PT, R58, RZ, PT ;  /* 0x000000ff3a00720c */ /* 0x000fe20003f86270 */
[----:B------:R-:W-:Y:S01]  /*1a30*/  IMAD R56, R5, R11, R56 ;  /* 0x0000000b05387224 */ /* 0x000fe200078e0238 */
[----:B------:R-:W-:Y:S01]  /*1a40*/  IABS R58, R57 ;  /* 0x00000039003a7213 */ /* 0x000fe20000000000 */
[----:B------:R-:W-:-:S04]  /*1a50*/  IMAD.HI.U32 R11, R8, R60, RZ ;  /* 0x0000003c080b7227 */ /* 0x000fc800078e00ff */
[----:B------:R-:W-:Y:S02]  /*1a60*/  IMAD.MOV R11, RZ, RZ, -R11 ;  /* 0x000000ffff0b7224 */ /* 0x000fe400078e0a0b */
[----:B------:R-:W-:Y:S01]  /*1a70*/  @!P1 IADD3 R2, R2, -R5, RZ ;  /* 0x8000000502029210 */ /* 0x000fe20007ffe0ff */
[----:B------:R-:W-:Y:S01]  /*1a80*/  IMAD.HI.U32 R9, R8, R58, RZ ;  /* 0x0000003a08097227 */ /* 0x000fe200078e00ff */
[----:B------:R-:W-:-:S03]  /*1a90*/  ISETP.GT.U32.AND P1, PT, R5, R28, PT ;  /* 0x0000001c0500720c */ /* 0x000fc60003f24070 */
[----:B------:R-:W-:Y:S01]  /*1aa0*/  @!P6 IMAD.IADD R50, R50, 0x1, -R5 ;  /* 0x000000013232e824 */ /* 0x000fe200078e0a05 */
[C---:B------:R-:W-:Y:S01]  /*1ab0*/  ISETP.GT.U32.AND P6, PT, R5.reuse, R56, PT ;  /* 0x000000380500720c */ /* 0x040fe20003fc4070 */
[----:B------:R-:W-:Y:S01]  /*1ac0*/  IMAD R60, R5, R11, R60 ;  /* 0x0000000b053c7224 */ /* 0x000fe200078e023c */
[----:B------:R-:W-:Y:S01]  /*1ad0*/  IABS R11, R0 ;  /* 0x00000000000b7213 */ /* 0x000fe20000000000 */
[----:B------:R-:W-:Y:S02]  /*1ae0*/  IMAD.MOV R13, RZ, RZ, -R9 ;  /* 0x000000ffff0d7224 */ /* 0x000fe400078e0a09 */
[----:B------:R-:W-:-:S04]  /*1af0*/  IMAD.HI.U32 R9, R8, R62, RZ ;  /* 0x0000003e08097227 */ /* 0x000fc800078e00ff */
[----:B------:R-:W-:Y:S02]  /*1b00*/  @!P1 IMAD.IADD R28, R28, 0x1, -R5 ;  /* 0x000000011c1c9824 */ /* 0x000fe400078e0a05 */
[----:B------:R-:W-:Y:S02]  /*1b10*/  IMAD.MOV R9, RZ, RZ, -R9 ;  /* 0x000000ffff097224 */ /* 0x000fe400078e0a09 */
[--C-:B------:R-:W-:Y:S01]  /*1b20*/  @!P6 IMAD.IADD R56, R56, 0x1, -R5.reuse ;  /* 0x000000013838e824 */ /* 0x100fe200078e0a05 */
[C---:B------:R-:W-:Y:S01]  /*1b30*/  ISETP.GT.U32.AND P1, PT, R5.reuse, R28, PT ;  /* 0x0000001c0500720c */ /* 0x040fe20003f24070 */
[----:B------:R-:W-:Y:S01]  /*1b40*/  @!P0 IMAD.IADD R52, R52, 0x1, -R5 ;  /* 0x0000000134348824 */ /* 0x000fe200078e0a05 */
[C---:B------:R-:W-:Y:S01]  /*1b50*/  ISETP.GT.U32.AND P6, PT, R5.reuse, R60, PT ;  /* 0x0000003c0500720c */ /* 0x040fe20003fc4070 */
[C---:B------:R-:W-:Y:S02]  /*1b60*/  IMAD R62, R5.reuse, R9, R62 ;  /* 0x00000009053e7224 */ /* 0x040fe400078e023e */
[----:B------:R-:W-:Y:S01]  /*1b70*/  IMAD.MOV.U32 R48, RZ, RZ, R2 ;  /* 0x000000ffff307224 */ /* 0x000fe200078e0002 */
[----:B------:R-:W-:Y:S01]  /*1b80*/  ISETP.GT.U32.AND P0, PT, R5, R52, PT ;  /* 0x000000340500720c */ /* 0x000fe20003f04070 */
[----:B------:R-:W-:-:S04]  /*1b90*/  IMAD.HI.U32 R2, R8, R66, RZ ;  /* 0x0000004208027227 */ /* 0x000fc800078e00ff */
[----:B------:R-:W-:Y:S02]  /*1ba0*/  IMAD.MOV R9, RZ, RZ, -R2 ;  /* 0x000000ffff097224 */ /* 0x000fe400078e0a02 */
[--C-:B------:R-:W-:Y:S01]  /*1bb0*/  @!P1 IMAD.IADD R28, R28, 0x1, -R5.reuse ;  /* 0x000000011c1c9824 */ /* 0x100fe200078e0a05 */
[C---:B------:R-:W-:Y:S01]  /*1bc0*/  ISETP.GT.U32.AND P1, PT, R5.reuse, R62, PT ;  /* 0x0000003e0500720c */ /* 0x040fe20003f24070 */
[----:B------:R-:W-:Y:S02]  /*1bd0*/  @!P6 IMAD.IADD R60, R60, 0x1, -R5 ;  /* 0x000000013c3ce824 */ /* 0x000fe400078e0a05 */
[----:B------:R-:W-:Y:S02]  /*1be0*/  IMAD.HI.U32 R2, R8, R68, RZ ;  /* 0x0000004408027227 */ /* 0x000fe400078e00ff */
[----:B------:R-:W-:Y:S02]  /*1bf0*/  @!P0 IADD3 R52, R52, -R5, RZ ;  /* 0x8000000534348210 */ /* 0x000fe40007ffe0ff */
[C---:B------:R-:W-:Y:S01]  /*1c00*/  ISETP.GT.U32.AND P6, PT, R5.reuse, R60, PT ;  /* 0x0000003c0500720c */ /* 0x040fe20003fc4070 */
[----:B------:R-:W-:-:S02]  /*1c10*/  IMAD R58, R5, R13, R58 ;  /* 0x0000000d053a7224 */ /* 0x000fc400078e023a */
[----:B------:R-:W-:Y:S02]  /*1c20*/  IMAD.MOV R2, RZ, RZ, -R2 ;  /* 0x000000ffff027224 */ /* 0x000fe400078e0a02 */
[----:B------:R-:W-:Y:S01]  /*1c30*/  @!P2 IMAD.MOV R38, RZ, RZ, -R38 ;  /* 0x000000ffff26a224 */ /* 0x000fe200078e0a26 */
[----:B------:R-:W-:Y:S01]  /*1c40*/  ISETP.GT.U32.AND P0, PT, R5, R58, PT ;  /* 0x0000003a0500720c */ /* 0x000fe20003f04070 */
[----:B------:R-:W-:Y:S01]  /*1c50*/  @!P1 IMAD.IADD R62, R62, 0x1, -R5 ;  /* 0x000000013e3e9824 */ /* 0x000fe200078e0a05 */
[----:B------:R-:W-:Y:S01]  /*1c60*/  ISETP.GE.AND P2, PT, R29, RZ, PT ;  /* 0x000000ff1d00720c */ /* 0x000fe20003f46270 */
[C---:B------:R-:W-:Y:S01]  /*1c70*/  IMAD R68, R5.reuse, R2, R68 ;  /* 0x0000000205447224 */ /* 0x040fe200078e0244 */
[----:B------:R-:W-:Y:S01]  /*1c80*/  LOP3.LUT R29, R4, 0x40, RZ, 0xc0, !PT ;  /* 0x00000040041d7812 */ /* 0x000fe200078ec0ff */
[C---:B------:R-:W-:Y:S01]  /*1c90*/  IMAD R66, R5.reuse, R9, R66 ;  /* 0x0000000905427224 */ /* 0x040fe200078e0242 */
[----:B------:R-:W-:Y:S01]  /*1ca0*/  ISETP.GT.U32.AND P1, PT, R5, R62, PT ;  /* 0x0000003e0500720c */ /* 0x000fe20003f24070 */
[----:B------:R-:W-:-:S04]  /*1cb0*/  IMAD.HI.U32 R9, R8, R70, RZ ;  /* 0x0000004608097227 */ /* 0x000fc800078e00ff */
[--C-:B------:R-:W-:Y:S01]  /*1cc0*/  @!P6 IMAD.IADD R60, R60, 0x1, -R5.reuse ;  /* 0x000000013c3ce824 */ /* 0x100fe200078e0a05 */
[----:B------:R-:W-:Y:S01]  /*1cd0*/  ISETP.GT.U32.AND P6, PT, R5, R68, PT ;  /* 0x000000440500720c */ /* 0x000fe20003fc4070 */
[----:B------:R-:W-:Y:S01]  /*1ce0*/  @!P0 IMAD.IADD R58, R58, 0x1, -R5 ;  /* 0x000000013a3a8824 */ /* 0x000fe200078e0a05 */
[----:B------:R-:W-:Y:S01]  /*1cf0*/  IADD3 R9, -R9, RZ, RZ ;  /* 0x000000ff09097210 */ /* 0x000fe20007ffe1ff */
[----:B------:R-:W-:Y:S01]  /*1d00*/  IMAD.HI.U32 R13, R8, R64, RZ ;  /* 0x00000040080d7227 */ /* 0x000fe200078e00ff */
[----:B------:R-:W-:Y:S02]  /*1d10*/  @!P2 IADD3 R48, -R48, RZ, RZ ;  /* 0x000000ff3030a210 */ /* 0x000fe40007ffe1ff */
[C---:B------:R-:W-:Y:S01]  /*1d20*/  ISETP.GT.U32.AND P0, PT, R5.reuse, R56, PT ;  /* 0x000000380500720c */ /* 0x040fe20003f04070 */
[C---:B------:R-:W-:Y:S01]  /*1d30*/  IMAD R70, R5.reuse, R9, R70 ;  /* 0x0000000905467224 */ /* 0x040fe200078e0246 */
[C---:B------:R-:W-:Y:S01]  /*1d40*/  ISETP.GT.U32.AND P2, PT, R5.reuse, R58, PT ;  /* 0x0000003a0500720c */ /* 0x040fe20003f44070 */
[----:B------:R-:W-:Y:S01]  /*1d50*/  IMAD.MOV.U32 R2, RZ, RZ, R11 ;  /* 0x000000ffff027224 */ /* 0x000fe200078e000b */
[----:B------:R-:W-:Y:S01]  /*1d60*/  @!P1 IADD3 R62, R62, -R5, RZ ;  /* 0x800000053e3e9210 */ /* 0x000fe20007ffe0ff */
[----:B------:R-:W-:Y:S01]  /*1d70*/  IMAD.MOV R13, RZ, RZ, -R13 ;  /* 0x000000ffff0d7224 */ /* 0x000fe200078e0a0d */
[----:B------:R-:W-:Y:S01]  /*1d80*/  ISETP.GT.U32.AND P1, PT, R5, R70, PT ;  /* 0x000000460500720c */ /* 0x000fe20003f24070 */
[----:B------:R-:W-:Y:S01]  /*1d90*/  @!P6 IMAD.IADD R68, R68, 0x1, -R5 ;  /* 0x000000014444e824 */ /* 0x000fe200078e0a05 */
[----:B------:R-:W-:Y:S01]  /*1da0*/  IADD3 R9, R106, 0x10000, RZ ;  /* 0x000100006a097810 */ /* 0x000fe20007ffe0ff */
[----:B------:R-:W-:-:S03]  /*1db0*/  IMAD.HI.U32 R8, R8, R2, RZ ;  /* 0x0000000208087227 */ /* 0x000fc600078e00ff */
[C---:B------:R-:W-:Y:S01]  /*1dc0*/  ISETP.GT.U32.AND P6, PT, R5.reuse, R68, PT ;  /* 0x000000440500720c */ /* 0x040fe20003fc4070 */
[C---:B------:R-:W-:Y:S01]  /*1dd0*/  IMAD R64, R5.reuse, R13, R64 ;  /* 0x0000000d05407224 */ /* 0x040fe200078e0240 */
[----:B------:R-:W-:Y:S01]  /*1de0*/  IADD3 R8, -R8, RZ, RZ ;  /* 0x000000ff08087210 */ /* 0x000fe20007ffe1ff */
[--C-:B------:R-:W-:Y:S01]  /*1df0*/  @!P2 IMAD.IADD R58, R58, 0x1, -R5.reuse ;  /* 0x000000013a3aa824 */ /* 0x100fe200078e0a05 */
[-C--:B------:R-:W-:Y:S01]  /*1e00*/  @!P0 IADD3 R56, R56, -R5.reuse, RZ ;  /* 0x8000000538388210 */ /* 0x080fe20007ffe0ff */
[----:B------:R-:W-:Y:S01]  /*1e10*/  IMAD.MOV.U32 R54, RZ, RZ, R28 ;  /* 0x000000ffff367224 */ /* 0x000fe200078e001c */
[C---:B------:R-:W-:Y:S01]  /*1e20*/  ISETP.GT.U32.AND P0, PT, R5.reuse, R64, PT ;  /* 0x000000400500720c */ /* 0x040fe20003f04070 */
[--C-:B------:R-:W-:Y:S01]  /*1e30*/  @!P1 IMAD.IADD R70, R70, 0x1, -R5.reuse ;  /* 0x0000000146469824 */ /* 0x100fe200078e0a05 */
[C---:B------:R-:W-:Y:S01]  /*1e40*/  ISETP.GT.U32.AND P2, PT, R5.reuse, R66, PT ;  /* 0x000000420500720c */ /* 0x040fe20003f44070 */
[C---:B------:R-:W-:Y:S01]  /*1e50*/  IMAD R8, R5.reuse, R8, R2 ;  /* 0x0000000805087224 */ /* 0x040fe200078e0202 */
[----:B------:R-:W-:Y:S01]  /*1e60*/  SHF.R.U32.HI R13, RZ, 0x4, R106 ;  /* 0x00000004ff0d7819 */ /* 0x000fe2000001166a */
[----:B------:R-:W-:Y:S01]  /*1e70*/  IMAD.SHL.U32 R2, R4, 0x2, RZ ;  /* 0x0000000204027824 */ /* 0x000fe200078e00ff */
[C---:B------:R-:W-:Y:S01]  /*1e80*/  ISETP.GT.U32.AND P1, PT, R5.reuse, R70, PT ;  /* 0x000000460500720c */ /* 0x040fe20003f24070 */
[----:B------:R-:W-:Y:S01]  /*1e90*/  @!P6 IMAD.IADD R68, R68, 0x1, -R5 ;  /* 0x000000014444e824 */ /* 0x000fe200078e0a05 */
[----:B------:R-:W-:Y:S01]  /*1ea0*/  ISETP.GT.U32.AND P6, PT, R5, R8, PT ;  /* 0x000000080500720c */ /* 0x000fe20003fc4070 */
[----:B------:R-:W-:Y:S01]  /*1eb0*/  @!P3 IMAD.MOV R50, RZ, RZ, -R50 ;  /* 0x000000ffff32b224 */ /* 0x000fe200078e0a32 */
[----:B------:R-:W-:Y:S01]  /*1ec0*/  SHF.R.U32.HI R4, RZ, 0x4, R9 ;  /* 0x00000004ff047819 */ /* 0x000fe20000011609 */
[----:B------:R-:W-:Y:S01]  /*1ed0*/  @!P5 IMAD.MOV R52, RZ, RZ, -R52 ;  /* 0x000000ffff34d224 */ /* 0x000fe200078e0a34 */
[----:B------:R-:W-:Y:S01]  /*1ee0*/  ISETP.GE.AND P3, PT, R59, RZ, PT ;  /* 0x000000ff3b00720c */ /* 0x000fe20003f66270 */
[--C-:B------:R-:W-:Y:S01]  /*1ef0*/  @!P0 IMAD.IADD R64, R64, 0x1, -R5.reuse ;  /* 0x0000000140408824 */ /* 0x100fe200078e0a05 */
[----:B------:R-:W-:Y:S01]  /*1f00*/  SGXT.U32 R4, R4, 0xe ;  /* 0x0000000e0404781a */ /* 0x000fe20000000000 */
[--C-:B------:R-:W-:Y:S01]  /*1f10*/  @!P2 IMAD.IADD R66, R66, 0x1, -R5.reuse ;  /* 0x000000014242a824 */ /* 0x100fe200078e0a05 */
[----:B------:R-:W-:Y:S01]  /*1f20*/  ISETP.GE.AND P0, PT, R57, RZ, PT ;  /* 0x000000ff3900720c */ /* 0x000fe20003f06270 */
[----:B------:R-:W-:Y:S01]  /*1f30*/  @!P4 IMAD.MOV R54, RZ, RZ, -R54 ;  /* 0x000000ffff36c224 */ /* 0x000fe200078e0a36 */
[C---:B------:R-:W-:Y:S01]  /*1f40*/  ISETP.GT.U32.AND P5, PT, R5.reuse, R64, PT ;  /* 0x000000400500720c */ /* 0x040fe20003fa4070 */
[----:B------:R-:W-:Y:S01]  /*1f50*/  IMAD.MOV.U32 R11, RZ, RZ, RZ ;  /* 0x000000ffff0b7224 */ /* 0x000fe200078e00ff */
[----:B------:R-:W-:Y:S01]  /*1f60*/  ISETP.GT.U32.AND P2, PT, R5, R66, PT ;  /* 0x000000420500720c */ /* 0x000fe20003f44070 */
[--C-:B------:R-:W-:Y:S01]  /*1f70*/  @!P6 IMAD.IADD R8, R8, 0x1, -R5.reuse ;  /* 0x000000010808e824 */ /* 0x100fe200078e0a05 */
[----:B------:R-:W-:Y:S01]  /*1f80*/  @!P1 IADD3 R70, R70, -R5, RZ ;  /* 0x8000000546469210 */ /* 0x000fe20007ffe0ff */
[----:B------:R-:W-:Y:S01]  /*1f90*/  IMAD.MOV.U32 R9, RZ, RZ, RZ ;  /* 0x000000ffff097224 */ /* 0x000fe200078e00ff */
[----:B------:R-:W-:Y:S01]  /*1fa0*/  ISETP.GE.AND P4, PT, R47, RZ, PT ;  /* 0x000000ff2f00720c */ /* 0x000fe20003f86270 */
[----:B------:R-:W-:Y:S01]  /*1fb0*/  @!P3 IMAD.MOV R56, RZ, RZ, -R56 ;  /* 0x000000ffff38b224 */ /* 0x000fe200078e0a38 */
[----:B------:R-:W-:Y:S01]  /*1fc0*/  IADD3 R15, P1, R4, 0x2, RZ ;  /* 0x00000002040f7810 */ /* 0x000fe20007f3e0ff */
[----:B------:R-:W-:Y:S01]  /*1fd0*/  IMAD R7, R7, R72, RZ ;  /* 0x0000004807077224 */ /* 0x000fe200078e02ff */
[----:B------:R-:W-:Y:S01]  /*1fe0*/  SGXT.U32 R21, R13, 0xe ;  /* 0x0000000e0d15781a */ /* 0x000fe20000000000 */
[----:B------:R-:W-:Y:S01]  /*1ff0*/  @!P0 IMAD.MOV R58, RZ, RZ, -R58 ;  /* 0x000000ffff3a8224 */ /* 0x000fe200078e0a3a */
[----:B------:R-:W-:Y:S01]  /*2000*/  IADD3.X R11, R11, 0x40000040, RZ, P1, !PT ;  /* 0x400000400b0b7810 */ /* 0x000fe20000ffe4ff */
[--C-:B------:R-:W-:Y:S01]  /*2010*/  @!P5 IMAD.IADD R64, R64, 0x1, -R5.reuse ;  /* 0x000000014040d824 */ /* 0x100fe200078e0a05 */
[----:B------:R-:W-:Y:S01]  /*2020*/  ISETP.GT.U32.AND P1, PT, R5, R8, PT ;  /* 0x000000080500720c */ /* 0x000fe20003f24070 */
[----:B------:R-:W-:Y:S01]  /*2030*/  @!P2 IMAD.IADD R66, R66, 0x1, -R5 ;  /* 0x000000014242a824 */ /* 0x000fe200078e0a05 */
[----:B------:R-:W-:-:S02]  /*2040*/  IADD3 R13, P6, R21, 0x80, RZ ;  /* 0x00000080150d7810 */ /* 0x000fc40007fde0ff */
[----:B------:R-:W-:Y:S02]  /*2050*/  ISETP.GE.AND P3, PT, R45, RZ, PT ;  /* 0x000000ff2d00720c */ /* 0x000fe40003f66270 */
[----:B------:R-:W-:Y:S02]  /*2060*/  IADD3.X R9, R9, 0x40000040, RZ, P6, !PT ;  /* 0x4000004009097810 */ /* 0x000fe400037fe4ff */
[----:B------:R-:W-:Y:S02]  /*2070*/  ISETP.GE.AND P5, PT, R43, RZ, PT ;  /* 0x000000ff2b00720c */ /* 0x000fe40003fa6270 */
[----:B------:R-:W-:Y:S02]  /*2080*/  ISETP.GE.AND P2, PT, R41, RZ, PT ;  /* 0x000000ff2900720c */ /* 0x000fe40003f46270 */
[----:B------:R-:W-:Y:S01]  /*2090*/  ISETP.GE.AND P0, PT, R35, RZ, PT ;  /* 0x000000ff2300720c */ /* 0x000fe20003f06270 */
[----:B------:R-:W-:Y:S01]  /*20a0*/  @!P1 IMAD.IADD R8, R8, 0x1, -R5 ;  /* 0x0000000108089824 */ /* 0x000fe200078e0a05 */
[----:B------:R-:W-:-:S02]  /*20b0*/  ISETP.GE.AND P6, PT, R33, RZ, PT ;  /* 0x000000ff2100720c */ /* 0x000fc40003fc6270 */
[----:B------:R-:W-:Y:S01]  /*20c0*/  @!P4 IADD3 R60, -R60, RZ, RZ ;  /* 0x000000ff3c3cc210 */ /* 0x000fe20007ffe1ff */
[----:B------:R-:W-:Y:S01]  /*20d0*/  @!P3 IMAD.MOV R62, RZ, RZ, -R62 ;  /* 0x000000ffff3eb224 */ /* 0x000fe200078e0a3e */
[----:B------:R-:W-:Y:S02]  /*20e0*/  ISETP.GE.AND P4, PT, R0, RZ, PT ;  /* 0x000000ff0000720c */ /* 0x000fe40003f86270 */
[----:B------:R-:W-:Y:S01]  /*20f0*/  SHF.R.S32.HI R28, RZ, 0x1f, R31 ;  /* 0x0000001fff1c7819 */ /* 0x000fe2000001141f */
[----:B------:R-:W-:Y:S01]  /*2100*/  @!P5 IMAD.MOV R64, RZ, RZ, -R64 ;  /* 0x000000ffff40d224 */ /* 0x000fe200078e0a40 */
[----:B------:R-:W-:Y:S01]  /*2110*/  LOP3.LUT R2, R2, 0x7e, RZ, 0xc0, !PT ;  /* 0x0000007e02027812 */ /* 0x000fe200078ec0ff */
[----:B------:R-:W-:Y:S01]  /*2120*/  @!P2 IMAD.MOV R66, RZ, RZ, -R66 ;  /* 0x000000ffff42a224 */ /* 0x000fe200078e0a42 */
[----:B------:R-:W-:Y:S02]  /*2130*/  LEA.HI R31, R28, R31, RZ, 0x7 ;  /* 0x0000001f1c1f7211 */ /* 0x000fe400078f38ff */
[----:B------:R-:W-:Y:S01]  /*2140*/  ISETP.NE.AND P1, PT, R3, RZ, PT ;  /* 0x000000ff0300720c */ /* 0x000fe20003f25270 */
[C-C-:B------:R-:W-:Y:S01]  /*2150*/  IMAD R28, R29.reuse, 0x100, R2.reuse ;  /* 0x000001001d1c7824 */ /* 0x140fe200078e0202 */
[----:B------:R-:W-:Y:S01]  /*2160*/  LOP3.LUT R5, RZ, R3, RZ, 0x33, !PT ;  /* 0x00000003ff057212 */ /* 0x000fe200078e33ff */
[----:B------:R-:W-:Y:S01]  /*2170*/  IMAD R29, R29, 0x40, R2 ;  /* 0x000000401d1d7824 */ /* 0x000fe200078e0202 */
[----:B------:R-:W-:Y:S01]  /*2180*/  R2UR UR34, R4 ;  /* 0x00000000042272ca */ /* 0x000fe200000e0000 */
[----:B------:R-:W-:Y:S01]  /*2190*/  IMAD R2, R19, R72, RZ ;  /* 0x0000004813027224 */ /* 0x000fe200078e02ff */
[C---:B------:R-:W-:Y:S01]  /*21a0*/  SEL R16, R5.reuse, R16, !P1 ;  /* 0x0000001005107207 */ /* 0x040fe20004800000 */
[----:B------:R-:W-:Y:S01]  /*21b0*/  IMAD.MOV.U32 R72, RZ, RZ, R8 ;  /* 0x000000ffff487224 */ /* 0x000fe200078e0008 */
[C---:B------:R-:W-:Y:S01]  /*21c0*/  SEL R18, R5.reuse, R18, !P1 ;  /* 0x0000001205127207 */ /* 0x040fe20004800000 */
[----:B--2---:R-:W-:Y:S01]  /*21d0*/  IMAD R3, R92, R90, RZ ;  /* 0x0000005a5c037224 */ /* 0x004fe200078e02ff */
[----:B------:R-:W-:Y:S01]  /*21e0*/  @!P0 IADD3 R68, -R68, RZ, RZ ;  /* 0x000000ff44448210 */ /* 0x000fe20007ffe1ff */
[----:B------:R-:W-:Y:S01]  /*21f0*/  @!P6 IMAD.MOV R70, RZ, RZ, -R70 ;  /* 0x000000ffff46e224 */ /* 0x000fe200078e0a46 */
[----:B------:R-:W-:Y:S01]  /*2200*/  SEL R4, R5, R10, !P1 ;  /* 0x0000000a05047207 */ /* 0x000fe20004800000 */
[----:B------:R-:W-:Y:S01]  /*2210*/  @!P4 IMAD.MOV R72, RZ, RZ, -R72 ;  /* 0x000000ffff48c224 */ /* 0x000fe200078e0a48 */
[----:B----4-:R-:W-:Y:S01]  /*2220*/  LEA R156, P0, R2, R158, 0x1 ;  /* 0x0000009e029c7211 */ /* 0x010fe200078008ff */
[-C--:B0-----:R-:W-:Y:S01]  /*2230*/  IMAD R10, R16, R27.reuse, RZ ;  /* 0x0000001b100a7224 */ /* 0x081fe200078e02ff */
[----:B------:R-:W-:Y:S01]  /*2240*/  R2UR UR7, R11 ;  /* 0x000000000b0772ca */ /* 0x000fe200000e0000 */
[-C--:B------:R-:W-:Y:S01]  /*2250*/  IMAD R11, R18, R27.reuse, RZ ;  /* 0x0000001b120b7224 */ /* 0x080fe200078e02ff */
[----:B------:R-:W-:Y:S01]  /*2260*/  SEL R26, R5, R26, !P1 ;  /* 0x0000001a051a7207 */ /* 0x000fe20004800000 */
[-C--:B------:R-:W-:Y:S01]  /*2270*/  IMAD R4, R4, R27.reuse, RZ ;  /* 0x0000001b04047224 */ /* 0x080fe200078e02ff */
[----:B------:R-:W-:Y:S01]  /*2280*/  LEA R158, P2, R7, R158, 0x1 ;  /* 0x0000009e079e7211 */ /* 0x000fe200078408ff */
[----:B------:R-:W-:Y:S01]  /*2290*/  IMAD.IADD R93, R106, 0x1, R28 ;  /* 0x000000016a5d7824 */ /* 0x000fe200078e021c */
[----:B-----5:R-:W-:Y:S01]  /*22a0*/  LEA R35, P3, R3, R74, 0x1 ;  /* 0x0000004a03237211 */ /* 0x020fe200078608ff */
[----:B------:R-:W-:Y:S01]  /*22b0*/  IMAD R26, R26, R27, RZ ;  /* 0x0000001b1a1a7224 */ /* 0x000fe200078e02ff */
[----:B------:R-:W-:-:S02]  /*22c0*/  SEL R12, R5, R12, !P1 ;  /* 0x0000000c050c7207 */ /* 0x000fc40004800000 */
[C---:B------:R-:W-:Y:S02]  /*22d0*/  SEL R8, R5.reuse, R30, !P1 ;  /* 0x0000001e05087207 */ /* 0x040fe40004800000 */
[C---:B------:R-:W-:Y:S01]  /*22e0*/  SEL R6, R5.reuse, R6, !P1 ;  /* 0x0000000605067207 */ /* 0x040fe20004800000 */
[-C--:B------:R-:W-:Y:S01]  /*22f0*/  IMAD R12, R12, R27.reuse, RZ ;  /* 0x0000001b0c0c7224 */ /* 0x080fe200078e02ff */
[C---:B------:R-:W-:Y:S01]  /*2300*/  SEL R14, R5.reuse, R14, !P1 ;  /* 0x0000000e050e7207 */ /* 0x040fe20004800000 */
[-C--:B------:R-:W-:Y:S01]  /*2310*/  IMAD R23, R8, R27.reuse, RZ ;  /* 0x0000001b08177224 */ /* 0x080fe200078e02ff */
[C---:B------:R-:W-:Y:S01]  /*2320*/  SEL R20, R5.reuse, R20, !P1 ;  /* 0x0000001405147207 */ /* 0x040fe20004800000 */
[----:B------:R-:W-:Y:S01]  /*2330*/  IMAD R6, R6, R27, RZ ;  /* 0x0000001b06067224 */ /* 0x000fe200078e02ff */
[C---:B------:R-:W-:Y:S01]  /*2340*/  SEL R22, R5.reuse, R22, !P1 ;  /* 0x0000001605167207 */ /* 0x040fe20004800000 */
[----:B------:R-:W0:Y:S01]  /*2350*/  LDC R30, c[0x0][0x238] ;  /* 0x00008e00ff1e7b82 */ /* 0x000e220000000800 */
[----:B------:R-:W-:-:S02]  /*2360*/  SEL R24, R5, R24, !P1 ;  /* 0x0000001805187207 */ /* 0x000fc40004800000 */
[C---:B------:R-:W-:Y:S01]  /*2370*/  SEL R32, R5.reuse, R32, !P1 ;  /* 0x0000002005207207 */ /* 0x040fe20004800000 */
[-C--:B------:R-:W-:Y:S01]  /*2380*/  IMAD R22, R22, R27.reuse, RZ ;  /* 0x0000001b16167224 */ /* 0x080fe200078e02ff */
        /* <DEDUP_REMOVED lines=36> */
[----:B------:R-:W-:Y:S01]  /*25d0*/  SEL R70, R5, R70, !P1 ;  /* 0x0000004605467207 */ /* 0x000fe20004800000 */
[----:B------:R-:W-:Y:S01]  /*25e0*/  IMAD R66, R66, R27, RZ ;  /* 0x0000001b42427224 */ /* 0x000fe200078e02ff */
[----:B------:R-:W-:Y:S01]  /*25f0*/  LEA.HI.X.SX32 R157, R2, R159, 0x1, P0 ;  /* 0x0000009f029d7211 */ /* 0x000fe200000f0eff */
[-C--:B------:R-:W-:Y:S01]  /*2600*/  IMAD R2, R20, R27.reuse, RZ ;  /* 0x0000001b14027224 */ /* 0x080fe200078e02ff */
[----:B------:R-:W-:Y:S01]  /*2610*/  R2UR UR6, R15 ;  /* 0x000000000f0672ca */ /* 0x000fe200000e0000 */
[-C--:B------:R-:W-:Y:S01]  /*2620*/  IMAD R68, R68, R27.reuse, RZ ;  /* 0x0000001b44447224 */ /* 0x080fe200078e02ff */
[----:B------:R-:W-:Y:S01]  /*2630*/  SEL R5, R5, R72, !P1 ;  /* 0x0000004805057207 */ /* 0x000fe20004800000 */
[----:B------:R-:W-:Y:S01]  /*2640*/  IMAD R70, R70, R27, RZ ;  /* 0x0000001b46467224 */ /* 0x000fe200078e02ff */
[----:B------:R-:W-:Y:S01]  /*2650*/  LEA.HI.X.SX32 R159, R7, R159, 0x1, P2 ;  /* 0x0000009f079f7211 */ /* 0x000fe200010f0eff */
[C---:B0-----:R-:W-:Y:S01]  /*2660*/  IMAD R25, R30.reuse, 0x7f, RZ ;  /* 0x0000007f1e197824 */ /* 0x041fe200078e02ff */
[----:B------:R-:W-:Y:S01]  /*2670*/  LEA.HI.X.SX32 R37, R3, R75, 0x1, P3 ;  /* 0x0000004b03257211 */ /* 0x000fe200018f0eff */
[----:B------:R-:W-:Y:S01]  /*2680*/  IMAD R33, R30, 0x7e, RZ ;  /* 0x0000007e1e217824 */ /* 0x000fe200078e02ff */
[----:B------:R-:W-:-:S02]  /*2690*/  LEA R15, P2, R10, R35, 0x1 ;  /* 0x000000230a0f7211 */ /* 0x000fc400078408ff */
[----:B------:R-:W-:Y:S02]  /*26a0*/  CS2R R72, SRZ ;  /* 0x0000000000487805 */ /* 0x000fe4000001ff00 */
[----:B------:R-:W-:Y:S02]  /*26b0*/  LEA R16, P1, R11, R35, 0x1 ;  /* 0x000000230b107211 */ /* 0x000fe400078208ff */
[----:B------:R-:W-:Y:S02]  /*26c0*/  CS2R R74, SRZ ;  /* 0x00000000004a7805 */ /* 0x000fe4000001ff00 */
[----:B------:R-:W-:Y:S01]  /*26d0*/  R2UR UR5, R9 ;  /* 0x00000000090572ca */ /* 0x000fe200000e0000 */
[----:B------:R-:W-:Y:S01]  /*26e0*/  IMAD R9, R14, R27, RZ ;  /* 0x0000001b0e097224 */ /* 0x000fe200078e02ff */
[----:B------:R-:W-:Y:S01]  /*26f0*/  LEA.HI.X.SX32 R10, R10, R37, 0x1, P2 ;  /* 0x000000250a0a7211 */ /* 0x000fe200010f0eff */
[----:B------:R-:W-:Y:S01]  /*2700*/  IMAD R27, R5, R27, RZ ;  /* 0x0000001b051b7224 */ /* 0x000fe200078e02ff */
[----:B------:R-:W-:Y:S01]  /*2710*/  R2UR UR4, R13 ;  /* 0x000000000d0472ca */ /* 0x000fe200000e0000 */
[----:B------:R-:W-:Y:S01]  /*2720*/  UIADD3.64 UR18, UR6, 0xfe, URZ ;  /* 0x000000fe06127897 */ /* 0x000fe2000fffe03f */
[----:B------:R-:W-:Y:S01]  /*2730*/  LEA R5, P2, R26, R35, 0x1 ;  /* 0x000000231a057211 */ /* 0x000fe200078408ff */
[----:B------:R-:W-:Y:S01]  /*2740*/  UIADD3.64 UR22, UR6, 0x100, URZ ;  /* 0x0000010006167897 */ /* 0x000fe2000fffe03f */
[----:B------:R-:W-:Y:S01]  /*2750*/  LEA.HI.X.SX32 R11, R11, R37, 0x1, P1 ;  /* 0x000000250b0b7211 */ /* 0x000fe200008f0eff */
[----:B------:R-:W-:Y:S01]  /*2760*/  UIADD3.64 UR26, UR6, 0x102, URZ ;  /* 0x00000102061a7897 */ /* 0x000fe2000fffe03f */
[-C--:B------:R-:W-:Y:S01]  /*2770*/  LEA R13, P4, R12, R35.reuse, 0x1 ;  /* 0x000000230c0d7211 */ /* 0x080fe200078808ff */
[----:B------:R-:W-:Y:S01]  /*2780*/  STL [R1+0xb0], R5 ;  /* 0x0000b00501007387 */ /* 0x000fe20000100800 */
[-C--:B------:R-:W-:Y:S01]  /*2790*/  LEA R3, P1, R23, R35.reuse, 0x1 ;  /* 0x0000002317037211 */ /* 0x080fe200078208ff */
[----:B------:R-:W-:Y:S01]  /*27a0*/  UIADD3.64 UR30, UR6, 0x104, URZ ;  /* 0x00000104061e7897 */ /* 0x000fe2000fffe03f */
[----:B------:R-:W-:-:S02]  /*27b0*/  LEA R17, P0, R6, R35, 0x1 ;  /* 0x0000002306117211 */ /* 0x000fc400078008ff */
[----:B------:R-:W-:Y:S01]  /*27c0*/  LEA R18, P6, R4, R35, 0x1 ;  /* 0x0000002304127211 */ /* 0x000fe200078c08ff */
[----:B------:R0:W-:Y:S01]  /*27d0*/  STL [R1+0xb8], R3 ;  /* 0x0000b80301007387 */ /* 0x0001e20000100800 */
[-C--:B------:R-:W-:Y:S01]  /*27e0*/  LEA.HI.X.SX32 R8, R12, R37.reuse, 0x1, P4 ;  /* 0x000000250c087211 */ /* 0x080fe200020f0eff */
[----:B------:R-:W-:Y:S01]  /*27f0*/  UIADD3.64 UR14, UR4, 0x380, URZ ;  /* 0x00000380040e7897 */ /* 0x000fe2000fffe03f */
[----:B------:R-:W-:Y:S01]  /*2800*/  LEA.HI.X.SX32 R12, R6, R37, 0x1, P0 ;  /* 0x00000025060c7211 */ /* 0x000fe200000f0eff */
[----:B------:R-:W-:Y:S01]  /*2810*/  UIADD3.64 UR10, UR4, 0x400, URZ ;  /* 0x00000400040a7897 */ /* 0x000fe2000fffe03f */
[-C--:B------:R-:W-:Y:S01]  /*2820*/  LEA R6, P0, R32, R35.reuse, 0x1 ;  /* 0x0000002320067211 */ /* 0x080fe200078008ff */
[----:B------:R-:W-:Y:S01]  /*2830*/  UIADD3.64 UR14, UR4, 0x480, URZ ;  /* 0x00000480040e7897 */ /* 0x000fe2000fffe03f */
[-C--:B------:R-:W-:Y:S01]  /*2840*/  LEA R19, P5, R2, R35.reuse, 0x1 ;  /* 0x0000002302137211 */ /* 0x080fe200078a08ff */
[----:B------:R-:W-:Y:S01]  /*2850*/  UIADD3.64 UR10, UR4, 0x500, URZ ;  /* 0x00000500040a7897 */ /* 0x000fe2000fffe03f */
[C---:B------:R-:W-:Y:S01]  /*2860*/  LEA R14, P3, R9.reuse, R35, 0x1 ;  /* 0x00000023090e7211 */ /* 0x040fe200078608ff */
[----:B------:R1:W-:Y:S01]  /*2870*/  STL [R1+0xc0], R6 ;  /* 0x0000c00601007387 */ /* 0x0003e20000100800 */
[----:B0-----:R-:W-:Y:S01]  /*2880*/  LEA.HI.X.SX32 R3, R4, R37, 0x1, P6 ;  /* 0x0000002504037211 */ /* 0x001fe200030f0eff */
[----:B------:R-:W-:Y:S01]  /*2890*/  UIADD3.64 UR14, UR4, 0x580, URZ ;  /* 0x00000580040e7897 */ /* 0x000fe2000fffe03f */
[-C--:B------:R-:W-:Y:S01]  /*28a0*/  LEA R5, P6, R34, R35.reuse, 0x1 ;  /* 0x0000002322057211 */ /* 0x080fe200078c08ff */
[----:B------:R-:W-:Y:S01]  /*28b0*/  UIADD3.64 UR10, UR4, 0x600, URZ ;  /* 0x00000600040a7897 */ /* 0x000fe2000fffe03f */
[----:B------:R-:W-:Y:S01]  /*28c0*/  LEA R20, P4, R22, R35, 0x1 ;  /* 0x0000002316147211 */ /* 0x000fe200078808ff */
[----:B------:R-:W-:Y:S01]  /*28d0*/  UIADD3.64 UR14, UR4, 0x680, URZ ;  /* 0x00000680040e7897 */ /* 0x000fe2000fffe03f */
[-C--:B------:R-:W-:Y:S01]  /*28e0*/  LEA.HI.X.SX32 R4, R2, R37.reuse, 0x1, P5 ;  /* 0x0000002502047211 */ /* 0x080fe200028f0eff */
[----:B------:R0:W-:Y:S01]  /*28f0*/  STL [R1+0xc8], R5 ;  /* 0x0000c80501007387 */ /* 0x0001e20000100800 */
[----:B------:R-:W-:Y:S01]  /*2900*/  LEA.HI.X.SX32 R9, R9, R37, 0x1, P3 ;  /* 0x0000002509097211 */ /* 0x000fe200018f0eff */
[----:B------:R-:W-:Y:S01]  /*2910*/  UIADD3.64 UR10, UR4, 0x700, URZ ;  /* 0x00000700040a7897 */ /* 0x000fe2000fffe03f */
[-C--:B------:R-:W-:Y:S01]  /*2920*/  LEA R2, P5, R36, R35.reuse, 0x1 ;  /* 0x0000002324027211 */ /* 0x080fe200078a08ff */
[----:B------:R-:W-:Y:S01]  /*2930*/  UIADD3.64 UR14, UR4, 0x780, URZ ;  /* 0x00000780040e7897 */ /* 0x000fe2000fffe03f */
[C---:B------:R-:W-:Y:S01]  /*2940*/  LEA R21, P3, R24.reuse, R35, 0x1 ;  /* 0x0000002318157211 */ /* 0x040fe200078608ff */
[----:B------:R-:W-:Y:S01]  /*2950*/  UIADD3.64 UR10, UR4, 0x800, URZ ;  /* 0x00000800040a7897 */ /* 0x000fe2000fffe03f */
[-C--:B------:R-:W-:Y:S01]  /*2960*/  LEA.HI.X.SX32 R23, R23, R37.reuse, 0x1, P1 ;  /* 0x0000002517177211 */ /* 0x080fe200008f0eff */
[----:B------:R2:W-:Y:S01]  /*2970*/  STL [R1+0xd0], R2 ;  /* 0x0000d00201007387 */ /* 0x0005e20000100800 */
[-C--:B-1----:R-:W-:Y:S01]  /*2980*/  LEA.HI.X.SX32 R6, R24, R37.reuse, 0x1, P3 ;  /* 0x0000002518067211 */ /* 0x082fe200018f0eff */
[----:B------:R-:W-:Y:S01]  /*2990*/  UIADD3.64 UR14, UR4, 0x880, URZ ;  /* 0x00000880040e7897 */ /* 0x000fe2000fffe03f */
[----:B0-----:R-:W-:Y:S01]  /*29a0*/  LEA.HI.X.SX32 R5, R22, R37, 0x1, P4 ;  /* 0x0000002516057211 */ /* 0x001fe200020f0eff */
[----:B------:R-:W-:Y:S01]  /*29b0*/  UIADD3.64 UR10, UR4, 0x900, URZ ;  /* 0x00000900040a7897 */ /* 0x000fe2000fffe03f */
[-C--:B------:R-:W-:Y:S01]  /*29c0*/  LEA R7, P4, R38, R35.reuse, 0x1 ;  /* 0x0000002326077211 */ /* 0x080fe200078808ff */
[----:B------:R-:W-:Y:S01]  /*29d0*/  UIADD3.64 UR14, UR4, 0x980, URZ ;  /* 0x00000980040e7897 */ /* 0x000fe2000fffe03f */
[----:B------:R-:W-:Y:S01]  /*29e0*/  SHF.L.U32 R90, R90, 0x7, RZ ;  /* 0x000000075a5a7819 */ /* 0x000fe200000006ff */
[----:B------:R-:W-:Y:S01]  /*29f0*/  UIADD3.64 UR10, UR4, 0xa00, URZ ;  /* 0x00000a00040a7897 */ /* 0x000fe2000fffe03f */
[----:B------:R-:W-:Y:S01]  /*2a00*/  LOP3.LUT R95, R28, 0x10, RZ, 0x3c, !PT ;  /* 0x000000101c5f7812 */ /* 0x000fe200078e3cff */
[----:B------:R0:W-:Y:S01]  /*2a10*/  STL [R1+0xd8], R7 ;  /* 0x0000d80701007387 */ /* 0x0001e20000100800 */
[----:B--2---:R-:W-:Y:S01]  /*2a20*/  LEA R2, P3, R40, R35, 0x1 ;  /* 0x0000002328027211 */ /* 0x004fe200078608ff */
[----:B------:R-:W-:Y:S01]  /*2a30*/  UIADD3.64 UR14, UR4, 0xa80, URZ ;  /* 0x00000a80040e7897 */ /* 0x000fe2000fffe03f */
[----:B------:R-:W-:Y:S01]  /*2a40*/  SHF.R.S32.HI R89, RZ, 0x1f, R90 ;  /* 0x0000001fff597819 */ /* 0x000fe2000001145a */
[----:B------:R-:W-:Y:S01]  /*2a50*/  IMAD.IADD R95, R106, 0x1, R95 ;  /* 0x000000016a5f7824 */ /* 0x000fe200078e025f */
[C---:B------:R-:W-:Y:S01]  /*2a60*/  LOP3.LUT R96, R28.reuse, 0x20, RZ, 0x3c, !PT ;  /* 0x000000201c607812 */ /* 0x040fe200078e3cff */
[----:B------:R1:W-:Y:S01]  /*2a70*/  STL [R1+0xe0], R2 ;  /* 0x0000e00201007387 */ /* 0x0003e20000100800 */
[C---:B------:R-:W-:Y:S01]  /*2a80*/  LOP3.LUT R97, R28.reuse, 0x30, RZ, 0x3c, !PT ;  /* 0x000000301c617812 */ /* 0x040fe200078e3cff */
[----:B------:R-:W-:Y:S01]  /*2a90*/  UIADD3.64 UR10, UR4, 0xb00, URZ ;  /* 0x00000b00040a7897 */ /* 0x000fe2000fffe03f */
[----:B------:R-:W-:Y:S01]  /*2aa0*/  LOP3.LUT R98, R28, 0x40, RZ, 0x3c, !PT ;  /* 0x000000401c627812 */ /* 0x000fe200078e3cff */
[----:B------:R-:W-:Y:S01]  /*2ab0*/  IMAD.IADD R96, R106, 0x1, R96 ;  /* 0x000000016a607824 */ /* 0x000fe200078e0260 */
[----:B0-----:R-:W-:Y:S01]  /*2ac0*/  LEA.HI.X.SX32 R7, R26, R37, 0x1, P2 ;  /* 0x000000251a077211 */ /* 0x001fe200010f0eff */
[----:B------:R-:W-:Y:S01]  /*2ad0*/  IMAD.IADD R97, R106, 0x1, R97 ;  /* 0x000000016a617824 */ /* 0x000fe200078e0261 */
[-C--:B------:R-:W-:Y:S01]  /*2ae0*/  LEA R22, P2, R42, R35.reuse, 0x1 ;  /* 0x000000232a167211 */ /* 0x080fe200078408ff */
[----:B------:R-:W-:Y:S01]  /*2af0*/  IMAD.IADD R98, R106, 0x1, R98 ;  /* 0x000000016a627824 */ /* 0x000fe200078e0262 */
[----:B------:R-:W-:Y:S01]  /*2b00*/  LOP3.LUT R100, R28, 0x60, RZ, 0x3c, !PT ;  /* 0x000000601c647812 */ /* 0x000fe200078e3cff */
[----:B------:R-:W-:Y:S01]  /*2b10*/  UIADD3.64 UR14, UR4, 0xb80, URZ ;  /* 0x00000b80040e7897 */ /* 0x000fe2000fffe03f */
[----:B-1----:R-:W-:Y:S01]  /*2b20*/  LEA R2, P1, R44, R35, 0x1 ;  /* 0x000000232c027211 */ /* 0x002fe200078208ff */
[----:B------:R0:W-:Y:S01]  /*2b30*/  STL [R1+0xe8], R22 ;  /* 0x0000e81601007387 */ /* 0x0001e20000100800 */
[----:B------:R-:W-:Y:S01]  /*2b40*/  LOP3.LUT R101, R28, 0x70, RZ, 0x3c, !PT ;  /* 0x000000701c657812 */ /* 0x000fe200078e3cff */
[C---:B------:R-:W-:Y:S01]  /*2b50*/  IMAD.IADD R100, R106.reuse, 0x1, R100 ;  /* 0x000000016a647824 */ /* 0x040fe200078e0264 */
[C---:B------:R-:W-:Y:S01]  /*2b60*/  LOP3.LUT R102, R29.reuse, 0x10, RZ, 0x3c, !PT ;  /* 0x000000101d667812 */ /* 0x040fe200078e3cff */
[----:B------:R1:W-:Y:S01]  /*2b70*/  STL [R1+0xb4], R23 ;  /* 0x0000b41701007387 */ /* 0x0003e20000100800 */
[C---:B------:R-:W-:Y:S01]  /*2b80*/  LOP3.LUT R103, R29.reuse, 0x20, RZ, 0x3c, !PT ;  /* 0x000000201d677812 */ /* 0x040fe200078e3cff */
[----:B------:R-:W-:Y:S01]  /*2b90*/  IMAD.IADD R101, R106, 0x1, R101 ;  /* 0x000000016a657824 */ /* 0x000fe200078e0265 */
[C---:B------:R-:W-:Y:S01]  /*2ba0*/  LOP3.LUT R105, R29.reuse, 0x40, RZ, 0x3c, !PT ;  /* 0x000000401d697812 */ /* 0x040fe200078e3cff */
[----:B------:R2:W-:Y:S01]  /*2bb0*/  STL [R1+0xf0], R2 ;  /* 0x0000f00201007387 */ /* 0x0005e20000100800 */
[----:B------:R-:W-:Y:S01]  /*2bc0*/  LOP3.LUT R99, R28, 0x50, RZ, 0x3c, !PT ;  /* 0x000000501c637812 */ /* 0x000fe200078e3cff */
[----:B------:R-:W-:Y:S01]  /*2bd0*/  IMAD.IADD R102, R106, 0x1, R102 ;  /* 0x000000016a667824 */ /* 0x000fe200078e0266 */
[----:B0-----:R-:W-:Y:S01]  /*2be0*/  LEA.HI.X.SX32 R22, R32, R37, 0x1, P0 ;  /* 0x0000002520167211 */ /* 0x001fe200000f0eff */
[C---:B------:R-:W-:Y:S01]  /*2bf0*/  IMAD.IADD R103, R106.reuse, 0x1, R103 ;  /* 0x000000016a677824 */ /* 0x040fe200078e0267 */
[----:B------:R-:W-:Y:S01]  /*2c00*/  LOP3.LUT R104, R29, 0x30, RZ, 0x3c, !PT ;  /* 0x000000301d687812 */ /* 0x000fe200078e3cff */
[----:B------:R-:W-:Y:S01]  /*2c10*/  IMAD.IADD R105, R106, 0x1, R105 ;  /* 0x000000016a697824 */ /* 0x000fe200078e0269 */
[----:B-1----:R-:W-:Y:S01]  /*2c20*/  LEA R23, P0, R46, R35, 0x1 ;  /* 0x000000232e177211 */ /* 0x002fe200078008ff */
[----:B------:R0:W-:Y:S01]  /*2c30*/  STL [R1+0xbc], R22 ;  /* 0x0000bc1601007387 */ /* 0x0001e20000100800 */
[C---:B------:R-:W-:Y:S01]  /*2c40*/  SHF.L.U64.HI R89, R90.reuse, 0x1, R89 ;  /* 0x000000015a597819 */ /* 0x040fe20000010259 */
[----:B------:R-:W-:Y:S01]  /*2c50*/  IMAD.SHL.U32 R90, R90, 0x2, RZ ;  /* 0x000000025a5a7824 */ /* 0x000fe200078e00ff */
[----:B--2---:R-:W-:Y:S01]  /*2c60*/  LEA.HI.X.SX32 R2, R34, R37, 0x1, P6 ;  /* 0x0000002522027211 */ /* 0x004fe200030f0eff */
[----:B------:R1:W-:Y:S01]  /*2c70*/  STL [R1+0xf8], R23 ;  /* 0x0000f81701007387 */ /* 0x0003e20000100800 */
[C---:B------:R-:W-:Y:S01]  /*2c80*/  IADD3 R94, R106.reuse, R29, RZ ;  /* 0x0000001d6a5e7210 */ /* 0x040fe20007ffe0ff */
[----:B------:R-:W-:Y:S01]  /*2c90*/  UIADD3.64 UR10, UR4, 0xc00, URZ ;  /* 0x00000c00040a7897 */ /* 0x000fe2000fffe03f */
[C---:B------:R-:W-:Y:S01]  /*2ca0*/  IADD3 R99, R106.reuse, R99, RZ ;  /* 0x000000636a637210 */ /* 0x040fe20007ffe0ff */
[----:B------:R2:W-:Y:S01]  /*2cb0*/  STL [R1+0xc4], R2 ;  /* 0x0000c40201007387 */ /* 0x0005e20000100800 */
[----:B------:R-:W-:Y:S01]  /*2cc0*/  IADD3 R104, R106, R104, RZ ;  /* 0x000000686a687210 */ /* 0x000fe20007ffe0ff */
[----:B------:R-:W-:Y:S01]  /*2cd0*/  UIADD3.64 UR8, UR4, 0x80, URZ ;  /* 0x0000008004087897 */ /* 0x000fe2000fffe03f */
[----:B0-----:R-:W-:Y:S01]  /*2ce0*/  LEA R22, P6, R48, R35, 0x1 ;  /* 0x0000002330167211 */ /* 0x001fe200078c08ff */
[----:B------:R-:W-:Y:S01]  /*2cf0*/  UIADD3.64 UR12, UR4, 0x100, URZ ;  /* 0x00000100040c7897 */ /* 0x000fe2000fffe03f */
[----:B-1----:R-:W-:Y:S01]  /*2d00*/  LEA.HI.X.SX32 R23, R36, R37, 0x1, P5 ;  /* 0x0000002524177211 */ /* 0x002fe200028f0eff */
[----:B------:R-:W-:-:S02]  /*2d10*/  UIADD3.64 UR16, UR4, 0x180, URZ ;  /* 0x0000018004107897 */ /* 0x000fc4000fffe03f */
[----:B------:R0:W-:Y:S01]  /*2d20*/  STL [R1+0x100], R22 ;  /* 0x0001001601007387 */ /* 0x0001e20000100800 */
[----:B------:R-:W-:Y:S01]  /*2d30*/  UIADD3.64 UR20, UR4, 0x200, URZ ;  /* 0x0000020004147897 */ /* 0x000fe2000fffe03f */
[----:B--2---:R-:W-:Y:S01]  /*2d40*/  LEA R2, P5, R50, R35, 0x1 ;  /* 0x0000002332027211 */ /* 0x004fe200078a08ff */
[----:B------:R-:W-:Y:S01]  /*2d50*/  UIADD3.64 UR24, UR4, 0x280, URZ ;  /* 0x0000028004187897 */ /* 0x000fe2000fffe03f */
[----:B------:R1:W-:Y:S01]  /*2d60*/  STL [R1+0xcc], R23 ;  /* 0x0000cc1701007387 */ /* 0x0003e20000100800 */
[----:B------:R-:W-:Y:S02]  /*2d70*/  UIADD3.64 UR28, UR4, 0x300, URZ ;  /* 0x00000300041c7897 */ /* 0x000fe4000fffe03f */
[----:B------:R-:W-:Y:S01]  /*2d80*/  UIADD3.64 UR36, UR4, 0xc80, URZ ;  /* 0x00000c8004247897 */ /* 0x000fe2000fffe03f */
[----:B------:R2:W-:Y:S01]  /*2d90*/  STL [R1+0x108], R2 ;  /* 0x0001080201007387 */ /* 0x0005e20000100800 */
[----:B------:R-:W-:Y:S01]  /*2da0*/  UIADD3.64 UR40, UR4, 0xd00, URZ ;  /* 0x00000d0004287897 */ /* 0x000fe2000fffe03f */
[----:B0-----:R-:W-:-:S02]  /*2db0*/  LEA.HI.X.SX32 R22, R38, R37, 0x1, P4 ;  /* 0x0000002526167211 */ /* 0x001fc400020f0eff */
[----:B------:R-:W-:Y:S01]  /*2dc0*/  CS2R R38, SRZ ;  /* 0x0000000000267805 */ /* 0x000fe2000001ff00 */
[----:B------:R-:W-:Y:S01]  /*2dd0*/  UIADD3.64 UR44, UR4, 0xd80, URZ ;  /* 0x00000d80042c7897 */ /* 0x000fe2000fffe03f */
[----:B-1----:R-:W-:Y:S01]  /*2de0*/  LEA R23, P4, R52, R35, 0x1 ;  /* 0x0000002334177211 */ /* 0x002fe200078808ff */
[----:B------:R0:W-:Y:S01]  /*2df0*/  STL [R1+0xd4], R22 ;  /* 0x0000d41601007387 */ /* 0x0001e20000100800 */
[----:B------:R-:W-:Y:S01]  /*2e00*/  UIADD3.64 UR48, UR4, 0xe00, URZ ;  /* 0x00000e0004307897 */ /* 0x000fe2000fffe03f */
[----:B--2---:R-:W-:Y:S02]  /*2e10*/  LEA.HI.X.SX32 R2, R40, R37, 0x1, P3 ;  /* 0x0000002528027211 */ /* 0x004fe400018f0eff */
[----:B------:R1:W-:Y:S01]  /*2e20*/  STL [R1+0x110], R23 ;  /* 0x0001101701007387 */ /* 0x0003e20000100800 */
[----:B------:R-:W-:Y:S01]  /*2e30*/  CS2R R40, SRZ ;  /* 0x0000000000287805 */ /* 0x000fe2000001ff00 */
[----:B------:R-:W-:Y:S02]  /*2e40*/  UIADD3.64 UR52, UR4, 0xe80, URZ ;  /* 0x00000e8004347897 */ /* 0x000fe4000fffe03f */
[----:B------:R2:W-:Y:S01]  /*2e50*/  STL [R1+0xdc], R2 ;  /* 0x0000dc0201007387 */ /* 0x0005e20000100800 */
[----:B------:R-:W-:Y:S01]  /*2e60*/  UIADD3.64 UR56, UR4, 0xf00, URZ ;  /* 0x00000f0004387897 */ /* 0x000fe2000fffe03f */
[----:B0-----:R-:W-:Y:S01]  /*2e70*/  LEA R22, P3, R54, R35, 0x1 ;  /* 0x0000002336167211 */ /* 0x001fe200078608ff */
[----:B------:R-:W-:-:S02]  /*2e80*/  UIADD3.64 UR10, UR6, 0x2, URZ ;  /* 0x00000002060a7897 */ /* 0x000fc4000fffe03f */
[----:B------:R-:W-:Y:S01]  /*2e90*/  UIADD3.64 UR14, UR6, 0x4, URZ ;  /* 0x00000004060e7897 */ /* 0x000fe2000fffe03f */
[----:B-1----:R-:W-:Y:S01]  /*2ea0*/  LEA.HI.X.SX32 R23, R42, R37, 0x1, P2 ;  /* 0x000000252a177211 */ /* 0x002fe200010f0eff */
[----:B------:R0:W-:Y:S01]  /*2eb0*/  STL [R1+0x118], R22 ;  /* 0x0001181601007387 */ /* 0x0001e20000100800 */
[----:B------:R-:W-:Y:S02]  /*2ec0*/  CS2R R42, SRZ ;  /* 0x00000000002a7805 */ /* 0x000fe4000001ff00 */
[----:B--2---:R-:W-:Y:S01]  /*2ed0*/  LEA R2, P2, R56, R35, 0x1 ;  /* 0x0000002338027211 */ /* 0x004fe200078408ff */
[----:B------:R1:W-:Y:S04]  /*2ee0*/  STL [R1+0xe4], R23 ;  /* 0x0000e41701007387 */ /* 0x0003e80000100800 */
[----:B------:R2:W-:Y:S01]  /*2ef0*/  STL [R1+0x120], R2 ;  /* 0x0001200201007387 */ /* 0x0005e20000100800 */
[----:B0-----:R-:W-:-:S02]  /*2f00*/  LEA.HI.X.SX32 R22, R44, R37, 0x1, P1 ;  /* 0x000000252c167211 */ /* 0x001fc400008f0eff */
[----:B------:R-:W-:Y:S02]  /*2f10*/  CS2R R44, SRZ ;  /* 0x00000000002c7805 */ /* 0x000fe4000001ff00 */
[----:B-1----:R-:W-:Y:S01]  /*2f20*/  LEA R23, P1, R58, R35, 0x1 ;  /* 0x000000233a177211 */ /* 0x002fe200078208ff */
[----:B------:R0:W-:Y:S01]  /*2f30*/  STL [R1+0xec], R22 ;  /* 0x0000ec1601007387 */ /* 0x0001e20000100800 */
[----:B--2---:R-:W-:-:S03]  /*2f40*/  LEA.HI.X.SX32 R2, R46, R37, 0x1, P0 ;  /* 0x000000252e027211 */ /* 0x004fc600000f0eff */
[----:B------:R1:W-:Y:S01]  /*2f50*/  STL [R1+0x128], R23 ;  /* 0x0001281701007387 */ /* 0x0003e20000100800 */
[----:B------:R-:W-:-:S03]  /*2f60*/  CS2R R46, SRZ ;  /* 0x00000000002e7805 */ /* 0x000fc6000001ff00 */
[----:B------:R2:W-:Y:S01]  /*2f70*/  STL [R1+0xf4], R2 ;  /* 0x0000f40201007387 */ /* 0x0005e20000100800 */
[----:B0-----:R-:W-:Y:S02]  /*2f80*/  LEA R22, P0, R60, R35, 0x1 ;  /* 0x000000233c167211 */ /* 0x001fe400078008ff */
[----:B-1----:R-:W-:-:S03]  /*2f90*/  LEA.HI.X.SX32 R23, R48, R37, 0x1, P6 ;  /* 0x0000002530177211 */ /* 0x002fc600030f0eff */
[----:B------:R0:W-:Y:S01]  /*2fa0*/  STL [R1+0x130], R22 ;  /* 0x0001301601007387 */ /* 0x0001e20000100800 */
[----:B------:R-:W-:Y:S02]  /*2fb0*/  CS2R R48, SRZ ;  /* 0x0000000000307805 */ /* 0x000fe4000001ff00 */
[----:B--2---:R-:W-:Y:S01]  /*2fc0*/  LEA R2, P6, R62, R35, 0x1 ;  /* 0x000000233e027211 */ /* 0x004fe200078c08ff */
[----:B------:R1:W-:Y:S04]  /*2fd0*/  STL [R1+0xfc], R23 ;  /* 0x0000fc1701007387 */ /* 0x0003e80000100800 */
[----:B------:R2:W-:Y:S01]  /*2fe0*/  STL [R1+0x138], R2 ;  /* 0x0001380201007387 */ /* 0x0005e20000100800 */
[----:B0-----:R-:W-:Y:S02]  /*2ff0*/  LEA.HI.X.SX32 R22, R50, R37, 0x1, P5 ;  /* 0x0000002532167211 */ /* 0x001fe400028f0eff */
[----:B------:R-:W-:-:S02]  /*3000*/  CS2R R50, SRZ ;  /* 0x0000000000327805 */ /* 0x000fc4000001ff00 */
        /* <DEDUP_REMOVED lines=9> */
[----:B------:R-:W-:Y:S02]  /*30a0*/  LEA.HI.X.SX32 R88, R66, R37, 0x1, P4 ;  /* 0x0000002542587211 */ /* 0x000fe400020f0eff */
[----:B------:R-:W-:Y:S02]  /*30b0*/  CS2R R66, SRZ ;  /* 0x0000000000427805 */ /* 0x000fe4000001ff00 */
[----:B--2---:R-:W-:Y:S01]  /*30c0*/  LEA R2, P3, R68, R35, 0x1 ;  /* 0x0000002344027211 */ /* 0x004fe200078608ff */
[----:B------:R1:W-:Y:S01]  /*30d0*/  STL [R1+0x114], R23 ;  /* 0x0001141701007387 */ /* 0x0003e20000100800 */
[----:B------:R-:W-:-:S03]  /*30e0*/  CS2R R54, SRZ ;  /* 0x0000000000367805 */ /* 0x000fc6000001ff00 */
[----:B------:R2:W-:Y:S01]  /*30f0*/  STL [R1+0x150], R2 ;  /* 0x0001500201007387 */ /* 0x0005e20000100800 */
[----:B0-----:R-:W-:Y:S02]  /*3100*/  LEA.HI.X.SX32 R22, R56, R37, 0x1, P2 ;  /* 0x0000002538167211 */ /* 0x001fe400010f0eff */
        /* <DEDUP_REMOVED lines=8> */
[----:B------:R-:W-:Y:S02]  /*3190*/  CS2R R34, SRZ ;  /* 0x0000000000227805 */ /* 0x000fe4000001ff00 */
[-C--:B-1----:R-:W-:Y:S01]  /*31a0*/  LEA.HI.X.SX32 R23, R60, R37.reuse, 0x1, P0 ;  /* 0x000000253c177211 */ /* 0x082fe200000f0eff */
[----:B------:R0:W-:Y:S01]  /*31b0*/  STL [R1+0x160], R22 ;  /* 0x0001601601007387 */ /* 0x0001e20000100800 */
[----:B------:R-:W-:Y:S02]  /*31c0*/  CS2R R60, SRZ ;  /* 0x00000000003c7805 */ /* 0x000fe4000001ff00 */
[----:B--2---:R-:W-:Y:S01]  /*31d0*/  LEA.HI.X.SX32 R2, R62, R37, 0x1, P6 ;  /* 0x000000253e027211 */ /* 0x004fe200030f0eff */
[----:B------:R-:W-:Y:S01]  /*31e0*/  STL [R1+0x12c], R23 ;  /* 0x00012c1701007387 */ /* 0x000fe20000100800 */
[----:B------:R-:W-:-:S03]  /*31f0*/  CS2R R62, SRZ ;  /* 0x00000000003e7805 */ /* 0x000fc6000001ff00 */
[----:B------:R1:W-:Y:S01]  /*3200*/  STL [R1+0x134], R2 ;  /* 0x0001340201007387 */ /* 0x0003e20000100800 */
[----:B0-----:R-:W-:Y:S02]  /*3210*/  LEA.HI.X.SX32 R22, R64, R37, 0x1, P5 ;  /* 0x0000002540167211 */ /* 0x001fe400028f0eff */
[----:B------:R-:W-:-:S03]  /*3220*/  CS2R R64, SRZ ;  /* 0x0000000000407805 */ /* 0x000fc6000001ff00 */
[----:B------:R0:W-:Y:S01]  /*3230*/  STL [R1+0x13c], R22 ;  /* 0x00013c1601007387 */ /* 0x0001e20000100800 */
[----:B-1----:R-:W-:-:S03]  /*3240*/  LEA.HI.X.SX32 R2, R68, R37, 0x1, P3 ;  /* 0x0000002544027211 */ /* 0x002fc600018f0eff */
[----:B------:R1:W-:Y:S01]  /*3250*/  STL [R1+0x144], R88 ;  /* 0x0001445801007387 */ /* 0x0003e20000100800 */
[----:B------:R-:W-:-:S03]  /*3260*/  CS2R R68, SRZ ;  /* 0x0000000000447805 */ /* 0x000fc6000001ff00 */
[----:B------:R2:W-:Y:S01]  /*3270*/  STL [R1+0x14c], R2 ;  /* 0x00014c0201007387 */ /* 0x0005e20000100800 */
[----:B0-----:R-:W-:Y:S01]  /*3280*/  IMAD.WIDE R22, R25, 0x2, R158 ;  /* 0x0000000219167825 */ /* 0x001fe200078e029e */
[----:B-1----:R-:W-:-:S03]  /*3290*/  LEA.HI.X.SX32 R88, R70, R37, 0x1, P2 ;  /* 0x0000002546587211 */ /* 0x002fc600010f0eff */
[----:B------:R-:W-:Y:S01]  /*32a0*/  IMAD.WIDE R24, R25, 0x2, R156 ;  /* 0x0000000219187825 */ /* 0x000fe200078e029c */
[----:B------:R-:W-:Y:S02]  /*32b0*/  CS2R R70, SRZ ;  /* 0x0000000000467805 */ /* 0x000fe4000001ff00 */
[----:B--2---:R-:W-:Y:S01]  /*32c0*/  LEA.HI.X.SX32 R2, R27, R37, 0x1, P1 ;  /* 0x000000251b027211 */ /* 0x004fe200008f0eff */
[----:B------:R0:W-:Y:S01]  /*32d0*/  STL [R1+0x154], R88 ;  /* 0x0001545801007387 */ /* 0x0001e20000100800 */
[----:B------:R-:W-:Y:S01]  /*32e0*/  IMAD R27, R30, 0x7d, RZ ;  /* 0x0000007d1e1b7824 */ /* 0x000fe200078e02ff */
[----:B------:R-:W-:Y:S02]  /*32f0*/  CS2R R36, SRZ ;  /* 0x0000000000247805 */ /* 0x000fe4000001ff00 */
[----:B------:R-:W-:Y:S04]  /*3300*/  STL [R1+0x168], R22 ;  /* 0x0001681601007387 */ /* 0x000fe80000100800 */
[----:B------:R1:W-:Y:S01]  /*3310*/  STL [R1+0x15c], R2 ;  /* 0x00015c0201007387 */ /* 0x0003e20000100800 */
[----:B0-----:R-:W-:-:S03]  /*3320*/  LOP3.LUT R88, R29, 0x70, RZ, 0x3c, !PT ;  /* 0x000000701d587812 */ /* 0x001fc600078e3cff */
[----:B------:R0:W-:Y:S02]  /*3330*/  STL [R1+0x164], R23 ;  /* 0x0001641701007387 */ /* 0x0001e40000100800 */
[----:B------:R-:W-:Y:S02]  /*3340*/  IMAD.IADD R88, R106, 0x1, R88 ;  /* 0x000000016a587824 */ /* 0x000fe400078e0258 */
[----:B------:R-:W-:Y:S01]  /*3350*/  STL [R1+0x170], R24 ;  /* 0x0001701801007387 */ /* 0x000fe20000100800 */
[----:B-1----:R-:W-:-:S03]  /*3360*/  IMAD R2, R30, 0x56, RZ ;  /* 0x000000561e027824 */ /* 0x002fc600078e02ff */
[----:B------:R1:W-:Y:S01]  /*3370*/  STL [R1+0x16c], R25 ;  /* 0x00016c1901007387 */ /* 0x0003e20000100800 */
[----:B0-----:R-:W-:-:S05]  /*3380*/  IMAD.WIDE R22, R33, 0x2, R158 ;  /* 0x0000000221167825 */ /* 0x001fca00078e029e */
[----:B------:R-:W-:Y:S01]  /*3390*/  STL [R1+0x178], R22 ;  /* 0x0001781601007387 */ /* 0x000fe20000100800 */
[----:B-1----:R-:W-:-:S03]  /*33a0*/  IMAD.WIDE R24, R33, 0x2, R156 ;  /* 0x0000000221187825 */ /* 0x002fc600078e029c */
[----:B------:R0:W-:Y:S01]  /*33b0*/  STL [R1+0x174], R23 ;  /* 0x0001741701007387 */ /* 0x0001e20000100800 */
[----:B------:R-:W-:-:S03]  /*33c0*/  IMAD R33, R30, 0x7c, RZ ;  /* 0x0000007c1e217824 */ /* 0x000fc600078e02ff */
[----:B------:R-:W-:Y:S04]  /*33d0*/  STL [R1+0x180], R24 ;  /* 0x0001801801007387 */ /* 0x000fe80000100800 */
[----:B------:R1:W-:Y:S01]  /*33e0*/  STL [R1+0x17c], R25 ;  /* 0x00017c1901007387 */ /* 0x0003e20000100800 */
[----:B0-----:R-:W-:-:S04]  /*33f0*/  IMAD.WIDE R22, R27, 0x2, R158 ;  /* 0x000000021b167825 */ /* 0x001fc800078e029e */
[--C-:B------:R-:W-:Y:S01]  /*3400*/  IMAD.WIDE R26, R27, 0x2, R156.reuse ;  /* 0x000000021b1a7825 */ /* 0x100fe200078e029c */
[----:B------:R-:W-:Y:S03]  /*3410*/  STL [R1+0x188], R22 ;  /* 0x0001881601007387 */ /* 0x000fe60000100800 */
[C---:B-1----:R-:W-:Y:S01]  /*3420*/  IMAD.WIDE R24, R33.reuse, 0x2, R156 ;  /* 0x0000000221187825 */ /* 0x042fe200078e029c */
[----:B------:R0:W-:Y:S04]  /*3430*/  STL [R1+0x184], R23 ;  /* 0x0001841701007387 */ /* 0x0001e80000100800 */
[----:B------:R-:W-:Y:S04]  /*3440*/  STL [R1+0x190], R26 ;  /* 0x0001901a01007387 */ /* 0x000fe80000100800 */
[----:B------:R1:W-:Y:S01]  /*3450*/  STL [R1+0x18c], R27 ;  /* 0x00018c1b01007387 */ /* 0x0003e20000100800 */
[----:B0-----:R-:W-:-:S04]  /*3460*/  IMAD.WIDE R22, R33, 0x2, R158 ;  /* 0x0000000221167825 */ /* 0x001fc800078e029e */
[C---:B------:R-:W-:Y:S01]  /*3470*/  IMAD R33, R30.reuse, 0x7a, RZ ;  /* 0x0000007a1e217824 */ /* 0x040fe200078e02ff */
[----:B------:R-:W-:Y:S01]  /*3480*/  STL [R1+0x198], R22 ;  /* 0x0001981601007387 */ /* 0x000fe20000100800 */
[----:B-1----:R-:W-:-:S03]  /*3490*/  IMAD R27, R30, 0x7b, RZ ;  /* 0x0000007b1e1b7824 */ /* 0x002fc600078e02ff */
[----:B------:R0:W-:Y:S04]  /*34a0*/  STL [R1+0x194], R23 ;  /* 0x0001941701007387 */ /* 0x0001e80000100800 */
        /* <DEDUP_REMOVED lines=45> */
[----:B------:R-:W-:Y:S01]  /*3780*/  IMAD.WIDE R26, R27, 0x2, R156 ;  /* 0x000000021b1a7825 */ /* 0x000fe200078e029c */
[----:B------:R-:W-:Y:S03]  /*3790*/  STL [R1+0x208], R22 ;  /* 0x0002081601007387 */ /* 0x000fe60000100800 */
[----:B-1----:R-:W-:Y:S01]  /*37a0*/  IMAD R25, R30, 0x73, RZ ;  /* 0x000000731e197824 */ /* 0x002fe200078e02ff */
[----:B------:R0:W-:Y:S04]  /*37b0*/  STL [R1+0x204], R23 ;  /* 0x0002041701007387 */ /* 0x0001e80000100800 */
[----:B------:R-:W-:Y:S04]  /*37c0*/  STL [R1+0x210], R26 ;  /* 0x0002101a01007387 */ /* 0x000fe80000100800 */
        /* <DEDUP_REMOVED lines=197> */
[----:B0-----:R-:W-:Y:S01]  /*4420*/  IMAD.WIDE R22, R33, 0x2, R158 ;  /* 0x0000000221167825 */ /* 0x001fe200078e029e */
[----:B------:R-:W-:-:S04]  /*4430*/  CS2R R32, SRZ ;  /* 0x0000000000207805 */ /* 0x000fc8000001ff00 */
        /* <DEDUP_REMOVED lines=10> */
[----:B------:R1:W-:Y:S04]  /*44e0*/  STL [R1+0x3fc], R26 ;  /* 0x0003fc1a01007387 */ /* 0x0003e80000100800 */
[----:B------:R-:W-:Y:S01]  /*44f0*/  STL [R1+0x3f8], R27 ;  /* 0x0003f81b01007387 */ /* 0x000fe20000100800 */
        /* <DEDUP_REMOVED lines=141> */
[C---:B------:R-:W-:Y:S01]  /*4dd0*/  IMAD.SHL.U32 R2, R30.reuse, 0x40, RZ ;  /* 0x000000401e027824 */ /* 0x040fe200078e00ff */
        /* <DEDUP_REMOVED lines=334> */
[----:B0-----:R-:W-:Y:S01]  /*62c0*/  IMAD.WIDE R22, R2, 0x2, R158 ;  /* 0x0000000202167825 */ /* 0x001fe200078e029e */
[----:B------:R-:W-:-:S04]  /*62d0*/  SHF.L.U32 R2, R30, 0x4, RZ ;  /* 0x000000041e027819 */ /* 0x000fc800000006ff */
        /* <DEDUP_REMOVED lines=111> */
[----:B------:R-:W-:Y:S01]  /*69d0*/  IMAD.MOV.U32 R2, RZ, RZ, RZ ;  /* 0x000000ffff027224 */ /* 0x000fe200078e00ff */
[----:B------:R-:W-:Y:S01]  /*69e0*/  STL [R1+0x944], R22 ;  /* 0x0009441601007387 */ /* 0x000fe20000100800 */
[----:B-1----:R-:W-:-:S03]  /*69f0*/  IMAD.WIDE R26, R30, 0x2, R158 ;  /* 0x000000021e1a7825 */ /* 0x002fc600078e029e */
[----:B------:R0:W-:Y:S04]  /*6a00*/  STL [R1+0x940], R23 ;  /* 0x0009401701007387 */ /* 0x0001e80000100800 */
[----:B------:R-:W-:Y:S04]  /*6a10*/  STL [R1+0x94c], R24 ;  /* 0x00094c1801007387 */ /* 0x000fe80000100800 */
[----:B------:R1:W-:Y:S01]  /*6a20*/  STL [R1+0x948], R25 ;  /* 0x0009481901007387 */ /* 0x0003e20000100800 */
[----:B0-----:R-:W-:-:S03]  /*6a30*/  IMAD.WIDE R22, R30, 0x2, R156 ;  /* 0x000000021e167825 */ /* 0x001fc600078e029c */
[----:B------:R-:W-:Y:S01]  /*6a40*/  STL [R1+0x954], R26 ;  /* 0x0009541a01007387 */ /* 0x000fe20000100800 */
[----:B------:R-:W-:-:S03]  /*6a50*/  IMAD.SHL.U32 R30, R30, 0x80, RZ ;  /* 0x000000801e1e7824 */ /* 0x000fc600078e00ff */
[----:B------:R0:W-:Y:S01]  /*6a60*/  STL [R1+0x950], R27 ;  /* 0x0009501b01007387 */ /* 0x0001e20000100800 */
[C---:B------:R-:W-:Y:S01]  /*6a70*/  IMAD.SHL.U32 R92, R30.reuse, 0x2, RZ ;  /* 0x000000021e5c7824 */ /* 0x040fe200078e00ff */
[----:B------:R-:W-:Y:S02]  /*6a80*/  SHF.R.S32.HI R91, RZ, 0x1f, R30 ;  /* 0x0000001fff5b7819 */ /* 0x000fe4000001141e */
[----:B------:R2:W-:Y:S01]  /*6a90*/  STL [R1+0x95c], R22 ;  /* 0x00095c1601007387 */ /* 0x0005e20000100800 */
[----:B-1----:R-:W-:Y:S02]  /*6aa0*/  CS2R R24, SRZ ;  /* 0x0000000000187805 */ /* 0x002fe4000001ff00 */
[----:B------:R-:W-:Y:S01]  /*6ab0*/  SHF.L.U64.HI R91, R30, 0x1, R91 ;  /* 0x000000011e5b7819 */ /* 0x000fe2000001025b */
[----:B------:R1:W-:Y:S01]  /*6ac0*/  STL [R1+0x958], R23 ;  /* 0x0009581701007387 */ /* 0x0003e20000100800 */
[----:B0-----:R-:W-:Y:S02]  /*6ad0*/  CS2R R26, SRZ ;  /* 0x00000000001a7805 */ /* 0x001fe4000001ff00 */
[----:B--2---:R-:W-:-:S02]  /*6ae0*/  SHF.R.S32.HI R22, RZ, 0x7, R31 ;  /* 0x00000007ff167819 */ /* 0x004fc4000001141f */
[----:B------:R-:W-:Y:S02]  /*6af0*/  CS2R R30, SRZ ;  /* 0x00000000001e7805 */ /* 0x000fe4000001ff00 */
[C---:B-1----:R-:W-:Y:S01]  /*6b00*/  LOP3.LUT R23, R29.reuse, 0x60, RZ, 0x3c, !PT ;  /* 0x000000601d177812 */ /* 0x042fe200078e3cff */
[----:B------:R0:W-:Y:S04]  /*6b10*/  STL [R1+0x988], R22 ;  /* 0x0009881601007387 */ /* 0x0001e80000100800 */
[----:B------:R-:W-:Y:S01]  /*6b20*/  IMAD.IADD R23, R106, 0x1, R23 ;  /* 0x000000016a177824 */ /* 0x000fe200078e0217 */
[----:B0-----:R-:W-:Y:S02]  /*6b30*/  LOP3.LUT R22, R29, 0x50, RZ, 0x3c, !PT ;  /* 0x000000501d167812 */ /* 0x001fe400078e3cff */
[----:B------:R-:W-:-:S03]  /*6b40*/  CS2R R28, SRZ ;  /* 0x00000000001c7805 */ /* 0x000fc6000001ff00 */
[----:B------:R-:W-:-:S07]  /*6b50*/  IMAD.IADD R22, R106, 0x1, R22 ;  /* 0x000000016a167824 */ /* 0x000fce00078e0216 */
.L_x_1:
[----:B------:R-:W-:Y:S04]  /*6b60*/  STL [R1+0xae4], R252 ;  /* 0x000ae4fc01007387 */ /* 0x000fe80000100800 */
        /* <DEDUP_REMOVED lines=33> */
[----:B------:R-:W-:Y:S01]  /*6d80*/  STL [R1+0x9a8], R23 ;  /* 0x0009a81701007387 */ /* 0x000fe20000100800 */
[----:B------:R-:W-:-:S03]  /*6d90*/  MOV R106, UR48 ;  /* 0x00000030006a7c02 */ /* 0x000fc60008000f00 */
[----:B------:R-:W-:Y:S04]  /*6da0*/  STL [R1+0x9a4], R88 ;  /* 0x0009a45801007387 */ /* 0x000fe80000100800 */
[----:B------:R0:W-:Y:S01]  /*6db0*/  STL [R1+0x9a0], R91 ;  /* 0x0009a05b01007387 */ /* 0x0001e20000100800 */
[----:B------:R-:W-:-:S03]  /*6dc0*/  MOV R92, UR53 ;  /* 0x00000035005c7c02 */ /* 0x000fc60008000f00 */
[----:B------:R-:W2:Y:S04]  /*6dd0*/  LDL.LU R90, [R1+0x18c] ;  /* 0x00018c00015a7983 */ /* 0x000ea80000300800 */
[----:B------:R1:W-:Y:S01]  /*6de0*/  STL [R1+0x994], R89 ;  /* 0x0009945901007387 */ /* 0x0003e20000100800 */
[----:B0-----:R-:W-:-:S03]  /*6df0*/  MOV R91, UR49 ;  /* 0x00000031005b7c02 */ /* 0x001fc60008000f00 */
[----:B-1----:R-:W3:Y:S04]  /*6e00*/  LDL.LU R89, [R1+0x174] ;  /* 0x0001740001597983 */ /* 0x002ee80000300800 */
[----:B-----5:R0:W-:Y:S04]  /*6e10*/  STL [R1+0x990], R0 ;  /* 0x0009900001007387 */ /* 0x0201e80000100800 */
[----:B0-----:R-:W4:Y:S04]  /*6e20*/  LDL.LU R0, [R1+0x164] ;  /* 0x0001640001007983 */ /* 0x001f280000300800 */
[----:B------:R0:W-:Y:S04]  /*6e30*/  STL [R1+0x980], R91 ;  /* 0x0009805b01007387 */ /* 0x0001e80000100800 */
[----:B------:R1:W-:Y:S04]  /*6e40*/  STL [R1+0x97c], R106 ;  /* 0x00097c6a01007387 */ /* 0x0003e80000100800 */
[----:B------:R-:W2:Y:S01]  /*6e50*/  LDL R161, [R1+0x958] ;  /* 0x0009580001a17983 */ /* 0x000ea20000100800 */
[----:B------:R-:W-:-:S02]  /*6e60*/  PRMT R152, RZ, 0x7610, R152 ;  /* 0x00007610ff987816 */ /* 0x000fc40000000098 */
[----:B------:R-:W-:Y:S01]  /*6e70*/  PRMT R252, RZ, 0x7610, R252 ;  /* 0x00007610fffc7816 */ /* 0x000fe200000000fc */
[----:B------:R-:W-:Y:S01]  /*6e80*/  STL [R1+0x978], R92 ;  /* 0x0009785c01007387 */ /* 0x000fe20000100800 */
[----:B0-----:R-:W-:Y:S01]  /*6e90*/  MOV R91, UR52 ;  /* 0x00000034005b7c02 */ /* 0x001fe20008000f00 */
[----:B-1----:R-:W0:Y:S02]  /*6ea0*/  LDC R106, c[0x0][0x230] ;  /* 0x00008c00ff6a7b82 */ /* 0x002e240000000800 */
[----:B------:R-:W3:Y:S01]  /*6eb0*/  LDL R126, [R1+0x95c] ;  /* 0x00095c00017e7983 */ /* 0x000ee20000100800 */
[----:B0-----:R-:W-:-:S05]  /*6ec0*/  IMAD R106, R2, -0x80, R106 ;  /* 0xffffff80026a7824 */ /* 0x001fca00078e026a */
[C---:B------:R-:W-:Y:S02]  /*6ed0*/  ISETP.GT.AND P0, PT, R106.reuse, RZ, PT ;  /* 0x000000ff6a00720c */ /* 0x040fe40003f04270 */
[----:B------:R-:W-:-:S11]  /*6ee0*/  ISETP.GT.AND P1, PT, R106, 0x1, PT ;  /* 0x000000016a00780c */ /* 0x000fd60003f24270 */
[----:B------:R-:W-:Y:S01]  /*6ef0*/  @P0 MOV R108, R156 ;  /* 0x0000009c006c0202 */ /* 0x000fe20000000f00 */
[----:B------:R-:W-:-:S05]  /*6f00*/  @P0 IMAD.MOV.U32 R109, RZ, RZ, R157 ;  /* 0x000000ffff6d0224 */ /* 0x000fca00078e009d */
[----:B------:R0:W4:Y:S01]  /*6f10*/  @P0 LDG.E.U16 R152, desc[UR60][R108.64] ;  /* 0x0000003c6c980981 */ /* 0x000122000c1e1500 */
[----:B------:R-:W-:-:S03]  /*6f20*/  PRMT R160, RZ, 0x7610, R160 ;  /* 0x00007610ffa07816 */ /* 0x000fc600000000a0 */
[----:B------:R1:W-:Y:S04]  /*6f30*/  STL [R1+0x974], R91 ;  /* 0x0009745b01007387 */ /* 0x0003e80000100800 */
[----:B------:R-:W4:Y:S01]  /*6f40*/  LDL R153, [R1+0x950] ;  /* 0x0009500001997983 */ /* 0x000f220000100800 */
[----:B0-----:R-:W-:Y:S02]  /*6f50*/  @P0 IMAD.MOV.U32 R108, RZ, RZ, R158 ;  /* 0x000000ffff6c0224 */ /* 0x001fe400078e009e */
[----:B------:R-:W-:Y:S01]  /*6f60*/  @P0 IMAD.MOV.U32 R109, RZ, RZ, R159 ;  /* 0x000000ffff6d0224 */ /* 0x000fe200078e009f */
[----:B------:R-:W4:Y:S04]  /*6f70*/  LDL R150, [R1+0x954] ;  /* 0x0009540001967983 */ /* 0x000f280000100800 */
[----:B------:R2:W4:Y:S02]  /*6f80*/  @P0 LDG.E.U16 R252, desc[UR60][R108.64] ;  /* 0x0000003c6cfc0981 */ /* 0x000524000c1e1500 */
[----:B--2---:R-:W-:Y:S01]  /*6f90*/  @P1 MOV R109, R161 ;  /* 0x000000a1006d1202 */ /* 0x004fe20000000f00 */
[----:B---3--:R-:W-:-:S05]  /*6fa0*/  @P1 IMAD.MOV.U32 R108, RZ, RZ, R126 ;  /* 0x000000ffff6c1224 */ /* 0x008fca00078e007e */
[----:B------:R0:W2:Y:S01]  /*6fb0*/  @P1 LDG.E.U16 R160, desc[UR60][R108.64] ;  /* 0x0000003c6ca01981 */ /* 0x0000a2000c1e1500 */
[----:B-1----:R-:W-:Y:S02]  /*6fc0*/  MOV R91, UR57 ;  /* 0x00000039005b7c02 */ /* 0x002fe40008000f00 */
[----:B------:R-:W-:-:S03]  /*6fd0*/  MOV R92, UR56 ;  /* 0x00000038005c7c02 */ /* 0x000fc60008000f00 */
[----:B------:R-:W-:Y:S04]  /*6fe0*/  STL [R1+0x9c4], R91 ;  /* 0x0009c45b01007387 */ /* 0x000fe80000100800 */
[----:B------:R-:W-:Y:S04]  /*6ff0*/  STL [R1+0x9c8], R92 ;  /* 0x0009c85c01007387 */ /* 0x000fe80000100800 */
[----:B------:R-:W-:Y:S01]  /*7000*/  STL [R1+0x9cc], R2 ;  /* 0x0009cc0201007387 */ /* 0x000fe20000100800 */
[----:B------:R-:W-:-:S03]  /*7010*/  PRMT R125, RZ, 0x7610, R125 ;  /* 0x00007610ff7d7816 */ /* 0x000fc6000000007d */
[----:B------:R-:W-:Y:S04]  /*7020*/  STL [R1+0x9d4], R156 ;  /* 0x0009d49c01007387 */ /* 0x000fe80000100800 */
[----:B------:R-:W-:Y:S04]  /*7030*/  STL [R1+0x9d0], R157 ;  /* 0x0009d09d01007387 */ /* 0x000fe80000100800 */
[----:B----4-:R1:W-:Y:S01]  /*7040*/  STL [R1+0xac], R152 ;  /* 0x0000ac9801007387 */ /* 0x0103e20000100800 */
[----:B0-----:R-:W-:-:S03]  /*7050*/  @P1 IMAD.MOV.U32 R109, RZ, RZ, R153 ;  /* 0x000000ffff6d1224 */ /* 0x001fc600078e0099 */
[----:B-1----:R-:W3:Y:S01]  /*7060*/  LDL R152, [R1+0x94c] ;  /* 0x00094c0001987983 */ /* 0x002ee20000100800 */
[----:B------:R-:W-:-:S03]  /*7070*/  @P1 IMAD.MOV.U32 R108, RZ, RZ, R150 ;  /* 0x000000ffff6c1224 */ /* 0x000fc600078e0096 */
[----:B------:R-:W-:Y:S04]  /*7080*/  STL [R1+0x9e0], R158 ;  /* 0x0009e09e01007387 */ /* 0x000fe80000100800 */
[----:B------:R-:W-:Y:S04]  /*7090*/  STL [R1+0x9d8], R159 ;  /* 0x0009d89f01007387 */ /* 0x000fe80000100800 */
[----:B------:R0:W-:Y:S04]  /*70a0*/  STL [R1+0xa8], R252 ;  /* 0x0000a8fc01007387 */ /* 0x0001e80000100800 */
[----:B------:R3:W4:Y:S04]  /*70b0*/  @P1 LDG.E.U16 R125, desc[UR60][R108.64] ;  /* 0x0000003c6c7d1981 */ /* 0x000728000c1e1500 */
[----:B0-----:R-:W4:Y:S04]  /*70c0*/  LDL.LU R252, [R1+0xae4] ;  /* 0x000ae40001fc7983 */ /* 0x001f280000300800 */
[----:B------:R-:W4:Y:S04]  /*70d0*/  LDL R161, [R1+0x940] ;  /* 0x0009400001a17983 */ /* 0x000f280000100800 */
[----:B------:R-:W4:Y:S04]  /*70e0*/  LDL R126, [R1+0x944] ;  /* 0x00094400017e7983 */ /* 0x000f280000100800 */
[----:B--2---:R0:W-:Y:S04]  /*70f0*/  STL [R1+0xa4], R160 ;  /* 0x0000a4a001007387 */ /* 0x0041e80000100800 */
[----:B------:R-:W2:Y:S01]  /*7100*/  LDL R109, [R1+0x948] ;  /* 0x00094800016d7983 */ /* 0x000ea20000100800 */
[----:B------:R-:W-:-:S02]  /*7110*/  ISETP.GT.AND P2, PT, R106, 0x2, PT ;  /* 0x000000026a00780c */ /* 0x000fc40003f44270 */
[----:B------:R-:W-:Y:S01]  /*7120*/  PRMT R115, RZ, 0x7610, R115 ;  /* 0x00007610ff737816 */ /* 0x000fe20000000073 */
[----:B------:R-:W4:Y:S04]  /*7130*/  LDL R150, [R1+0x93c] ;  /* 0x00093c0001967983 */ /* 0x000f280000100800 */
[----:B0-----:R-:W4:Y:S04]  /*7140*/  LDL R160, [R1+0x938] ;  /* 0x0009380001a07983 */ /* 0x001f280000100800 */
[----:B------:R-:W4:Y:S02]  /*7150*/  LDL R153, [R1+0x930] ;  /* 0x0009300001997983 */ /* 0x000f240000100800 */
[----:B---3--:R-:W-:-:S05]  /*7160*/  @P2 IMAD.MOV.U32 R108, RZ, RZ, R152 ;  /* 0x000000ffff6c2224 */ /* 0x008fca00078e0098 */
[----:B--2---:R0:W2:Y:S04]  /*7170*/  @P2 LDG.E.U16 R115, desc[UR60][R108.64] ;  /* 0x0000003c6c732981 */ /* 0x0040a8000c1e1500 */
[----:B----4-:R1:W-:Y:S04]  /*7180*/  STL [R1+0xa0], R125 ;  /* 0x0000a07d01007387 */ /* 0x0103e80000100800 */
[----:B------:R-:W3:Y:S04]  /*7190*/  LDL R152, [R1+0x928] ;  /* 0x0009280001987983 */ /* 0x000ee80000100800 */
[----:B-1----:R-:W4:Y:S01]  /*71a0*/  LDL R125, [R1+0x934] ;  /* 0x00093400017d7983 */ /* 0x002f220000100800 */
[----:B------:R-:W-:Y:S01]  /*71b0*/  PRMT R122, RZ, 0x7610, R122 ;  /* 0x00007610ff7a7816 */ /* 0x000fe2000000007a */
[----:B0-----:R-:W-:Y:S01]  /*71c0*/  @P2 IMAD.MOV.U32 R108, RZ, RZ, R126 ;  /* 0x000000ffff6c2224 */ /* 0x001fe200078e007e */
[----:B------:R-:W-:-:S05]  /*71d0*/  @P2 MOV R109, R161 ;  /* 0x000000a1006d2202 */ /* 0x000fca0000000f00 */
[----:B------:R0:W3:Y:S01]  /*71e0*/  @P2 LDG.E.U16 R122, desc[UR60][R108.64] ;  /* 0x0000003c6c7a2981 */ /* 0x0000e2000c1e1500 */
[----:B------:R-:W-:-:S03]  /*71f0*/  ISETP.GT.AND P0, PT, R106, 0x3, PT ;  /* 0x000000036a00780c */ /* 0x000fc60003f04270 */
[----:B--2---:R1:W-:Y:S01]  /*7200*/  STL [R1+0x9c], R115 ;  /* 0x00009c7301007387 */ /* 0x0043e20000100800 */
[----:B------:R-:W-:-:S09]  /*7210*/  ISETP.GT.AND P1, PT, R106, 0x4, PT ;  /* 0x000000046a00780c */ /* 0x000fd20003f24270 */
[----:B0-----:R-:W-:Y:S01]  /*7220*/  @P0 IMAD.MOV.U32 R108, RZ, RZ, R150 ;  /* 0x000000ffff6c0224 */ /* 0x001fe200078e0096 */
[----:B------:R-:W-:Y:S01]  /*7230*/  PRMT R149, RZ, 0x7610, R149 ;  /* 0x00007610ff957816 */ /* 0x000fe20000000095 */
[----:B------:R-:W-:Y:S01]  /*7240*/  @P0 IMAD.MOV.U32 R109, RZ, RZ, R160 ;  /* 0x000000ffff6d0224 */ /* 0x000fe200078e00a0 */
[----:B------:R-:W-:Y:S01]  /*7250*/  PRMT R124, RZ, 0x7610, R124 ;  /* 0x00007610ff7c7816 */ /* 0x000fe2000000007c */
[----:B------:R-:W2:Y:S04]  /*7260*/  LDL R126, [R1+0x920] ;  /* 0x00092000017e7983 */ /* 0x000ea80000100800 */
[----:B-1----:R-:W2:Y:S04]  /*7270*/  LDL R115, [R1+0x92c] ;  /* 0x00092c0001737983 */ /* 0x002ea80000100800 */
[----:B------:R4:W2:Y:S01]  /*7280*/  @P0 LDG.E.U16 R149, desc[UR60][R108.64] ;  /* 0x0000003c6c950981 */ /* 0x0008a2000c1e1500 */
[----:B------:R-:W-:Y:S01]  /*7290*/  PRMT R116, RZ, 0x7610, R116 ;  /* 0x00007610ff747816 */ /* 0x000fe20000000074 */
[----:B----4-:R-:W-:-:S02]  /*72a0*/  @P0 IMAD.MOV.U32 R108, RZ, RZ, R125 ;  /* 0x000000ffff6c0224 */ /* 0x010fc400078e007d */
[----:B------:R-:W-:-:S05]  /*72b0*/  @P0 IMAD.MOV.U32 R109, RZ, RZ, R153 ;  /* 0x000000ffff6d0224 */ /* 0x000fca00078e0099 */
[----:B------:R3:W4:Y:S02]  /*72c0*/  @P0 LDG.E.U16 R124, desc[UR60][R108.64] ;  /* 0x0000003c6c7c0981 */ /* 0x000724000c1e1500 */
[----:B---3--:R-:W-:Y:S02]  /*72d0*/  @P1 IMAD.MOV.U32 R109, RZ, RZ, R152 ;  /* 0x000000ffff6d1224 */ /* 0x008fe400078e0098 */
[----:B------:R0:W-:Y:S04]  /*72e0*/  STL [R1+0x98], R122 ;  /* 0x0000987a01007387 */ /* 0x0001e80000100800 */
[----:B------:R-:W3:Y:S04]  /*72f0*/  LDL R150, [R1+0x918] ;  /* 0x0009180001967983 */ /* 0x000ee80000100800 */
[----:B0-----:R-:W3:Y:S01]  /*7300*/  LDL R122, [R1+0x924] ;  /* 0x00092400017a7983 */ /* 0x001ee20000100800 */
[----:B--2---:R-:W-:-:S05]  /*7310*/  @P1 MOV R108, R115 ;  /* 0x00000073006c1202 */ /* 0x004fca0000000f00 */
[----:B------:R0:W2:Y:S04]  /*7320*/  @P1 LDG.E.U16 R116, desc[UR60][R108.64] ;  /* 0x0000003c6c741981 */ /* 0x0000a8000c1e1500 */
[----:B------:R1:W-:Y:S04]  /*7330*/  STL [R1+0x94], R149 ;  /* 0x0000949501007387 */ /* 0x0003e80000100800 */
[----:B------:R-:W2:Y:S04]  /*7340*/  LDL R125, [R1+0x910] ;  /* 0x00091000017d7983 */ /* 0x000ea80000100800 */
[----:B-1----:R-:W2:Y:S04]  /*7350*/  LDL R149, [R1+0x91c] ;  /* 0x00091c0001957983 */ /* 0x002ea80000100800 */
[----:B----4-:R1:W-:Y:S04]  /*7360*/  STL [R1+0x90], R124 ;  /* 0x0000907c01007387 */ /* 0x0103e80000100800 */
[----:B------:R-:W4:Y:S04]  /*7370*/  LDL R115, [R1+0x90c] ;  /* 0x00090c0001737983 */ /* 0x000f280000100800 */
[----:B-1----:R-:W4:Y:S01]  /*7380*/  LDL R124, [R1+0x914] ;  /* 0x00091400017c7983 */ /* 0x002f220000100800 */
[----:B0-----:R-:W-:-:S02]  /*7390*/  @P1 IMAD.MOV.U32 R109, RZ, RZ, R126 ;  /* 0x000000ffff6d1224 */ /* 0x001fc400078e007e */
[----:B---3--:R-:W-:Y:S01]  /*73a0*/  @P1 IMAD.MOV.U32 R108, RZ, RZ, R122 ;  /* 0x000000ffff6c1224 */ /* 0x008fe200078e007a */
[----:B--2---:R0:W-:Y:S04]  /*73b0*/  STL [R1+0x8c], R116 ;  /* 0x00008c7401007387 */ /* 0x0041e80000100800 */
[----:B------:R-:W2:Y:S04]  /*73c0*/  LDL R126, [R1+0x900] ;  /* 0x00090000017e7983 */ /* 0x000ea80000100800 */
[----:B------:R-:W3:Y:S04]  /*73d0*/  LDL R122, [R1+0x904] ;  /* 0x00090400017a7983 */ /* 0x000ee80000100800 */
[----:B0-----:R-:W2:Y:S01]  /*73e0*/  LDL R116, [R1+0x908] ;  /* 0x0009080001747983 */ /* 0x001ea20000100800 */
[----:B------:R-:W-:-:S02]  /*73f0*/  ISETP.GT.AND P2, PT, R106, 0x5, PT ;  /* 0x000000056a00780c */ /* 0x000fc40003f44270 */
[----:B------:R-:W-:Y:S02]  /*7400*/  PRMT R151, RZ, 0x7610, R151 ;  /* 0x00007610ff977816 */ /* 0x000fe40000000097 */
[----:B------:R-:W-:Y:S02]  /*7410*/  ISETP.GT.AND P0, PT, R106, 0x6, PT ;  /* 0x000000066a00780c */ /* 0x000fe40003f04270 */
[----:B------:R-:W-:Y:S02]  /*7420*/  PRMT R148, RZ, 0x7610, R148 ;  /* 0x00007610ff947816 */ /* 0x000fe40000000094 */
[----:B------:R0:W3:Y:S01]  /*7430*/  @P1 LDG.E.U16 R151, desc[UR60][R108.64] ;  /* 0x0000003c6c971981 */ /* 0x0000e2000c1e1500 */
[----:B------:R-:W-:-:S04]  /*7440*/  PRMT R147, RZ, 0x7610, R147 ;  /* 0x00007610ff937816 */ /* 0x000fc80000000093 */
[----:B0-----:R-:W-:Y:S01]  /*7450*/  @P2 IMAD.MOV.U32 R108, RZ, RZ, R149 ;  /* 0x000000ffff6c2224 */ /* 0x001fe200078e0095 */
[----:B------:R-:W-:-:S05]  /*7460*/  @P2 MOV R109, R150 ;  /* 0x00000096006d2202 */ /* 0x000fca0000000f00 */
[----:B------:R4:W3:Y:S01]  /*7470*/  @P2 LDG.E.U16 R148, desc[UR60][R108.64] ;  /* 0x0000003c6c942981 */ /* 0x0008e2000c1e1500 */
[----:B------:R-:W-:Y:S01]  /*7480*/  PRMT R15, RZ, 0x7610, R15 ;  /* 0x00007610ff0f7816 */ /* 0x000fe2000000000f */
[----:B----4-:R-:W-:Y:S02]  /*7490*/  @P2 IMAD.MOV.U32 R108, RZ, RZ, R124 ;  /* 0x000000ffff6c2224 */ /* 0x010fe400078e007c */
[----:B------:R-:W-:Y:S01]  /*74a0*/  @P2 IMAD.MOV.U32 R109, RZ, RZ, R125 ;  /* 0x000000ffff6d2224 */ /* 0x000fe200078e007d */
[----:B------:R-:W-:Y:S01]  /*74b0*/  PRMT R10, RZ, 0x7610, R10 ;  /* 0x00007610ff0a7816 */ /* 0x000fe2000000000a */
[----:B------:R-:W4:Y:S04]  /*74c0*/  LDL R125, [R1+0x8f8] ;  /* 0x0008f800017d7983 */ /* 0x000f280000100800 */
[----:B------:R0:W4:Y:S04]  /*74d0*/  @P2 LDG.E.U16 R147, desc[UR60][R108.64] ;  /* 0x0000003c6c932981 */ /* 0x000128000c1e1500 */
[----:B------:R-:W4:Y:S01]  /*74e0*/  LDL R124, [R1+0x8fc] ;  /* 0x0008fc00017c7983 */ /* 0x000f220000100800 */
[----:B0-----:R-:W-:-:S03]  /*74f0*/  @P0 IMAD.MOV.U32 R108, RZ, RZ, R115 ;  /* 0x000000ffff6c0224 */ /* 0x001fc600078e0073 */
[----:B------:R-:W4:Y:S01]  /*7500*/  LDL R115, [R1+0x8f4] ;  /* 0x0008f40001737983 */ /* 0x000f220000100800 */
[----:B--2---:R-:W-:-:S03]  /*7510*/  @P0 IMAD.MOV.U32 R109, RZ, RZ, R116 ;  /* 0x000000ffff6d0224 */ /* 0x004fc600078e0074 */
[----:B------:R-:W2:Y:S04]  /*7520*/  LDL R116, [R1+0x8f0] ;  /* 0x0008f00001747983 */ /* 0x000ea80000100800 */
[----:B------:R3:W2:Y:S02]  /*7530*/  @P0 LDG.E.U16 R15, desc[UR60][R108.64] ;  /* 0x0000003c6c0f0981 */ /* 0x0006a4000c1e1500 */
[----:B---3--:R-:W-:Y:S01]  /*7540*/  @P0 MOV R108, R122 ;  /* 0x0000007a006c0202 */ /* 0x008fe20000000f00 */
[----:B------:R-:W-:-:S05]  /*7550*/  @P0 IMAD.MOV.U32 R109, RZ, RZ, R126 ;  /* 0x000000ffff6d0224 */ /* 0x000fca00078e007e */
[----:B------:R4:W3:Y:S01]  /*7560*/  @P0 LDG.E.U16 R10, desc[UR60][R108.64] ;  /* 0x0000003c6c0a0981 */ /* 0x0008e2000c1e1500 */
[----:B------:R-:W-:Y:S02]  /*7570*/  ISETP.GT.AND P1, PT, R106, 0x7, PT ;  /* 0x000000076a00780c */ /* 0x000fe40003f24270 */
[----:B------:R-:W-:-:S11]  /*7580*/  PRMT R159, RZ, 0x7610, R159 ;  /* 0x00007610ff9f7816 */ /* 0x000fd6000000009f */
[----:B----4-:R-:W-:Y:S02]  /*7590*/  @P1 IMAD.MOV.U32 R109, RZ, RZ, R125 ;  /* 0x000000ffff6d1224 */ /* 0x010fe400078e007d */
[----:B------:R-:W-:-:S05]  /*75a0*/  @P1 IMAD.MOV.U32 R108, RZ, RZ, R124 ;  /* 0x000000ffff6c1224 */ /* 0x000fca00078e007c */
[----:B------:R0:W4:Y:S01]  /*75b0*/  @P1 LDG.E.U16 R159, desc[UR60][R108.64] ;  /* 0x0000003c6c9f1981 */ /* 0x000122000c1e1500 */
[----:B------:R-:W-:Y:S01]  /*75c0*/  PRMT R156, RZ, 0x7610, R156 ;  /* 0x00007610ff9c7816 */ /* 0x000fe2000000009c */
[----:B0-----:R-:W-:Y:S02]  /*75d0*/  @P1 IMAD.MOV.U32 R108, RZ, RZ, R115 ;  /* 0x000000ffff6c1224 */ /* 0x001fe400078e0073 */
[----:B--2---:R-:W-:Y:S04]  /*75e0*/  STL [R1+0xa48], R15 ;  /* 0x000a480f01007387 */ /* 0x004fe80000100800 */
[----:B------:R0:W-:Y:S04]  /*75f0*/  STL [R1+0x84], R148 ;  /* 0x0000849401007387 */ /* 0x0001e80000100800 */
[----:B0-----:R-:W2:Y:S04]  /*7600*/  LDL R148, [R1+0x8e8] ;  /* 0x0008e80001947983 */ /* 0x001ea80000100800 */
[----:B------:R0:W-:Y:S04]  /*7610*/  STL [R1+0x80], R147 ;  /* 0x0000809301007387 */ /* 0x0001e80000100800 */
[----:B------:R-:W2:Y:S04]  /*7620*/  LDL R126, [R1+0x8e0] ;  /* 0x0008e000017e7983 */ /* 0x000ea80000100800 */
[----:B------:R-:W2:Y:S04]  /*7630*/  LDL R122, [R1+0x8e4] ;  /* 0x0008e400017a7983 */ /* 0x000ea80000100800 */
[----:B0-----:R-:W2:Y:S04]  /*7640*/  LDL R147, [R1+0x8ec] ;  /* 0x0008ec0001937983 */ /* 0x001ea80000100800 */
[----:B---3--:R-:W-:Y:S04]  /*7650*/  STL [R1+0xa4c], R10 ;  /* 0x000a4c0a01007387 */ /* 0x008fe80000100800 */
[----:B------:R-:W3:Y:S04]  /*7660*/  LDL R125, [R1+0x8d8] ;  /* 0x0008d800017d7983 */ /* 0x000ee80000100800 */
[----:B------:R-:W3:Y:S01]  /*7670*/  LDL R124, [R1+0x8dc] ;  /* 0x0008dc00017c7983 */ /* 0x000ee20000100800 */
[----:B------:R-:W-:-:S05]  /*7680*/  @P1 MOV R109, R116 ;  /* 0x00000074006d1202 */ /* 0x000fca0000000f00 */
[----:B------:R2:W3:Y:S01]  /*7690*/  @P1 LDG.E.U16 R156, desc[UR60][R108.64] ;  /* 0x0000003c6c9c1981 */ /* 0x0004e2000c1e1500 */
[C---:B------:R-:W-:Y:S02]  /*76a0*/  ISETP.GT.AND P2, PT, R106.reuse, 0x8, PT ;  /* 0x000000086a00780c */ /* 0x040fe40003f44270 */
[----:B------:R-:W-:Y:S02]  /*76b0*/  ISETP.GT.AND P0, PT, R106, 0x9, PT ;  /* 0x000000096a00780c */ /* 0x000fe40003f04270 */
[----:B------:R-:W-:Y:S02]  /*76c0*/  PRMT R146, RZ, 0x7610, R146 ;  /* 0x00007610ff927816 */ /* 0x000fe40000000092 */
[----:B------:R-:W-:Y:S02]  /*76d0*/  PRMT R142, RZ, 0x7610, R142 ;  /* 0x00007610ff8e7816 */ /* 0x000fe4000000008e */
[----:B------:R-:W-:Y:S01]  /*76e0*/  PRMT R140, RZ, 0x7610, R140 ;  /* 0x00007610ff8c7816 */ /* 0x000fe2000000008c */
[----:B------:R-:W-:Y:S04]  /*76f0*/  STL [R1+0x88], R151 ;  /* 0x0000889701007387 */ /* 0x000fe80000100800 */
[----:B----4-:R-:W-:Y:S04]  /*7700*/  STL [R1+0x9e4], R159 ;  /* 0x0009e49f01007387 */ /* 0x010fe80000100800 */
[----:B------:R-:W4:Y:S04]  /*7710*/  LDL R116, [R1+0x8d0] ;  /* 0x0008d00001747983 */ /* 0x000f280000100800 */
[----:B------:R-:W4:Y:S01]  /*7720*/  LDL R115, [R1+0x8d4] ;  /* 0x0008d40001737983 */ /* 0x000f220000100800 */
[----:B--2---:R-:W-:-:S02]  /*7730*/  @P2 IMAD.MOV.U32 R109, RZ, RZ, R148 ;  /* 0x000000ffff6d2224 */ /* 0x004fc400078e0094 */
[----:B------:R-:W-:-:S05]  /*7740*/  @P2 IMAD.MOV.U32 R108, RZ, RZ, R147 ;  /* 0x000000ffff6c2224 */ /* 0x000fca00078e0093 */
[----:B------:R0:W2:Y:S02]  /*7750*/  @P2 LDG.E.U16 R146, desc[UR60][R108.64] ;  /* 0x0000003c6c922981 */ /* 0x0000a4000c1e1500 */
[----:B0-----:R-:W-:Y:S02]  /*7760*/  @P2 IMAD.MOV.U32 R108, RZ, RZ, R122 ;  /* 0x000000ffff6c2224 */ /* 0x001fe400078e007a */
[----:B------:R-:W-:-:S05]  /*7770*/  @P2 IMAD.MOV.U32 R109, RZ, RZ, R126 ;  /* 0x000000ffff6d2224 */ /* 0x000fca00078e007e */
[----:B------:R3:W2:Y:S02]  /*7780*/  @P2 LDG.E.U16 R142, desc[UR60][R108.64] ;  /* 0x0000003c6c8e2981 */ /* 0x0006a4000c1e1500 */
[----:B---3--:R-:W-:Y:S01]  /*7790*/  @P0 MOV R108, R124 ;  /* 0x0000007c006c0202 */ /* 0x008fe20000000f00 */
[----:B------:R-:W-:-:S05]  /*77a0*/  @P0 IMAD.MOV.U32 R109, RZ, RZ, R125 ;  /* 0x000000ffff6d0224 */ /* 0x000fca00078e007d */
[----:B------:R4:W3:Y:S04]  /*77b0*/  @P0 LDG.E.U16 R140, desc[UR60][R108.64] ;  /* 0x0000003c6c8c0981 */ /* 0x0008e8000c1e1500 */
[----:B------:R-:W-:Y:S04]  /*77c0*/  STL [R1+0x9e8], R156 ;  /* 0x0009e89c01007387 */ /* 0x000fe80000100800 */
[----:B------:R-:W3:Y:S04]  /*77d0*/  LDL R126, [R1+0x8c8] ;  /* 0x0008c800017e7983 */ /* 0x000ee80000100800 */
[----:B------:R-:W3:Y:S04]  /*77e0*/  LDL R122, [R1+0x8cc] ;  /* 0x0008cc00017a7983 */ /* 0x000ee80000100800 */
[----:B------:R-:W3:Y:S04]  /*77f0*/  LDL R125, [R1+0x8c0] ;  /* 0x0008c000017d7983 */ /* 0x000ee80000100800 */
[----:B------:R-:W3:Y:S01]  /*7800*/  LDL R124, [R1+0x8c4] ;  /* 0x0008c400017c7983 */ /* 0x000ee20000100800 */
[----:B----4-:R-:W-:-:S02]  /*7810*/  @P0 IMAD.MOV.U32 R108, RZ, RZ, R115 ;  /* 0x000000ffff6c0224 */ /* 0x010fc400078e0073 */
[----:B------:R-:W-:Y:S01]  /*7820*/  @P0 IMAD.MOV.U32 R109, RZ, RZ, R116 ;  /* 0x000000ffff6d0224 */ /* 0x000fe200078e0074 */
[----:B------:R-:W-:Y:S02]  /*7830*/  ISETP.GT.AND P1, PT, R106, 0xa, PT ;  /* 0x0000000a6a00780c */ /* 0x000fe40003f24270 */
[----:B------:R-:W-:-:S06]  /*7840*/  PRMT R145, RZ, 0x7610, R145 ;  /* 0x00007610ff917816 */ /* 0x000fcc0000000091 */
[----:B------:R0:W4:Y:S04]  /*7850*/  @P0 LDG.E.U16 R145, desc[UR60][R108.64] ;  /* 0x0000003c6c910981 */ /* 0x000128000c1e1500 */
[----:B--2---:R1:W-:Y:S04]  /*7860*/  STL [R1+0x78], R142 ;  /* 0x0000788e01007387 */ /* 0x0043e80000100800 */
[----:B-1----:R-:W2:Y:S04]  /*7870*/  LDL R142, [R1+0x8b8] ;  /* 0x0008b800018e7983 */ /* 0x002ea80000100800 */
[----:B---3--:R1:W-:Y:S04]  /*7880*/  STL [R1+0x74], R140 ;  /* 0x0000748c01007387 */ /* 0x0083e80000100800 */
[----:B------:R-:W3:Y:S04]  /*7890*/  LDL R116, [R1+0x8b0] ;  /* 0x0008b00001747983 */ /* 0x000ee80000100800 */
[----:B------:R-:W4:Y:S04]  /*78a0*/  LDL R115, [R1+0x8b4] ;  /* 0x0008b40001737983 */ /* 0x000f280000100800 */
[----:B-1----:R-:W3:Y:S01]  /*78b0*/  LDL R140, [R1+0x8bc] ;  /* 0x0008bc00018c7983 */ /* 0x002ee20000100800 */
[----:B0-----:R-:W-:Y:S01]  /*78c0*/  @P1 IMAD.MOV.U32 R108, RZ, RZ, R122 ;  /* 0x000000ffff6c1224 */ /* 0x001fe200078e007a */
[----:B------:R-:W-:-:S02]  /*78d0*/  @P1 MOV R109, R126 ;  /* 0x0000007e006d1202 */ /* 0x000fc40000000f00 */
[----:B------:R-:W4:Y:S04]  /*78e0*/  LDL R126, [R1+0x8a8] ;  /* 0x0008a800017e7983 */ /* 0x000f280000100800 */
[----:B------:R-:W4:Y:S01]  /*78f0*/  LDL R122, [R1+0x8ac] ;  /* 0x0008ac00017a7983 */ /* 0x000f220000100800 */
[----:B------:R-:W-:Y:S02]  /*7900*/  ISETP.GT.AND P2, PT, R106, 0xb, PT ;  /* 0x0000000b6a00780c */ /* 0x000fe40003f44270 */
[----:B------:R-:W-:Y:S02]  /*7910*/  PRMT R144, RZ, 0x7610, R144 ;  /* 0x00007610ff907816 */ /* 0x000fe40000000090 */
[----:B------:R-:W-:-:S04]  /*7920*/  PRMT R143, RZ, 0x7610, R143 ;  /* 0x00007610ff8f7816 */ /* 0x000fc8000000008f */
[----:B------:R0:W4:Y:S01]  /*7930*/  @P1 LDG.E.U16 R144, desc[UR60][R108.64] ;  /* 0x0000003c6c901981 */ /* 0x000122000c1e1500 */
[----:B------:R-:W-:Y:S01]  /*7940*/  PRMT R117, RZ, 0x7610, R117 ;  /* 0x00007610ff757816 */ /* 0x000fe20000000075 */
[----:B0-----:R-:W-:Y:S02]  /*7950*/  @P1 IMAD.MOV.U32 R108, RZ, RZ, R124 ;  /* 0x000000ffff6c1224 */ /* 0x001fe400078e007c */
[----:B------:R-:W-:Y:S01]  /*7960*/  @P1 IMAD.MOV.U32 R109, RZ, RZ, R125 ;  /* 0x000000ffff6d1224 */ /* 0x000fe200078e007d */
[----:B------:R-:W-:Y:S01]  /*7970*/  PRMT R129, RZ, 0x7610, R129 ;  /* 0x00007610ff817816 */ /* 0x000fe20000000081 */
[----:B------:R-:W4:Y:S04]  /*7980*/  LDL R124, [R1+0x8a4] ;  /* 0x0008a400017c7983 */ /* 0x000f280000100800 */
[----:B------:R2:W4:Y:S01]  /*7990*/  @P1 LDG.E.U16 R143, desc[UR60][R108.64] ;  /* 0x0000003c6c8f1981 */ /* 0x000522000c1e1500 */
[----:B------:R-:W-:-:S02]  /*79a0*/  ISETP.GT.AND P0, PT, R106, 0xc, PT ;  /* 0x0000000c6a00780c */ /* 0x000fc40003f04270 */
[----:B------:R-:W-:Y:S01]  /*79b0*/  PRMT R139, RZ, 0x7610, R139 ;  /* 0x00007610ff8b7816 */ /* 0x000fe2000000008b */
[----:B------:R-:W4:Y:S01]  /*79c0*/  LDL R125, [R1+0x8a0] ;  /* 0x0008a000017d7983 */ /* 0x000f220000100800 */
[----:B--2---:R-:W-:Y:S02]  /*79d0*/  @P2 IMAD.MOV.U32 R109, RZ, RZ, R142 ;  /* 0x000000ffff6d2224 */ /* 0x004fe400078e008e */
[----:B---3--:R-:W-:-:S05]  /*79e0*/  @P2 IMAD.MOV.U32 R108, RZ, RZ, R140 ;  /* 0x000000ffff6c2224 */ /* 0x008fca00078e008c */
[----:B------:R4:W2:Y:S02]  /*79f0*/  @P2 LDG.E.U16 R117, desc[UR60][R108.64] ;  /* 0x0000003c6c752981 */ /* 0x0008a4000c1e1500 */
[----:B----4-:R-:W-:Y:S01]  /*7a00*/  @P2 MOV R108, R115 ;  /* 0x00000073006c2202 */ /* 0x010fe20000000f00 */
[----:B------:R-:W-:-:S05]  /*7a10*/  @P2 IMAD.MOV.U32 R109, RZ, RZ, R116 ;  /* 0x000000ffff6d2224 */ /* 0x000fca00078e0074 */
[----:B------:R0:W3:Y:S02]  /*7a20*/  @P2 LDG.E.U16 R129, desc[UR60][R108.64] ;  /* 0x0000003c6c812981 */ /* 0x0000e4000c1e1500 */
[----:B0-----:R-:W-:Y:S02]  /*7a30*/  @P0 IMAD.MOV.U32 R108, RZ, RZ, R122 ;  /* 0x000000ffff6c0224 */ /* 0x001fe400078e007a */
[----:B------:R-:W-:-:S05]  /*7a40*/  @P0 IMAD.MOV.U32 R109, RZ, RZ, R126 ;  /* 0x000000ffff6d0224 */ /* 0x000fca00078e007e */
[----:B------:R0:W4:Y:S04]  /*7a50*/  @P0 LDG.E.U16 R139, desc[UR60][R108.64] ;  /* 0x0000003c6c8b0981 */ /* 0x000128000c1e1500 */
[----:B------:R-:W-:Y:S01]  /*7a60*/  STL [R1+0x7c], R146 ;  /* 0x00007c9201007387 */ /* 0x000fe20000100800 */
[----:B0-----:R-:W-:Y:S01]  /*7a70*/  @P0 IMAD.MOV.U32 R108, RZ, RZ, R124 ;  /* 0x000000ffff6c0224 */ /* 0x001fe200078e007c */
[----:B------:R-:W-:Y:S02]  /*7a80*/  @P0 MOV R109, R125 ;  /* 0x0000007d006d0202 */ /* 0x000fe40000000f00 */
[----:B--2---:R0:W-:Y:S04]  /*7a90*/  STL [R1+0x64], R117 ;  /* 0x0000647501007387 */ /* 0x0041e80000100800 */
[----:B------:R-:W2:Y:S04]  /*7aa0*/  LDL R115, [R1+0x89c] ;  /* 0x00089c0001737983 */ /* 0x000ea80000100800 */
[----:B------:R-:W2:Y:S04]  /*7ab0*/  LDL R116, [R1+0x894] ;  /* 0x0008940001747983 */ /* 0x000ea80000100800 */
[----:B0-----:R-:W2:Y:S04]  /*7ac0*/  LDL R117, [R1+0x898] ;  /* 0x0008980001757983 */ /* 0x001ea80000100800 */
[----:B---3--:R0:W-:Y:S04]  /*7ad0*/  STL [R1+0x60], R129 ;  /* 0x0000608101007387 */ /* 0x0081e80000100800 */
[----:B------:R-:W3:Y:S04]  /*7ae0*/  LDL R126, [R1+0x888] ;  /* 0x00088800017e7983 */ /* 0x000ee80000100800 */
[----:B------:R-:W3:Y:S04]  /*7af0*/  LDL R122, [R1+0x88c] ;  /* 0x00088c00017a7983 */ /* 0x000ee80000100800 */
[----:B0-----:R-:W3:Y:S04]  /*7b00*/  LDL R129, [R1+0x890] ;  /* 0x0008900001817983 */ /* 0x001ee80000100800 */
[----:B------:R-:W-:Y:S04]  /*7b10*/  STL [R1+0x70], R145 ;  /* 0x0000709101007387 */ /* 0x000fe80000100800 */
[----:B------:R-:W3:Y:S04]  /*7b20*/  LDL R140, [R1+0x880] ;  /* 0x00088000018c7983 */ /* 0x000ee80000100800 */
[----:B------:R-:W3:Y:S04]  /*7b30*/  LDL R124, [R1+0x884] ;  /* 0x00088400017c7983 */ /* 0x000ee80000100800 */
[----:B----4-:R0:W-:Y:S04]  /*7b40*/  STL [R1+0x5c], R139 ;  /* 0x00005c8b01007387 */ /* 0x0101e80000100800 */
[----:B------:R-:W4:Y:S04]  /*7b50*/  LDL R125, [R1+0x87c] ;  /* 0x00087c00017d7983 */ /* 0x000f280000100800 */
[----:B0-----:R-:W4:Y:S01]  /*7b60*/  LDL R139, [R1+0x878] ;  /* 0x00087800018b7983 */ /* 0x001f220000100800 */
[----:B------:R-:W-:-:S02]  /*7b70*/  ISETP.GT.AND P1, PT, R106, 0xd, PT ;  /* 0x0000000d6a00780c */ /* 0x000fc40003f24270 */
[----:B------:R-:W-:Y:S02]  /*7b80*/  PRMT R141, RZ, 0x7610, R141 ;  /* 0x00007610ff8d7816 */ /* 0x000fe4000000008d */
[C---:B------:R-:W-:Y:S02]  /*7b90*/  ISETP.GT.AND P2, PT, R106.reuse, 0xe, PT ;  /* 0x0000000e6a00780c */ /* 0x040fe40003f44270 */
[----:B------:R-:W-:Y:S02]  /*7ba0*/  PRMT R100, RZ, 0x7610, R100 ;  /* 0x00007610ff647816 */ /* 0x000fe40000000064 */
[----:B------:R2:W4:Y:S01]  /*7bb0*/  @P0 LDG.E.U16 R141, desc[UR60][R108.64] ;  /* 0x0000003c6c8d0981 */ /* 0x000522000c1e1500 */
[----:B------:R-:W-:Y:S02]  /*7bc0*/  PRMT R20, RZ, 0x7610, R20 ;  /* 0x00007610ff147816 */ /* 0x000fe40000000014 */
[----:B------:R-:W-:Y:S02]  /*7bd0*/  ISETP.GT.AND P0, PT, R106, 0xf, PT ;  /* 0x0000000f6a00780c */ /* 0x000fe40003f04270 */
[----:B------:R-:W-:-:S02]  /*7be0*/  PRMT R14, RZ, 0x7610, R14 ;  /* 0x00007610ff0e7816 */ /* 0x000fc4000000000e */
[----:B------:R-:W-:Y:S02]  /*7bf0*/  PRMT R9, RZ, 0x7610, R9 ;  /* 0x00007610ff097816 */ /* 0x000fe40000000009 */
[----:B------:R-:W-:Y:S01]  /*7c00*/  PRMT R157, RZ, 0x7610, R157 ;  /* 0x00007610ff9d7816 */ /* 0x000fe2000000009d */
[----:B------:R-:W-:Y:S01]  /*7c10*/  STL [R1+0x6c], R144 ;  /* 0x00006c9001007387 */ /* 0x000fe20000100800 */
[----:B--2---:R-:W-:-:S03]  /*7c20*/  @P1 IMAD.MOV.U32 R108, RZ, RZ, R115 ;  /* 0x000000ffff6c1224 */ /* 0x004fc600078e0073 */
[----:B------:R-:W2:Y:S01]  /*7c30*/  LDL R115, [R1+0x874] ;  /* 0x0008740001737983 */ /* 0x000ea20000100800 */
[----:B------:R-:W-:-:S03]  /*7c40*/  @P1 IMAD.MOV.U32 R109, RZ, RZ, R117 ;  /* 0x000000ffff6d1224 */ /* 0x000fc600078e0075 */
[----:B------:R-:W2:Y:S04]  /*7c50*/  LDL R117, [R1+0x870] ;  /* 0x0008700001757983 */ /* 0x000ea80000100800 */
[----:B------:R0:W2:Y:S02]  /*7c60*/  @P1 LDG.E.U16 R100, desc[UR60][R108.64] ;  /* 0x0000003c6c641981 */ /* 0x0000a4000c1e1500 */
[----:B0-----:R-:W-:Y:S02]  /*7c70*/  @P1 IMAD.MOV.U32 R108, RZ, RZ, R116 ;  /* 0x000000ffff6c1224 */ /* 0x001fe400078e0074 */
[----:B---3--:R-:W-:-:S05]  /*7c80*/  @P1 IMAD.MOV.U32 R109, RZ, RZ, R129 ;  /* 0x000000ffff6d1224 */ /* 0x008fca00078e0081 */
[----:B------:R0:W3:Y:S02]  /*7c90*/  @P1 LDG.E.U16 R20, desc[UR60][R108.64] ;  /* 0x0000003c6c141981 */ /* 0x0000e4000c1e1500 */
[----:B0-----:R-:W-:Y:S01]  /*7ca0*/  @P2 MOV R108, R122 ;  /* 0x0000007a006c2202 */ /* 0x001fe20000000f00 */
[----:B------:R-:W-:-:S05]  /*7cb0*/  @P2 IMAD.MOV.U32 R109, RZ, RZ, R126 ;  /* 0x000000ffff6d2224 */ /* 0x000fca00078e007e */
[----:B------:R0:W3:Y:S02]  /*7cc0*/  @P2 LDG.E.U16 R14, desc[UR60][R108.64] ;  /* 0x0000003c6c0e2981 */ /* 0x0000e4000c1e1500 */
[----:B0-----:R-:W-:Y:S02]  /*7cd0*/  @P2 IMAD.MOV.U32 R108, RZ, RZ, R124 ;  /* 0x000000ffff6c2224 */ /* 0x001fe400078e007c */
[----:B------:R-:W-:-:S05]  /*7ce0*/  @P2 IMAD.MOV.U32 R109, RZ, RZ, R140 ;  /* 0x000000ffff6d2224 */ /* 0x000fca00078e008c */
[----:B------:R4:W3:Y:S02]  /*7cf0*/  @P2 LDG.E.U16 R9, desc[UR60][R108.64] ;  /* 0x0000003c6c092981 */ /* 0x0008e4000c1e1500 */
[----:B----4-:R-:W-:Y:S01]  /*7d00*/  @P0 IMAD.MOV.U32 R108, RZ, RZ, R125 ;  /* 0x000000ffff6c0224 */ /* 0x010fe200078e007d */
[----:B------:R-:W-:-:S05]  /*7d10*/  @P0 MOV R109, R139 ;  /* 0x0000008b006d0202 */ /* 0x000fca0000000f00 */
[----:B------:R0:W4:Y:S04]  /*7d20*/  @P0 LDG.E.U16 R157, desc[UR60][R108.64] ;  /* 0x0000003c6c9d0981 */ /* 0x000128000c1e1500 */
[----:B------:R-:W-:Y:S01]  /*7d30*/  STL [R1+0x68], R143 ;  /* 0x0000688f01007387 */ /* 0x000fe20000100800 */
[----:B------:R-:W-:-:S03]  /*7d40*/  PRMT R2, RZ, 0x7610, R2 ;  /* 0x00007610ff027816 */ /* 0x000fc60000000002 */
[----:B--2---:R-:W-:Y:S04]  /*7d50*/  STL [R1+0xa50], R100 ;  /* 0x000a506401007387 */ /* 0x004fe80000100800 */
[----:B------:R-:W2:Y:S04]  /*7d60*/  LDL R129, [R1+0x868] ;  /* 0x0008680001817983 */ /* 0x000ea80000100800 */
[----:B------:R-:W2:Y:S04]  /*7d70*/  LDL R116, [R1+0x86c] ;  /* 0x00086c0001747983 */ /* 0x000ea80000100800 */
[----:B---3--:R-:W-:Y:S04]  /*7d80*/  STL [R1+0xa54], R20 ;  /* 0x000a541401007387 */ /* 0x008fe80000100800 */
[----:B------:R-:W3:Y:S04]  /*7d90*/  LDL R126, [R1+0x860] ;  /* 0x00086000017e7983 */ /* 0x000ee80000100800 */
[----:B------:R-:W3:Y:S04]  /*7da0*/  LDL R122, [R1+0x864] ;  /* 0x00086400017a7983 */ /* 0x000ee80000100800 */
[----:B------:R-:W-:Y:S04]  /*7db0*/  STL [R1+0xa58], R14 ;  /* 0x000a580e01007387 */ /* 0x000fe80000100800 */
[----:B------:R-:W3:Y:S01]  /*7dc0*/  LDL R124, [R1+0x85c] ;  /* 0x00085c00017c7983 */ /* 0x000ee20000100800 */
[----:B0-----:R-:W-:-:S02]  /*7dd0*/  @P0 IMAD.MOV.U32 R108, RZ, RZ, R115 ;  /* 0x000000ffff6c0224 */ /* 0x001fc400078e0073 */
[----:B------:R-:W-:-:S05]  /*7de0*/  @P0 IMAD.MOV.U32 R109, RZ, RZ, R117 ;  /* 0x000000ffff6d0224 */ /* 0x000fca00078e0075 */
[----:B------:R2:W3:Y:S04]  /*7df0*/  @P0 LDG.E.U16 R2, desc[UR60][R108.64] ;  /* 0x0000003c6c020981 */ /* 0x0004e8000c1e1500 */
[----:B------:R-:W-:Y:S04]  /*7e00*/  STL [R1+0xa5c], R9 ;  /* 0x000a5c0901007387 */ /* 0x000fe80000100800 */
[----:B------:R-:W3:Y:S04]  /*7e10*/  LDL R125, [R1+0x858] ;  /* 0x00085800017d7983 */ /* 0x000ee80000100800 */
[----:B----4-:R-:W-:Y:S04]  /*7e20*/  STL [R1+0x9ec], R157 ;  /* 0x0009ec9d01007387 */ /* 0x010fe80000100800 */
[----:B------:R-:W-:Y:S04]  /*7e30*/  STL [R1+0x58], R141 ;  /* 0x0000588d01007387 */ /* 0x000fe80000100800 */
[----:B------:R-:W4:Y:S04]  /*7e40*/  LDL R117, [R1+0x850] ;  /* 0x0008500001757983 */ /* 0x000f280000100800 */
[----:B------:R-:W4:Y:S01]  /*7e50*/  LDL R115, [R1+0x854] ;  /* 0x0008540001737983 */ /* 0x000f220000100800 */
[----:B------:R-:W-:-:S02]  /*7e60*/  ISETP.GT.AND P1, PT, R106, 0x10, PT ;  /* 0x000000106a00780c */ /* 0x000fc40003f24270 */
[----:B------:R-:W-:Y:S02]  /*7e70*/  ISETP.GT.AND P2, PT, R106, 0x11, PT ;  /* 0x000000116a00780c */ /* 0x000fe40003f44270 */
[----:B------:R-:W-:Y:S02]  /*7e80*/  PRMT R138, RZ, 0x7610, R138 ;  /* 0x00007610ff8a7816 */ /* 0x000fe4000000008a */
[----:B------:R-:W-:Y:S02]  /*7e90*/  PRMT R137, RZ, 0x7610, R137 ;  /* 0x00007610ff897816 */ /* 0x000fe40000000089 */
[----:B------:R-:W-:Y:S02]  /*7ea0*/  PRMT R121, RZ, 0x7610, R121 ;  /* 0x00007610ff797816 */ /* 0x000fe40000000079 */
[----:B------:R-:W-:-:S03]  /*7eb0*/  PRMT R132, RZ, 0x7610, R132 ;  /* 0x00007610ff847816 */ /* 0x000fc60000000084 */
[----:B--2---:R-:W-:Y:S02]  /*7ec0*/  @P1 IMAD.MOV.U32 R109, RZ, RZ, R129 ;  /* 0x000000ffff6d1224 */ /* 0x004fe400078e0081 */
[----:B------:R-:W-:-:S05]  /*7ed0*/  @P1 IMAD.MOV.U32 R108, RZ, RZ, R116 ;  /* 0x000000ffff6c1224 */ /* 0x000fca00078e0074 */
[----:B------:R3:W2:Y:S02]  /*7ee0*/  @P1 LDG.E.U16 R138, desc[UR60][R108.64] ;  /* 0x0000003c6c8a1981 */ /* 0x0006a4000c1e1500 */
[----:B---3--:R-:W-:Y:S01]  /*7ef0*/  @P1 IMAD.MOV.U32 R109, RZ, RZ, R126 ;  /* 0x000000ffff6d1224 */ /* 0x008fe200078e007e */
[----:B------:R-:W-:-:S05]  /*7f00*/  @P1 MOV R108, R122 ;  /* 0x0000007a006c1202 */ /* 0x000fca0000000f00 */
[----:B------:R0:W3:Y:S02]  /*7f10*/  @P1 LDG.E.U16 R137, desc[UR60][R108.64] ;  /* 0x0000003c6c891981 */ /* 0x0000e4000c1e1500 */
[----:B0-----:R-:W-:Y:S02]  /*7f20*/  @P2 IMAD.MOV.U32 R108, RZ, RZ, R124 ;  /* 0x000000ffff6c2224 */ /* 0x001fe400078e007c */
[----:B------:R-:W-:-:S05]  /*7f30*/  @P2 IMAD.MOV.U32 R109, RZ, RZ, R125 ;  /* 0x000000ffff6d2224 */ /* 0x000fca00078e007d */
[----:B------:R4:W2:Y:S04]  /*7f40*/  @P2 LDG.E.U16 R121, desc[UR60][R108.64] ;  /* 0x0000003c6c792981 */ /* 0x0008a8000c1e1500 */
[----:B------:R-:W-:Y:S04]  /*7f50*/  STL [R1+0x9f0], R2 ;  /* 0x0009f00201007387 */ /* 0x000fe80000100800 */
[----:B------:R-:W3:Y:S04]  /*7f60*/  LDL R129, [R1+0x848] ;  /* 0x0008480001817983 */ /* 0x000ee80000100800 */
[----:B------:R-:W3:Y:S01]  /*7f70*/  LDL R116, [R1+0x84c] ;  /* 0x00084c0001747983 */ /* 0x000ee20000100800 */
[----:B----4-:R-:W-:-:S03]  /*7f80*/  @P2 MOV R109, R117 ;  /* 0x00000075006d2202 */ /* 0x010fc60000000f00 */
[----:B------:R-:W4:Y:S01]  /*7f90*/  LDL R126, [R1+0x840] ;  /* 0x00084000017e7983 */ /* 0x000f220000100800 */
[----:B------:R-:W-:-:S03]  /*7fa0*/  @P2 IMAD.MOV.U32 R108, RZ, RZ, R115 ;  /* 0x000000ffff6c2224 */ /* 0x000fc600078e0073 */
[----:B------:R-:W4:Y:S04]  /*7fb0*/  LDL R122, [R1+0x844] ;  /* 0x00084400017a7983 */ /* 0x000f280000100800 */
[----:B------:R3:W4:Y:S04]  /*7fc0*/  @P2 LDG.E.U16 R132, desc[UR60][R108.64] ;  /* 0x0000003c6c842981 */ /* 0x000728000c1e1500 */
[----:B------:R-:W4:Y:S04]  /*7fd0*/  LDL R125, [R1+0x838] ;  /* 0x00083800017d7983 */ /* 0x000f280000100800 */
[----:B------:R-:W4:Y:S01]  /*7fe0*/  LDL R124, [R1+0x83c] ;  /* 0x00083c00017c7983 */ /* 0x000f220000100800 */
[----:B------:R-:W-:-:S03]  /*7ff0*/  ISETP.GT.AND P0, PT, R106, 0x12, PT ;  /* 0x000000126a00780c */ /* 0x000fc60003f04270 */
[----:B--2---:R0:W-:Y:S04]  /*8000*/  STL [R1+0x4c], R121 ;  /* 0x00004c7901007387 */ /* 0x0041e80000100800 */
[----:B------:R-:W2:Y:S04]  /*8010*/  LDL R117, [R1+0x834] ;  /* 0x0008340001757983 */ /* 0x000ea80000100800 */
[----:B------:R-:W2:Y:S04]  /*8020*/  LDL R115, [R1+0x82c] ;  /* 0x00082c0001737983 */ /* 0x000ea80000100800 */
[----:B0-----:R-:W2:Y:S01]  /*8030*/  LDL R121, [R1+0x830] ;  /* 0x0008300001797983 */ /* 0x001ea20000100800 */
[----:B---3--:R-:W-:-:S02]  /*8040*/  @P0 IMAD.MOV.U32 R108, RZ, RZ, R116 ;  /* 0x000000ffff6c0224 */ /* 0x008fc400078e0074 */
[----:B------:R-:W-:Y:S01]  /*8050*/  @P0 IMAD.MOV.U32 R109, RZ, RZ, R129 ;  /* 0x000000ffff6d0224 */ /* 0x000fe200078e0081 */
[----:B----4-:R0:W-:Y:S04]  /*8060*/  STL [R1+0x48], R132 ;  /* 0x0000488401007387 */ /* 0x0101e80000100800 */
[----:B------:R-:W3:Y:S04]  /*8070*/  LDL R129, [R1+0x820] ;  /* 0x0008200001817983 */ /* 0x000ee80000100800 */
[----:B------:R-:W4:Y:S04]  /*8080*/  LDL R116, [R1+0x824] ;  /* 0x0008240001747983 */ /* 0x000f280000100800 */
[----:B0-----:R-:W3:Y:S01]  /*8090*/  LDL R132, [R1+0x828] ;  /* 0x0008280001847983 */ /* 0x001ee20000100800 */
[----:B------:R-:W-:-:S02]  /*80a0*/  ISETP.GT.AND P1, PT, R106, 0x13, PT ;  /* 0x000000136a00780c */ /* 0x000fc40003f24270 */
[----:B------:R-:W-:Y:S02]  /*80b0*/  PRMT R136, RZ, 0x7610, R136 ;  /* 0x00007610ff887816 */ /* 0x000fe40000000088 */
[----:B------:R-:W-:-:S04]  /*80c0*/  PRMT R135, RZ, 0x7610, R135 ;  /* 0x00007610ff877816 */ /* 0x000fc80000000087 */
[----:B------:R0:W4:Y:S01]  /*80d0*/  @P0 LDG.E.U16 R136, desc[UR60][R108.64] ;  /* 0x0000003c6c880981 */ /* 0x000122000c1e1500 */
[----:B------:R-:W-:Y:S02]  /*80e0*/  ISETP.GT.AND P2, PT, R106, 0x14, PT ;  /* 0x000000146a00780c */ /* 0x000fe40003f44270 */
[----:B------:R-:W-:Y:S01]  /*80f0*/  PRMT R134, RZ, 0x7610, R134 ;  /* 0x00007610ff867816 */ /* 0x000fe20000000086 */
[----:B0-----:R-:W-:Y:S02]  /*8100*/  @P0 IMAD.MOV.U32 R108, RZ, RZ, R122 ;  /* 0x000000ffff6c0224 */ /* 0x001fe400078e007a */
[----:B------:R-:W-:Y:S01]  /*8110*/  @P0 IMAD.MOV.U32 R109, RZ, RZ, R126 ;  /* 0x000000ffff6d0224 */ /* 0x000fe200078e007e */
[----:B------:R-:W-:Y:S01]  /*8120*/  PRMT R133, RZ, 0x7610, R133 ;  /* 0x00007610ff857816 */ /* 0x000fe20000000085 */
[----:B------:R-:W4:Y:S04]  /*8130*/  LDL R126, [R1+0x818] ;  /* 0x00081800017e7983 */ /* 0x000f280000100800 */
[----:B------:R0:W4:Y:S01]  /*8140*/  @P0 LDG.E.U16 R135, desc[UR60][R108.64] ;  /* 0x0000003c6c870981 */ /* 0x000122000c1e1500 */
[----:B------:R-:W-:-:S02]  /*8150*/  PRMT R130, RZ, 0x7610, R130 ;  /* 0x00007610ff827816 */ /* 0x000fc40000000082 */
[----:B------:R-:W-:Y:S01]  /*8160*/  PRMT R127, RZ, 0x7610, R127 ;  /* 0x00007610ff7f7816 */ /* 0x000fe2000000007f */
[----:B------:R-:W4:Y:S01]  /*8170*/  LDL R122, [R1+0x81c] ;  /* 0x00081c00017a7983 */ /* 0x000f220000100800 */
[----:B0-----:R-:W-:Y:S01]  /*8180*/  @P1 MOV R108, R124 ;  /* 0x0000007c006c1202 */ /* 0x001fe20000000f00 */
[----:B------:R-:W-:-:S05]  /*8190*/  @P1 IMAD.MOV.U32 R109, RZ, RZ, R125 ;  /* 0x000000ffff6d1224 */ /* 0x000fca00078e007d */
[----:B------:R2:W4:Y:S02]  /*81a0*/  @P1 LDG.E.U16 R134, desc[UR60][R108.64] ;  /* 0x0000003c6c861981 */ /* 0x000524000c1e1500 */
[----:B--2---:R-:W-:Y:S02]  /*81b0*/  @P1 IMAD.MOV.U32 R108, RZ, RZ, R117 ;  /* 0x000000ffff6c1224 */ /* 0x004fe400078e0075 */
[----:B------:R-:W-:-:S05]  /*81c0*/  @P1 IMAD.MOV.U32 R109, RZ, RZ, R121 ;  /* 0x000000ffff6d1224 */ /* 0x000fca00078e0079 */
[----:B------:R0:W2:Y:S02]  /*81d0*/  @P1 LDG.E.U16 R133, desc[UR60][R108.64] ;  /* 0x0000003c6c851981 */ /* 0x0000a4000c1e1500 */
[----:B0-----:R-:W-:Y:S01]  /*81e0*/  @P2 IMAD.MOV.U32 R108, RZ, RZ, R115 ;  /* 0x000000ffff6c2224 */ /* 0x001fe200078e0073 */
[----:B---3--:R-:W-:-:S05]  /*81f0*/  @P2 MOV R109, R132 ;  /* 0x00000084006d2202 */ /* 0x008fca0000000f00 */
[----:B------:R4:W3:Y:S02]  /*8200*/  @P2 LDG.E.U16 R130, desc[UR60][R108.64] ;  /* 0x0000003c6c822981 */ /* 0x0008e4000c1e1500 */
[----:B----4-:R-:W-:Y:S02]  /*8210*/  @P2 IMAD.MOV.U32 R108, RZ, RZ, R116 ;  /* 0x000000ffff6c2224 */ /* 0x010fe400078e0074 */
[----:B------:R-:W-:-:S05]  /*8220*/  @P2 IMAD.MOV.U32 R109, RZ, RZ, R129 ;  /* 0x000000ffff6d2224 */ /* 0x000fca00078e0081 */
[----:B------:R-:W4:Y:S04]  /*8230*/  @P2 LDG.E.U16 R127, desc[UR60][R108.64] ;  /* 0x0000003c6c7f2981 */ /* 0x000f28000c1e1500 */
[----:B------:R-:W-:Y:S04]  /*8240*/  STL [R1+0x54], R138 ;  /* 0x0000548a01007387 */ /* 0x000fe80000100800 */
[----:B------:R-:W2:Y:S04]  /*8250*/  LDL R125, [R1+0x810] ;  /* 0x00081000017d7983 */ /* 0x000ea80000100800 */
[----:B------:R-:W2:Y:S04]  /*8260*/  LDL R124, [R1+0x814] ;  /* 0x00081400017c7983 */ /* 0x000ea80000100800 */
[----:B------:R-:W-:Y:S04]  /*8270*/  STL [R1+0x50], R137 ;  /* 0x0000508901007387 */ /* 0x000fe80000100800 */
[----:B------:R-:W2:Y:S04]  /*8280*/  LDL R121, [R1+0x808] ;  /* 0x0008080001797983 */ /* 0x000ea80000100800 */
[----:B------:R-:W2:Y:S04]  /*8290*/  LDL R117, [R1+0x80c] ;  /* 0x00080c0001757983 */ /* 0x000ea80000100800 */
[----:B------:R-:W2:Y:S04]  /*82a0*/  LDL R132, [R1+0x800] ;  /* 0x0008000001847983 */ /* 0x000ea80000100800 */
[----:B------:R-:W2:Y:S04]  /*82b0*/  LDL R115, [R1+0x804] ;  /* 0x0008040001737983 */ /* 0x000ea80000100800 */
[----:B---3--:R0:W-:Y:S04]  /*82c0*/  STL [R1+0x34], R130 ;  /* 0x0000348201007387 */ /* 0x0081e80000100800 */
[----:B------:R-:W3:Y:S04]  /*82d0*/  LDL R116, [R1+0x7fc] ;  /* 0x0007fc0001747983 */ /* 0x000ee80000100800 */
[----:B------:R-:W3:Y:S04]  /*82e0*/  LDL R129, [R1+0x7f0] ;  /* 0x0007f00001817983 */ /* 0x000ee80000100800 */
[----:B0-----:R-:W3:Y:S04]  /*82f0*/  LDL R130, [R1+0x7f8] ;  /* 0x0007f80001827983 */ /* 0x001ee80000100800 */
[----:B------:R-:W-:Y:S04]  /*8300*/  STL [R1+0x44], R136 ;  /* 0x0000448801007387 */ /* 0x000fe80000100800 */
[----:B----4-:R0:W-:Y:S04]  /*8310*/  STL [R1+0x30], R127 ;  /* 0x0000307f01007387 */ /* 0x0101e80000100800 */
[----:B0-----:R-:W4:Y:S01]  /*8320*/  LDL R127, [R1+0x7f4] ;  /* 0x0007f400017f7983 */ /* 0x001f220000100800 */
[----:B------:R-:W-:-:S02]  /*8330*/  ISETP.GT.AND P0, PT, R106, 0x15, PT ;  /* 0x000000156a00780c */ /* 0x000fc40003f04270 */
[----:B------:R-:W-:Y:S02]  /*8340*/  ISETP.GT.AND P1, PT, R106, 0x16, PT ;  /* 0x000000166a00780c */ /* 0x000fe40003f24270 */
[----:B------:R-:W-:Y:S02]  /*8350*/  PRMT R5, RZ, 0x7610, R5 ;  /* 0x00007610ff057816 */ /* 0x000fe40000000005 */
[----:B------:R-:W-:-:S07]  /*8360*/  PRMT R19, RZ, 0x7610, R19 ;  /* 0x00007610ff137816 */ /* 0x000fce0000000013 */
[----:B------:R-:W-:Y:S02]  /*8370*/  @P0 IMAD.MOV.U32 R108, RZ, RZ, R122 ;  /* 0x000000ffff6c0224 */ /* 0x000fe400078e007a */
[----:B------:R-:W-:Y:S01]  /*8380*/  @P0 IMAD.MOV.U32 R109, RZ, RZ, R126 ;  /* 0x000000ffff6d0224 */ /* 0x000fe200078e007e */
[----:B------:R-:W4:Y:S04]  /*8390*/  LDL R122, [R1+0x7ec] ;  /* 0x0007ec00017a7983 */ /* 0x000f280000100800 */
[----:B------:R2:W4:Y:S04]  /*83a0*/  @P0 LDG.E.U16 R5, desc[UR60][R108.64] ;  /* 0x0000003c6c050981 */ /* 0x000528000c1e1500 */
[----:B------:R-:W4:Y:S01]  /*83b0*/  LDL R126, [R1+0x7e8] ;  /* 0x0007e800017e7983 */ /* 0x000f220000100800 */
[----:B------:R-:W-:-:S02]  /*83c0*/  ISETP.GT.AND P2, PT, R106, 0x17, PT ;  /* 0x000000176a00780c */ /* 0x000fc40003f44270 */
[----:B--2---:R-:W-:Y:S01]  /*83d0*/  @P0 MOV R108, R124 ;  /* 0x0000007c006c0202 */ /* 0x004fe20000000f00 */
[----:B------:R-:W-:Y:S01]  /*83e0*/  @P0 IMAD.MOV.U32 R109, RZ, RZ, R125 ;  /* 0x000000ffff6d0224 */ /* 0x000fe200078e007d */
[----:B------:R-:W-:-:S04]  /*83f0*/  PRMT R21, RZ, 0x7610, R21 ;  /* 0x00007610ff157816 */ /* 0x000fc80000000015 */
[----:B------:R0:W2:Y:S01]  /*8400*/  @P0 LDG.E.U16 R19, desc[UR60][R108.64] ;  /* 0x0000003c6c130981 */ /* 0x0000a2000c1e1500 */
[----:B------:R-:W-:Y:S01]  /*8410*/  PRMT R6, RZ, 0x7610, R6 ;  /* 0x00007610ff067816 */ /* 0x000fe20000000006 */
[----:B0-----:R-:W-:Y:S02]  /*8420*/  @P1 IMAD.MOV.U32 R108, RZ, RZ, R117 ;  /* 0x000000ffff6c1224 */ /* 0x001fe400078e0075 */
[----:B------:R-:W-:-:S05]  /*8430*/  @P1 IMAD.MOV.U32 R109, RZ, RZ, R121 ;  /* 0x000000ffff6d1224 */ /* 0x000fca00078e0079 */
[----:B------:R0:W2:Y:S01]  /*8440*/  @P1 LDG.E.U16 R21, desc[UR60][R108.64] ;  /* 0x0000003c6c151981 */ /* 0x0000a2000c1e1500 */
[----:B------:R-:W-:Y:S01]  /*8450*/  PRMT R92, RZ, 0x7610, R92 ;  /* 0x00007610ff5c7816 */ /* 0x000fe2000000005c */
[----:B0-----:R-:W-:Y:S01]  /*8460*/  @P1 IMAD.MOV.U32 R108, RZ, RZ, R115 ;  /* 0x000000ffff6c1224 */ /* 0x001fe200078e0073 */
[----:B------:R-:W-:-:S05]  /*8470*/  @P1 MOV R109, R132 ;  /* 0x00000084006d1202 */ /* 0x000fca0000000f00 */
[----:B------:R3:W2:Y:S01]  /*8480*/  @P1 LDG.E.U16 R6, desc[UR60][R108.64] ;  /* 0x0000003c6c061981 */ /* 0x0006a2000c1e1500 */
[----:B------:R-:W-:Y:S01]  /*8490*/  PRMT R91, RZ, 0x7610, R91 ;  /* 0x00007610ff5b7816 */ /* 0x000fe2000000005b */
[----:B---3--:R-:W-:Y:S02]  /*84a0*/  @P2 IMAD.MOV.U32 R108, RZ, RZ, R116 ;  /* 0x000000ffff6c2224 */ /* 0x008fe400078e0074 */
[----:B------:R-:W-:-:S05]  /*84b0*/  @P2 IMAD.MOV.U32 R109, RZ, RZ, R130 ;  /* 0x000000ffff6d2224 */ /* 0x000fca00078e0082 */
[----:B------:R0:W3:Y:S02]  /*84c0*/  @P2 LDG.E.U16 R92, desc[UR60][R108.64] ;  /* 0x0000003c6c5c2981 */ /* 0x0000e4000c1e1500 */
[----:B0-----:R-:W-:Y:S02]  /*84d0*/  @P2 IMAD.MOV.U32 R109, RZ, RZ, R129 ;  /* 0x000000ffff6d2224 */ /* 0x001fe400078e0081 */
[----:B----4-:R-:W-:-:S05]  /*84e0*/  @P2 IMAD.MOV.U32 R108, RZ, RZ, R127 ;  /* 0x000000ffff6c2224 */ /* 0x010fca00078e007f */
[----:B------:R0:W4:Y:S01]  /*84f0*/  @P2 LDG.E.U16 R91, desc[UR60][R108.64] ;  /* 0x0000003c6c5b2981 */ /* 0x000122000c1e1500 */
[C---:B------:R-:W-:Y:S02]  /*8500*/  ISETP.GT.AND P0, PT, R106.reuse, 0x18, PT ;  /* 0x000000186a00780c */ /* 0x040fe40003f04270 */
[----:B------:R-:W-:Y:S01]  /*8510*/  PRMT R118, RZ, 0x7610, R118 ;  /* 0x00007610ff767816 */ /* 0x000fe20000000076 */
[----:B------:R-:W-:Y:S10]  /*8520*/  STL [R1+0x40], R135 ;  /* 0x0000408701007387 */ /* 0x000ff40000100800 */
[----:B0-----:R-:W-:Y:S01]  /*8530*/  @P0 MOV R108, R122 ;  /* 0x0000007a006c0202 */ /* 0x001fe20000000f00 */
[----:B------:R-:W-:Y:S01]  /*8540*/  @P0 IMAD.MOV.U32 R109, RZ, RZ, R126 ;  /* 0x000000ffff6d0224 */ /* 0x000fe200078e007e */
[----:B------:R-:W-:Y:S04]  /*8550*/  STL [R1+0xa60], R5 ;  /* 0x000a600501007387 */ /* 0x000fe80000100800 */
[----:B------:R-:W4:Y:S04]  /*8560*/  @P0 LDG.E.U16 R118, desc[UR60][R108.64] ;  /* 0x0000003c6c760981 */ /* 0x000f28000c1e1500 */
[----:B------:R-:W4:Y:S04]  /*8570*/  LDL R125, [R1+0x7e0] ;  /* 0x0007e000017d7983 */ /* 0x000f280000100800 */
[----:B------:R-:W4:Y:S04]  /*8580*/  LDL R124, [R1+0x7e4] ;  /* 0x0007e400017c7983 */ /* 0x000f280000100800 */
[----:B------:R-:W-:Y:S04]  /*8590*/  STL [R1+0x3c], R134 ;  /* 0x00003c8601007387 */ /* 0x000fe80000100800 */
[----:B--2---:R-:W-:Y:S04]  /*85a0*/  STL [R1+0xa68], R19 ;  /* 0x000a681301007387 */ /* 0x004fe80000100800 */
[----:B------:R-:W-:Y:S04]  /*85b0*/  STL [R1+0x38], R133 ;  /* 0x0000388501007387 */ /* 0x000fe80000100800 */
[----:B------:R-:W2:Y:S04]  /*85c0*/  LDL R121, [R1+0x7d8] ;  /* 0x0007d80001797983 */ /* 0x000ea80000100800 */
[----:B------:R-:W2:Y:S04]  /*85d0*/  LDL R117, [R1+0x7dc] ;  /* 0x0007dc0001757983 */ /* 0x000ea80000100800 */
[----:B------:R-:W-:Y:S04]  /*85e0*/  STL [R1+0xa6c], R21 ;  /* 0x000a6c1501007387 */ /* 0x000fe80000100800 */
[----:B------:R-:W2:Y:S04]  /*85f0*/  LDL R115, [R1+0x7d4] ;  /* 0x0007d40001737983 */ /* 0x000ea80000100800 */
[----:B------:R-:W-:Y:S04]  /*8600*/  STL [R1+0xa70], R6 ;  /* 0x000a700601007387 */ /* 0x000fe80000100800 */
[----:B------:R-:W2:Y:S04]  /*8610*/  LDL R116, [R1+0x7d0] ;  /* 0x0007d00001747983 */ /* 0x000ea80000100800 */
[----:B---3--:R-:W-:Y:S04]  /*8620*/  STL [R1+0xa74], R92 ;  /* 0x000a745c01007387 */ /* 0x008fe80000100800 */
[----:B------:R-:W3:Y:S04]  /*8630*/  LDL R130, [R1+0x7c8] ;  /* 0x0007c80001827983 */ /* 0x000ee80000100800 */
[----:B------:R-:W3:Y:S04]  /*8640*/  LDL R129, [R1+0x7cc] ;  /* 0x0007cc0001817983 */ /* 0x000ee80000100800 */
[----:B----4-:R-:W-:Y:S04]  /*8650*/  STL [R1+0xa78], R91 ;  /* 0x000a785b01007387 */ /* 0x010fe80000100800 */
[----:B------:R-:W4:Y:S04]  /*8660*/  LDL R127, [R1+0x7c0] ;  /* 0x0007c000017f7983 */ /* 0x000f280000100800 */
[----:B------:R-:W4:Y:S01]  /*8670*/  LDL R122, [R1+0x7c4] ;  /* 0x0007c400017a7983 */ /* 0x000f220000100800 */
[----:B------:R-:W-:-:S02]  /*8680*/  ISETP.GT.AND P1, PT, R106, 0x19, PT ;  /* 0x000000196a00780c */ /* 0x000fc40003f24270 */
[----:B------:R-:W-:Y:S02]  /*8690*/  PRMT R131, RZ, 0x7610, R131 ;  /* 0x00007610ff837816 */ /* 0x000fe40000000083 */
[----:B------:R-:W-:Y:S02]  /*86a0*/  ISETP.GT.AND P2, PT, R106, 0x1a, PT ;  /* 0x0000001a6a00780c */ /* 0x000fe40003f44270 */
[----:B------:R-:W-:Y:S01]  /*86b0*/  PRMT R93, RZ, 0x7610, R93 ;  /* 0x00007610ff5d7816 */ /* 0x000fe2000000005d */
[----:B------:R0:W-:Y:S01]  /*86c0*/  STL [R1+0x2c], R118 ;  /* 0x00002c7601007387 */ /* 0x0001e20000100800 */
[----:B------:R-:W-:-:S03]  /*86d0*/  @P0 IMAD.MOV.U32 R109, RZ, RZ, R125 ;  /* 0x000000ffff6d0224 */ /* 0x000fc600078e007d */
[----:B------:R-:W4:Y:S01]  /*86e0*/  LDL R126, [R1+0x7b8] ;  /* 0x0007b800017e7983 */ /* 0x000f220000100800 */
[----:B------:R-:W-:Y:S01]  /*86f0*/  @P0 IMAD.MOV.U32 R108, RZ, RZ, R124 ;  /* 0x000000ffff6c0224 */ /* 0x000fe200078e007c */
[----:B------:R-:W-:Y:S02]  /*8700*/  PRMT R114, RZ, 0x7610, R114 ;  /* 0x00007610ff727816 */ /* 0x000fe40000000072 */
[----:B0-----:R-:W4:Y:S04]  /*8710*/  LDL R118, [R1+0x7bc] ;  /* 0x0007bc0001767983 */ /* 0x001f280000100800 */
[----:B------:R2:W4:Y:S01]  /*8720*/  @P0 LDG.E.U16 R131, desc[UR60][R108.64] ;  /* 0x0000003c6c830981 */ /* 0x000522000c1e1500 */
[----:B------:R-:W-:Y:S02]  /*8730*/  PRMT R128, RZ, 0x7610, R128 ;  /* 0x00007610ff807816 */ /* 0x000fe40000000080 */
[----:B------:R-:W-:Y:S01]  /*8740*/  PRMT R120, RZ, 0x7610, R120 ;  /* 0x00007610ff787816 */ /* 0x000fe20000000078 */
[----:B------:R-:W4:Y:S01]  /*8750*/  LDL R125, [R1+0x7b0] ;  /* 0x0007b000017d7983 */ /* 0x000f220000100800 */
[----:B------:R-:W-:-:S03]  /*8760*/  PRMT R112, RZ, 0x7610, R112 ;  /* 0x00007610ff707816 */ /* 0x000fc60000000070 */
[----:B------:R-:W4:Y:S01]  /*8770*/  LDL R124, [R1+0x7b4] ;  /* 0x0007b400017c7983 */ /* 0x000f220000100800 */
[----:B--2---:R-:W-:Y:S01]  /*8780*/  @P1 MOV R109, R121 ;  /* 0x00000079006d1202 */ /* 0x004fe20000000f00 */
[----:B------:R-:W-:Y:S01]  /*8790*/  @P1 IMAD.MOV.U32 R108, RZ, RZ, R117 ;  /* 0x000000ffff6c1224 */ /* 0x000fe200078e0075 */
[----:B------:R-:W-:Y:S01]  /*87a0*/  ISETP.GT.AND P0, PT, R106, 0x1b, PT ;  /* 0x0000001b6a00780c */ /* 0x000fe20003f04270 */
[----:B------:R-:W2:Y:S04]  /*87b0*/  LDL R121, [R1+0x7a8] ;  /* 0x0007a80001797983 */ /* 0x000ea80000100800 */
[----:B------:R0:W2:Y:S04]  /*87c0*/  @P1 LDG.E.U16 R93, desc[UR60][R108.64] ;  /* 0x0000003c6c5d1981 */ /* 0x0000a8000c1e1500 */
[----:B------:R-:W2:Y:S01]  /*87d0*/  LDL R117, [R1+0x7ac] ;  /* 0x0007ac0001757983 */ /* 0x000ea20000100800 */
[----:B0-----:R-:W-:-:S02]  /*87e0*/  @P1 IMAD.MOV.U32 R108, RZ, RZ, R115 ;  /* 0x000000ffff6c1224 */ /* 0x001fc400078e0073 */
[----:B------:R-:W-:-:S05]  /*87f0*/  @P1 IMAD.MOV.U32 R109, RZ, RZ, R116 ;  /* 0x000000ffff6d1224 */ /* 0x000fca00078e0074 */
[----:B------:R3:W2:Y:S02]  /*8800*/  @P1 LDG.E.U16 R114, desc[UR60][R108.64] ;  /* 0x0000003c6c721981 */ /* 0x0006a4000c1e1500 */
[----:B---3--:R-:W-:Y:S02]  /*8810*/  @P2 IMAD.MOV.U32 R109, RZ, RZ, R130 ;  /* 0x000000ffff6d2224 */ /* 0x008fe400078e0082 */
[----:B------:R-:W-:-:S05]  /*8820*/  @P2 IMAD.MOV.U32 R108, RZ, RZ, R129 ;  /* 0x000000ffff6c2224 */ /* 0x000fca00078e0081 */
[----:B------:R4:W3:Y:S02]  /*8830*/  @P2 LDG.E.U16 R128, desc[UR60][R108.64] ;  /* 0x0000003c6c802981 */ /* 0x0008e4000c1e1500 */
[----:B----4-:R-:W-:Y:S01]  /*8840*/  @P2 IMAD.MOV.U32 R109, RZ, RZ, R127 ;  /* 0x000000ffff6d2224 */ /* 0x010fe200078e007f */
[----:B------:R-:W-:-:S05]  /*8850*/  @P2 MOV R108, R122 ;  /* 0x0000007a006c2202 */ /* 0x000fca0000000f00 */
[----:B------:R0:W4:Y:S02]  /*8860*/  @P2 LDG.E.U16 R120, desc[UR60][R108.64] ;  /* 0x0000003c6c782981 */ /* 0x000124000c1e1500 */
[----:B0-----:R-:W-:Y:S02]  /*8870*/  @P0 IMAD.MOV.U32 R109, RZ, RZ, R126 ;  /* 0x000000ffff6d0224 */ /* 0x001fe400078e007e */
[----:B------:R-:W-:-:S05]  /*8880*/  @P0 IMAD.MOV.U32 R108, RZ, RZ, R118 ;  /* 0x000000ffff6c0224 */ /* 0x000fca00078e0076 */
[----:B------:R0:W3:Y:S04]  /*8890*/  @P0 LDG.E.U16 R112, desc[UR60][R108.64] ;  /* 0x0000003c6c700981 */ /* 0x0000e8000c1e1500 */
[----:B--2---:R1:W-:Y:S04]  /*88a0*/  STL [R1+0x24], R93 ;  /* 0x0000245d01007387 */ /* 0x0043e80000100800 */
[----:B------:R-:W2:Y:S04]  /*88b0*/  LDL R116, [R1+0x7a0] ;  /* 0x0007a00001747983 */ /* 0x000ea80000100800 */
[----:B------:R-:W2:Y:S04]  /*88c0*/  LDL R115, [R1+0x798] ;  /* 0x0007980001737983 */ /* 0x000ea80000100800 */
[----:B-1----:R-:W2:Y:S04]  /*88d0*/  LDL R93, [R1+0x7a4] ;  /* 0x0007a400015d7983 */ /* 0x002ea80000100800 */
[----:B------:R1:W-:Y:S04]  /*88e0*/  STL [R1+0x20], R114 ;  /* 0x0000207201007387 */ /* 0x0003e80000100800 */
[----:B------:R-:W2:Y:S04]  /*88f0*/  LDL R122, [R1+0x790] ;  /* 0x00079000017a7983 */ /* 0x000ea80000100800 */
[----:B-1----:R-:W2:Y:S04]  /*8900*/  LDL R114, [R1+0x79c] ;  /* 0x00079c0001727983 */ /* 0x002ea80000100800 */
[----:B----4-:R1:W-:Y:S01]  /*8910*/  STL [R1+0x18], R120 ;  /* 0x0000187801007387 */ /* 0x0103e20000100800 */
[----:B------:R-:W-:Y:S01]  /*8920*/  ISETP.GT.AND P1, PT, R106, 0x1c, PT ;  /* 0x0000001c6a00780c */ /* 0x000fe20003f24270 */
[----:B0-----:R-:W-:Y:S01]  /*8930*/  @P0 IMAD.MOV.U32 R108, RZ, RZ, R124 ;  /* 0x000000ffff6c0224 */ /* 0x001fe200078e007c */
[----:B------:R-:W-:Y:S01]  /*8940*/  PRMT R123, RZ, 0x7610, R123 ;  /* 0x00007610ff7b7816 */ /* 0x000fe2000000007b */
[----:B------:R-:W4:Y:S04]  /*8950*/  LDL R118, [R1+0x788] ;  /* 0x0007880001767983 */ /* 0x000f280000100800 */
[----:B-1----:R-:W4:Y:S01]  /*8960*/  LDL R120, [R1+0x794] ;  /* 0x0007940001787983 */ /* 0x002f220000100800 */
[----:B------:R-:W-:-:S02]  /*8970*/  @P0 MOV R109, R125 ;  /* 0x0000007d006d0202 */ /* 0x000fc40000000f00 */
[----:B------:R-:W-:Y:S02]  /*8980*/  ISETP.GT.AND P2, PT, R106, 0x1d, PT ;  /* 0x0000001d6a00780c */ /* 0x000fe40003f44270 */
[----:B------:R-:W-:Y:S01]  /*8990*/  PRMT R5, RZ, 0x7610, R5 ;  /* 0x00007610ff057816 */ /* 0x000fe20000000005 */
[----:B------:R0:W4:Y:S04]  /*89a0*/  @P0 LDG.E.U16 R123, desc[UR60][R108.64] ;  /* 0x0000003c6c7b0981 */ /* 0x000128000c1e1500 */
[----:B---3--:R1:W-:Y:S04]  /*89b0*/  STL [R1+0x14], R112 ;  /* 0x0000147001007387 */ /* 0x0083e80000100800 */
[----:B------:R-:W-:Y:S01]  /*89c0*/  STL [R1+0x28], R131 ;  /* 0x0000288301007387 */ /* 0x000fe20000100800 */
[----:B0-----:R-:W-:-:S02]  /*89d0*/  @P1 IMAD.MOV.U32 R108, RZ, RZ, R117 ;  /* 0x000000ffff6c1224 */ /* 0x001fc400078e0075 */
[----:B------:R-:W-:Y:S01]  /*89e0*/  @P1 IMAD.MOV.U32 R109, RZ, RZ, R121 ;  /* 0x000000ffff6d1224 */ /* 0x000fe200078e0079 */
[----:B------:R-:W-:Y:S01]  /*89f0*/  PRMT R9, RZ, 0x7610, R9 ;  /* 0x00007610ff097816 */ /* 0x000fe20000000009 */
[----:B------:R-:W3:Y:S04]  /*8a00*/  LDL R121, [R1+0x780] ;  /* 0x0007800001797983 */ /* 0x000ee80000100800 */
[----:B-1----:R-:W3:Y:S04]  /*8a10*/  LDL R112, [R1+0x78c] ;  /* 0x00078c0001707983 */ /* 0x002ee80000100800 */
[----:B------:R2:W3:Y:S01]  /*8a20*/  @P1 LDG.E.U16 R5, desc[UR60][R108.64] ;  /* 0x0000003c6c051981 */ /* 0x0004e2000c1e1500 */
[----:B------:R-:W-:-:S03]  /*8a30*/  PRMT R4, RZ, 0x7610, R4 ;  /* 0x00007610ff047816 */ /* 0x000fc60000000004 */
[----:B------:R-:W3:Y:S01]  /*8a40*/  LDL R117, [R1+0x784] ;  /* 0x0007840001757983 */ /* 0x000ee20000100800 */
[----:B--2---:R-:W-:Y:S02]  /*8a50*/  @P1 IMAD.MOV.U32 R109, RZ, RZ, R116 ;  /* 0x000000ffff6d1224 */ /* 0x004fe400078e0074 */
[----:B------:R-:W-:-:S05]  /*8a60*/  @P1 IMAD.MOV.U32 R108, RZ, RZ, R93 ;  /* 0x000000ffff6c1224 */ /* 0x000fca00078e005d */
[----:B------:R0:W2:Y:S01]  /*8a70*/  @P1 LDG.E.U16 R9, desc[UR60][R108.64] ;  /* 0x0000003c6c091981 */ /* 0x0000a2000c1e1500 */
[----:B------:R-:W-:Y:S02]  /*8a80*/  PRMT R18, RZ, 0x7610, R18 ;  /* 0x00007610ff127816 */ /* 0x000fe40000000012 */
[----:B0-----:R-:W-:Y:S01]  /*8a90*/  @P2 MOV R108, R114 ;  /* 0x00000072006c2202 */ /* 0x001fe20000000f00 */
[----:B------:R-:W-:-:S05]  /*8aa0*/  @P2 IMAD.MOV.U32 R109, RZ, RZ, R115 ;  /* 0x000000ffff6d2224 */ /* 0x000fca00078e0073 */
[----:B------:R0:W2:Y:S02]  /*8ab0*/  @P2 LDG.E.U16 R4, desc[UR60][R108.64] ;  /* 0x0000003c6c042981 */ /* 0x0000a4000c1e1500 */
[----:B0-----:R-:W-:Y:S02]  /*8ac0*/  @P2 IMAD.MOV.U32 R109, RZ, RZ, R122 ;  /* 0x000000ffff6d2224 */ /* 0x001fe400078e007a */
[----:B----4-:R-:W-:-:S05]  /*8ad0*/  @P2 IMAD.MOV.U32 R108, RZ, RZ, R120 ;  /* 0x000000ffff6c2224 */ /* 0x010fca00078e0078 */
[----:B------:R0:W4:Y:S01]  /*8ae0*/  @P2 LDG.E.U16 R18, desc[UR60][R108.64] ;  /* 0x0000003c6c122981 */ /* 0x000122000c1e1500 */
[----:B------:R-:W-:Y:S02]  /*8af0*/  ISETP.GT.AND P0, PT, R106, 0x1e, PT ;  /* 0x0000001e6a00780c */ /* 0x000fe40003f04270 */
[----:B------:R-:W-:-:S11]  /*8b00*/  PRMT R13, RZ, 0x7610, R13 ;  /* 0x00007610ff0d7816 */ /* 0x000fd6000000000d */
[----:B0-----:R-:W-:Y:S01]  /*8b10*/  @P0 MOV R109, R118 ;  /* 0x00000076006d0202 */ /* 0x001fe20000000f00 */
[----:B---3--:R-:W-:-:S05]  /*8b20*/  @P0 IMAD.MOV.U32 R108, RZ, RZ, R112 ;  /* 0x000000ffff6c0224 */ /* 0x008fca00078e0070 */
[----:B------:R0:W3:Y:S04]  /*8b30*/  @P0 LDG.E.U16 R13, desc[UR60][R108.64] ;  /* 0x0000003c6c0d0981 */ /* 0x0000e8000c1e1500 */
[----:B------:R-:W-:Y:S04]  /*8b40*/  STL [R1+0xa80], R5 ;  /* 0x000a800501007387 */ /* 0x000fe80000100800 */
[----:B------:R-:W3:Y:S04]  /*8b50*/  LDL R116, [R1+0x778] ;  /* 0x0007780001747983 */ /* 0x000ee80000100800 */
[----:B------:R-:W3:Y:S01]  /*8b60*/  LDL R93, [R1+0x77c] ;  /* 0x00077c00015d7983 */ /* 0x000ee20000100800 */
[----:B------:R-:W-:Y:S01]  /*8b70*/  PRMT R8, RZ, 0x7610, R8 ;  /* 0x00007610ff087816 */ /* 0x000fe20000000008 */
[----:B0-----:R-:W-:-:S02]  /*8b80*/  @P0 IMAD.MOV.U32 R108, RZ, RZ, R117 ;  /* 0x000000ffff6c0224 */ /* 0x001fc400078e0075 */
[----:B--2---:R-:W-:Y:S01]  /*8b90*/  STL [R1+0xa84], R9 ;  /* 0x000a840901007387 */ /* 0x004fe20000100800 */
[----:B------:R-:W-:-:S03]  /*8ba0*/  @P0 IMAD.MOV.U32 R109, RZ, RZ, R121 ;  /* 0x000000ffff6d0224 */ /* 0x000fc600078e0079 */
[----:B------:R-:W-:Y:S04]  /*8bb0*/  STL [R1+0x1c], R128 ;  /* 0x00001c8001007387 */ /* 0x000fe80000100800 */
[----:B------:R-:W2:Y:S04]  /*8bc0*/  LDL R115, [R1+0x770] ;  /* 0x0007700001737983 */ /* 0x000ea80000100800 */
[----:B------:R-:W2:Y:S04]  /*8bd0*/  LDL R114, [R1+0x774] ;  /* 0x0007740001727983 */ /* 0x000ea80000100800 */
[----:B------:R-:W-:Y:S04]  /*8be0*/  STL [R1+0xa88], R4 ;  /* 0x000a880401007387 */ /* 0x000fe80000100800 */
[----:B------:R-:W2:Y:S04]  /*8bf0*/  LDL R124, [R1+0x768] ;  /* 0x00076800017c7983 */ /* 0x000ea80000100800 */
[----:B------:R-:W2:Y:S04]  /*8c00*/  LDL R120, [R1+0x76c] ;  /* 0x00076c0001787983 */ /* 0x000ea80000100800 */
[----:B------:R0:W2:Y:S04]  /*8c10*/  @P0 LDG.E.U16 R8, desc[UR60][R108.64] ;  /* 0x0000003c6c080981 */ /* 0x0000a8000c1e1500 */
[----:B----4-:R-:W-:Y:S04]  /*8c20*/  STL [R1+0xa8c], R18 ;  /* 0x000a8c1201007387 */ /* 0x010fe80000100800 */
[----:B------:R1:W-:Y:S04]  /*8c30*/  STL [R1+0x10], R123 ;  /* 0x0000107b01007387 */ /* 0x0003e80000100800 */
[----:B------:R-:W4:Y:S04]  /*8c40*/  LDL R118, [R1+0x764] ;  /* 0x0007640001767983 */ /* 0x000f280000100800 */
[----:B------:R-:W4:Y:S04]  /*8c50*/  LDL R122, [R1+0x758] ;  /* 0x00075800017a7983 */ /* 0x000f280000100800 */
[----:B-1----:R-:W4:Y:S04]  /*8c60*/  LDL R123, [R1+0x760] ;  /* 0x00076000017b7983 */ /* 0x002f280000100800 */
[----:B------:R-:W4:Y:S01]  /*8c70*/  LDL R112, [R1+0x75c] ;  /* 0x00075c0001707983 */ /* 0x000f220000100800 */
[----:B------:R-:W-:-:S02]  /*8c80*/  ISETP.GT.AND P1, PT, R106, 0x1f, PT ;  /* 0x0000001f6a00780c */ /* 0x000fc40003f24270 */
[----:B------:R-:W-:Y:S01]  /*8c90*/  ISETP.GT.AND P2, PT, R106, 0x20, PT ;  /* 0x000000206a00780c */ /* 0x000fe20003f44270 */
[----:B---3--:R1:W-:Y:S04]  /*8ca0*/  STL [R1+0xa90], R13 ;  /* 0x000a900d01007387 */ /* 0x0083e80000100800 */
[----:B------:R-:W3:Y:S04]  /*8cb0*/  LDL R121, [R1+0x750] ;  /* 0x0007500001797983 */ /* 0x000ee80000100800 */
[----:B------:R-:W3:Y:S01]  /*8cc0*/  LDL R117, [R1+0x754] ;  /* 0x0007540001757983 */ /* 0x000ee20000100800 */
[----:B------:R-:W-:Y:S01]  /*8cd0*/  PRMT R94, RZ, 0x7610, R94 ;  /* 0x00007610ff5e7816 */ /* 0x000fe2000000005e */
[----:B0-----:R-:W-:-:S02]  /*8ce0*/  @P1 IMAD.MOV.U32 R109, RZ, RZ, R116 ;  /* 0x000000ffff6d1224 */ /* 0x001fc400078e0074 */
[----:B------:R-:W-:Y:S01]  /*8cf0*/  @P1 IMAD.MOV.U32 R108, RZ, RZ, R93 ;  /* 0x000000ffff6c1224 */ /* 0x000fe200078e005d */
[----:B------:R-:W-:-:S04]  /*8d00*/  PRMT R102, RZ, 0x7610, R102 ;  /* 0x00007610ff667816 */ /* 0x000fc80000000066 */
[----:B------:R2:W3:Y:S01]  /*8d10*/  @P1 LDG.E.U16 R94, desc[UR60][R108.64] ;  /* 0x0000003c6c5e1981 */ /* 0x0004e2000c1e1500 */
[----:B------:R-:W-:Y:S01]  /*8d20*/  PRMT R119, RZ, 0x7610, R119 ;  /* 0x00007610ff777816 */ /* 0x000fe20000000077 */
[----:B--2---:R-:W-:Y:S01]  /*8d30*/  @P1 IMAD.MOV.U32 R109, RZ, RZ, R115 ;  /* 0x000000ffff6d1224 */ /* 0x004fe200078e0073 */
[----:B------:R-:W-:-:S05]  /*8d40*/  @P1 MOV R108, R114 ;  /* 0x00000072006c1202 */ /* 0x000fca0000000f00 */
[----:B------:R0:W2:Y:S01]  /*8d50*/  @P1 LDG.E.U16 R102, desc[UR60][R108.64] ;  /* 0x0000003c6c661981 */ /* 0x0000a2000c1e1500 */
[----:B------:R-:W-:Y:S01]  /*8d60*/  PRMT R113, RZ, 0x7610, R113 ;  /* 0x00007610ff717816 */ /* 0x000fe20000000071 */
[----:B0-----:R-:W-:Y:S02]  /*8d70*/  @P2 IMAD.MOV.U32 R108, RZ, RZ, R120 ;  /* 0x000000ffff6c2224 */ /* 0x001fe400078e0078 */
[----:B------:R-:W-:Y:S01]  /*8d80*/  STL [R1+0xa98], R8 ;  /* 0x000a980801007387 */ /* 0x000fe20000100800 */
[----:B------:R-:W-:-:S03]  /*8d90*/  @P2 IMAD.MOV.U32 R109, RZ, RZ, R124 ;  /* 0x000000ffff6d2224 */ /* 0x000fc600078e007c */
[----:B------:R-:W2:Y:S04]  /*8da0*/  LDL R116, [R1+0x748] ;  /* 0x0007480001747983 */ /* 0x000ea80000100800 */
[----:B------:R-:W2:Y:S04]  /*8db0*/  LDL R93, [R1+0x74c] ;  /* 0x00074c00015d7983 */ /* 0x000ea80000100800 */
[----:B------:R4:W2:Y:S02]  /*8dc0*/  @P2 LDG.E.U16 R119, desc[UR60][R108.64] ;  /* 0x0000003c6c772981 */ /* 0x0008a4000c1e1500 */
[----:B----4-:R-:W-:Y:S01]  /*8dd0*/  @P2 IMAD.MOV.U32 R108, RZ, RZ, R118 ;  /* 0x000000ffff6c2224 */ /* 0x010fe200078e0076 */
[----:B------:R-:W-:-:S05]  /*8de0*/  @P2 MOV R109, R123 ;  /* 0x0000007b006d2202 */ /* 0x000fca0000000f00 */
[----:B------:R0:W4:Y:S01]  /*8df0*/  @P2 LDG.E.U16 R113, desc[UR60][R108.64] ;  /* 0x0000003c6c712981 */ /* 0x000122000c1e1500 */
[----:B------:R-:W-:Y:S02]  /*8e00*/  ISETP.GT.AND P0, PT, R106, 0x21, PT ;  /* 0x000000216a00780c */ /* 0x000fe40003f04270 */
[----:B------:R-:W-:-:S11]  /*8e10*/  PRMT R111, RZ, 0x7610, R111 ;  /* 0x00007610ff6f7816 */ /* 0x000fd6000000006f */
[----:B0-----:R-:W-:Y:S02]  /*8e20*/  @P0 IMAD.MOV.U32 R108, RZ, RZ, R112 ;  /* 0x000000ffff6c0224 */ /* 0x001fe400078e0070 */
[----:B------:R-:W-:-:S05]  /*8e30*/  @P0 IMAD.MOV.U32 R109, RZ, RZ, R122 ;  /* 0x000000ffff6d0224 */ /* 0x000fca00078e007a */
[----:B------:R3:W4:Y:S01]  /*8e40*/  @P0 LDG.E.U16 R111, desc[UR60][R108.64] ;  /* 0x0000003c6c6f0981 */ /* 0x000722000c1e1500 */
[----:B------:R-:W-:Y:S02]  /*8e50*/  PRMT R110, RZ, 0x7610, R110 ;  /* 0x00007610ff6e7816 */ /* 0x000fe4000000006e */
[----:B------:R-:W-:Y:S01]  /*8e60*/  ISETP.GT.AND P1, PT, R106, 0x22, PT ;  /* 0x000000226a00780c */ /* 0x000fe20003f24270 */
[----:B---3--:R-:W-:Y:S02]  /*8e70*/  @P0 IMAD.MOV.U32 R108, RZ, RZ, R117 ;  /* 0x000000ffff6c0224 */ /* 0x008fe400078e0075 */
[----:B------:R-:W-:-:S05]  /*8e80*/  @P0 IMAD.MOV.U32 R109, RZ, RZ, R121 ;  /* 0x000000ffff6d0224 */ /* 0x000fca00078e0079 */
[----:B------:R0:W3:Y:S01]  /*8e90*/  @P0 LDG.E.U16 R110, desc[UR60][R108.64] ;  /* 0x0000003c6c6e0981 */ /* 0x0000e2000c1e1500 */
[----:B-1----:R-:W-:-:S03]  /*8ea0*/  PRMT R13, RZ, 0x7610, R13 ;  /* 0x00007610ff0d7816 */ /* 0x002fc6000000000d */
[----:B------:R-:W-:Y:S04]  /*8eb0*/  STL [R1+0xa9c], R94 ;  /* 0x000a9c5e01007387 */ /* 0x000fe80000100800 */
[----:B------:R-:W3:Y:S04]  /*8ec0*/  LDL R115, [R1+0x740] ;  /* 0x0007400001737983 */ /* 0x000ee80000100800 */
[----:B------:R-:W3:Y:S04]  /*8ed0*/  LDL R114, [R1+0x744] ;  /* 0x0007440001727983 */ /* 0x000ee80000100800 */
[----:B--2---:R-:W-:Y:S04]  /*8ee0*/  STL [R1+0xaa0], R102 ;  /* 0x000aa06601007387 */ /* 0x004fe80000100800 */
[----:B------:R-:W2:Y:S01]  /*8ef0*/  LDL R120, [R1+0x738] ;  /* 0x0007380001787983 */ /* 0x000ea20000100800 */
[----:B0-----:R-:W-:Y:S01]  /*8f00*/  @P1 IMAD.MOV.U32 R109, RZ, RZ, R116 ;  /* 0x000000ffff6d1224 */ /* 0x001fe200078e0074 */
[----:B------:R-:W-:-:S02]  /*8f10*/  @P1 MOV R108, R93 ;  /* 0x0000005d006c1202 */ /* 0x000fc40000000f00 */
[----:B------:R0:W-:Y:S04]  /*8f20*/  STL [R1+0xc], R119 ;  /* 0x00000c7701007387 */ /* 0x0001e80000100800 */
[----:B------:R1:W2:Y:S04]  /*8f30*/  @P1 LDG.E.U16 R13, desc[UR60][R108.64] ;  /* 0x0000003c6c0d1981 */ /* 0x0002a8000c1e1500 */
[----:B------:R-:W2:Y:S04]  /*8f40*/  LDL R118, [R1+0x730] ;  /* 0x0007300001767983 */ /* 0x000ea80000100800 */
[----:B0-----:R-:W2:Y:S04]  /*8f50*/  LDL R119, [R1+0x73c] ;  /* 0x00073c0001777983 */ /* 0x001ea80000100800 */
[----:B----4-:R0:W-:Y:S04]  /*8f60*/  STL [R1+0x8], R113 ;  /* 0x0000087101007387 */ /* 0x0101e80000100800 */
[----:B------:R-:W4:Y:S04]  /*8f70*/  LDL R112, [R1+0x728] ;  /* 0x0007280001707983 */ /* 0x000f280000100800 */
[----:B0-----:R-:W4:Y:S04]  /*8f80*/  LDL R113, [R1+0x734] ;  /* 0x0007340001717983 */ /* 0x001f280000100800 */
[----:B------:R0:W-:Y:S04]  /*8f90*/  STL [R1+0x4], R111 ;  /* 0x0000046f01007387 */ /* 0x0001e80000100800 */
[----:B------:R-:W4:Y:S04]  /*8fa0*/  LDL R117, [R1+0x720] ;  /* 0x0007200001757983 */ /* 0x000f280000100800 */
[----:B0-----:R-:W4:Y:S01]  /*8fb0*/  LDL R111, [R1+0x72c] ;  /* 0x00072c00016f7983 */ /* 0x001f220000100800 */
[----:B------:R-:W-:-:S03]  /*8fc0*/  ISETP.GT.AND P2, PT, R106, 0x23, PT ;  /* 0x000000236a00780c */ /* 0x000fc60003f44270 */
[----:B---3--:R0:W-:Y:S04]  /*8fd0*/  STL [R1], R110 ;  /* 0x0000006e01007387 */ /* 0x0081e80000100800 */
[----:B------:R-:W3:Y:S04]  /*8fe0*/  LDL R116, [R1+0x718] ;  /* 0x0007180001747983 */ /* 0x000ee80000100800 */
[----:B------:R-:W3:Y:S04]  /*8ff0*/  LDL R93, [R1+0x71c] ;  /* 0x00071c00015d7983 */ /* 0x000ee80000100800 */
[----:B0-----:R-:W3:Y:S01]  /*9000*/  LDL R110, [R1+0x724] ;  /* 0x00072400016e7983 */ /* 0x001ee20000100800 */
[----:B------:R-:W-:Y:S01]  /*9010*/  PRMT R18, RZ, 0x7610, R18 ;  /* 0x00007610ff127816 */ /* 0x000fe20000000012 */
[----:B-1----:R-:W-:-:S02]  /*9020*/  @P1 IMAD.MOV.U32 R108, RZ, RZ, R114 ;  /* 0x000000ffff6c1224 */ /* 0x002fc400078e0072 */
[----:B------:R-:W-:Y:S01]  /*9030*/  @P1 IMAD.MOV.U32 R109, RZ, RZ, R115 ;  /* 0x000000ffff6d1224 */ /* 0x000fe200078e0073 */
[----:B------:R-:W-:-:S04]  /*9040*/  PRMT R91, RZ, 0x7610, R91 ;  /* 0x00007610ff5b7816 */ /* 0x000fc8000000005b */
[----:B------:R2:W3:Y:S01]  /*9050*/  @P1 LDG.E.U16 R18, desc[UR60][R108.64] ;  /* 0x0000003c6c121981 */ /* 0x0004e2000c1e1500 */
[----:B------:R-:W-:Y:S02]  /*9060*/  PRMT R92, RZ, 0x7610, R92 ;  /* 0x00007610ff5c7816 */ /* 0x000fe4000000005c */
[----:B--2---:R-:W-:Y:S01]  /*9070*/  @P2 MOV R109, R120 ;  /* 0x00000078006d2202 */ /* 0x004fe20000000f00 */
[----:B------:R-:W-:Y:S04]  /*9080*/  STL [R1+0xaa4], R13 ;  /* 0x000aa40d01007387 */ /* 0x000fe80000100800 */
[----:B------:R-:W2:Y:S01]  /*9090*/  LDL R115, [R1+0x710] ;  /* 0x0007100001737983 */ /* 0x000ea20000100800 */
[----:B------:R-:W-:-:S03]  /*90a0*/  @P2 IMAD.MOV.U32 R108, RZ, RZ, R119 ;  /* 0x000000ffff6c2224 */ /* 0x000fc600078e0077 */
[----:B------:R-:W2:Y:S04]  /*90b0*/  LDL R114, [R1+0x714] ;  /* 0x0007140001727983 */ /* 0x000ea80000100800 */
[----:B------:R0:W2:Y:S02]  /*90c0*/  @P2 LDG.E.U16 R91, desc[UR60][R108.64] ;  /* 0x0000003c6c5b2981 */ /* 0x0000a4000c1e1500 */
[----:B0-----:R-:W-:Y:S02]  /*90d0*/  @P2 IMAD.MOV.U32 R109, RZ, RZ, R118 ;  /* 0x000000ffff6d2224 */ /* 0x001fe400078e0076 */
[----:B----4-:R-:W-:-:S05]  /*90e0*/  @P2 IMAD.MOV.U32 R108, RZ, RZ, R113 ;  /* 0x000000ffff6c2224 */ /* 0x010fca00078e0071 */
[----:B------:R0:W4:Y:S01]  /*90f0*/  @P2 LDG.E.U16 R92, desc[UR60][R108.64] ;  /* 0x0000003c6c5c2981 */ /* 0x000122000c1e1500 */
[C---:B------:R-:W-:Y:S02]  /*9100*/  ISETP.GT.AND P0, PT, R106.reuse, 0x24, PT ;  /* 0x000000246a00780c */ /* 0x040fe40003f04270 */
[----:B------:R-:W-:Y:S02]  /*9110*/  PRMT R14, RZ, 0x7610, R14 ;  /* 0x00007610ff0e7816 */ /* 0x000fe4000000000e */
[----:B------:R-:W-:-:S09]  /*9120*/  ISETP.GT.AND P1, PT, R106, 0x25, PT ;  /* 0x000000256a00780c */ /* 0x000fd20003f24270 */
[----:B0-----:R-:W-:Y:S02]  /*9130*/  @P0 IMAD.MOV.U32 R109, RZ, RZ, R112 ;  /* 0x000000ffff6d0224 */ /* 0x001fe400078e0070 */
[----:B------:R-:W-:-:S05]  /*9140*/  @P0 IMAD.MOV.U32 R108, RZ, RZ, R111 ;  /* 0x000000ffff6c0224 */ /* 0x000fca00078e006f */
[----:B------:R0:W4:Y:S01]  /*9150*/  @P0 LDG.E.U16 R14, desc[UR60][R108.64] ;  /* 0x0000003c6c0e0981 */ /* 0x000122000c1e1500 */
[----:B------:R-:W-:Y:S02]  /*9160*/  PRMT R20, RZ, 0x7610, R20 ;  /* 0x00007610ff147816 */ /* 0x000fe40000000014 */
[----:B------:R-:W-:Y:S01]  /*9170*/  PRMT R3, RZ, 0x7610, R3 ;  /* 0x00007610ff037816 */ /* 0x000fe20000000003 */
[----:B0-----:R-:W-:Y:S01]  /*9180*/  @P0 IMAD.MOV.U32 R109, RZ, RZ, R117 ;  /* 0x000000ffff6d0224 */ /* 0x001fe200078e0075 */
[----:B---3--:R-:W-:-:S05]  /*9190*/  @P0 MOV R108, R110 ;  /* 0x0000006e006c0202 */ /* 0x008fca0000000f00 */
[----:B------:R0:W3:Y:S02]  /*91a0*/  @P0 LDG.E.U16 R20, desc[UR60][R108.64] ;  /* 0x0000003c6c140981 */ /* 0x0000e4000c1e1500 */
[----:B0-----:R-:W-:Y:S02]  /*91b0*/  @P1 IMAD.MOV.U32 R108, RZ, RZ, R93 ;  /* 0x000000ffff6c1224 */ /* 0x001fe400078e005d */
[----:B------:R-:W-:-:S05]  /*91c0*/  @P1 IMAD.MOV.U32 R109, RZ, RZ, R116 ;  /* 0x000000ffff6d1224 */ /* 0x000fca00078e0074 */
[----:B------:R2:W3:Y:S01]  /*91d0*/  @P1 LDG.E.U16 R3, desc[UR60][R108.64] ;  /* 0x0000003c6c031981 */ /* 0x0004e2000c1e1500 */
[----:B------:R-:W-:-:S03]  /*91e0*/  PRMT R17, RZ, 0x7610, R17 ;  /* 0x00007610ff117816 */ /* 0x000fc60000000011 */
[----:B------:R-:W-:Y:S01]  /*91f0*/  STL [R1+0xaa8], R18 ;  /* 0x000aa81201007387 */ /* 0x000fe20000100800 */
[----:B--2---:R-:W-:Y:S01]  /*9200*/  @P1 IMAD.MOV.U32 R108, RZ, RZ, R114 ;  /* 0x000000ffff6c1224 */ /* 0x004fe200078e0072 */
[----:B------:R-:W-:Y:S02]  /*9210*/  @P1 MOV R109, R115 ;  /* 0x00000073006d1202 */ /* 0x000fe40000000f00 */
[----:B------:R-:W-:Y:S04]  /*9220*/  STL [R1+0xab0], R91 ;  /* 0x000ab05b01007387 */ /* 0x000fe80000100800 */
[----:B------:R-:W2:Y:S04]  /*9230*/  LDL R118, [R1+0x708] ;  /* 0x0007080001767983 */ /* 0x000ea80000100800 */
[----:B------:R-:W2:Y:S04]  /*9240*/  LDL R113, [R1+0x70c] ;  /* 0x00070c0001717983 */ /* 0x000ea80000100800 */
[----:B------:R2:W2:Y:S04]  /*9250*/  @P1 LDG.E.U16 R17, desc[UR60][R108.64] ;  /* 0x0000003c6c111981 */ /* 0x0004a8000c1e1500 */
[----:B----4-:R-:W-:Y:S04]  /*9260*/  STL [R1+0xab4], R92 ;  /* 0x000ab45c01007387 */ /* 0x010fe80000100800 */
[----:B------:R-:W4:Y:S04]  /*9270*/  LDL R112, [R1+0x700] ;  /* 0x0007000001707983 */ /* 0x000f280000100800 */
[----:B------:R-:W4:Y:S04]  /*9280*/  LDL R111, [R1+0x704] ;  /* 0x00070400016f7983 */ /* 0x000f280000100800 */
[----:B------:R-:W-:Y:S04]  /*9290*/  STL [R1+0xab8], R14 ;  /* 0x000ab80e01007387 */ /* 0x000fe80000100800 */
[----:B------:R-:W4:Y:S04]  /*92a0*/  LDL R117, [R1+0x6f8] ;  /* 0x0006f80001757983 */ /* 0x000f280000100800 */
[----:B------:R-:W4:Y:S01]  /*92b0*/  LDL R110, [R1+0x6fc] ;  /* 0x0006fc00016e7983 */ /* 0x000f220000100800 */
[----:B------:R-:W-:-:S03]  /*92c0*/  ISETP.GT.AND P2, PT, R106, 0x26, PT ;  /* 0x000000266a00780c */ /* 0x000fc60003f44270 */
[----:B---3--:R-:W-:Y:S04]  /*92d0*/  STL [R1+0xabc], R20 ;  /* 0x000abc1401007387 */ /* 0x008fe80000100800 */
[----:B------:R-:W3:Y:S04]  /*92e0*/  LDL R116, [R1+0x6f0] ;  /* 0x0006f00001747983 */ /* 0x000ee80000100800 */
[----:B------:R-:W3:Y:S04]  /*92f0*/  LDL R93, [R1+0x6f4] ;  /* 0x0006f400015d7983 */ /* 0x000ee80000100800 */
[----:B------:R-:W-:Y:S04]  /*9300*/  STL [R1+0xac0], R3 ;  /* 0x000ac00301007387 */ /* 0x000fe80000100800 */
[----:B------:R-:W3:Y:S04]  /*9310*/  LDL R115, [R1+0x6e8] ;  /* 0x0006e80001737983 */ /* 0x000ee80000100800 */
[----:B------:R-:W3:Y:S01]  /*9320*/  LDL R114, [R1+0x6ec] ;  /* 0x0006ec0001727983 */ /* 0x000ee20000100800 */
[----:B------:R-:W-:-:S02]  /*9330*/  PRMT R2, RZ, 0x7610, R2 ;  /* 0x00007610ff027816 */ /* 0x000fc40000000002 */
[----:B------:R-:W-:Y:S01]  /*9340*/  PRMT R157, RZ, 0x7610, R157 ;  /* 0x00007610ff9d7816 */ /* 0x000fe2000000009d */
[----:B--2---:R-:W-:Y:S02]  /*9350*/  @P2 IMAD.MOV.U32 R109, RZ, RZ, R118 ;  /* 0x000000ffff6d2224 */ /* 0x004fe400078e0076 */
[----:B------:R-:W-:Y:S01]  /*9360*/  @P2 IMAD.MOV.U32 R108, RZ, RZ, R113 ;  /* 0x000000ffff6c2224 */ /* 0x000fe200078e0071 */
[----:B------:R0:W-:Y:S04]  /*9370*/  STL [R1+0xac4], R17 ;  /* 0x000ac41101007387 */ /* 0x0001e80000100800 */
[----:B------:R-:W2:Y:S04]  /*9380*/  LDL R113, [R1+0x6e0] ;  /* 0x0006e00001717983 */ /* 0x000ea80000100800 */
[----:B------:R4:W2:Y:S04]  /*9390*/  @P2 LDG.E.U16 R2, desc[UR60][R108.64] ;  /* 0x0000003c6c022981 */ /* 0x0008a8000c1e1500 */
[----:B0-----:R-:W2:Y:S01]  /*93a0*/  LDL R17, [R1+0x6e4] ;  /* 0x0006e40001117983 */ /* 0x001ea20000100800 */
[----:B----4-:R-:W-:-:S02]  /*93b0*/  @P2 IMAD.MOV.U32 R109, RZ, RZ, R112 ;  /* 0x000000ffff6d2224 */ /* 0x010fc400078e0070 */
[----:B------:R-:W-:-:S05]  /*93c0*/  @P2 IMAD.MOV.U32 R108, RZ, RZ, R111 ;  /* 0x000000ffff6c2224 */ /* 0x000fca00078e006f */
[----:B------:R0:W4:Y:S01]  /*93d0*/  @P2 LDG.E.U16 R157, desc[UR60][R108.64] ;  /* 0x0000003c6c9d2981 */ /* 0x000122000c1e1500 */
[C---:B------:R-:W-:Y:S02]  /*93e0*/  ISETP.GT.AND P0, PT, R106.reuse, 0x27, PT ;  /* 0x000000276a00780c */ /* 0x040fe40003f04270 */
[----:B------:R-:W-:Y:S02]  /*93f0*/  PRMT R103, RZ, 0x7610, R103 ;  /* 0x00007610ff677816 */ /* 0x000fe40000000067 */
[----:B------:R-:W-:-:S09]  /*9400*/  ISETP.GT.AND P1, PT, R106, 0x28, PT ;  /* 0x000000286a00780c */ /* 0x000fd20003f24270 */
[----:B0-----:R-:W-:Y:S01]  /*9410*/  @P0 IMAD.MOV.U32 R109, RZ, RZ, R117 ;  /* 0x000000ffff6d0224 */ /* 0x001fe200078e0075 */
[----:B------:R-:W-:-:S05]  /*9420*/  @P0 MOV R108, R110 ;  /* 0x0000006e006c0202 */ /* 0x000fca0000000f00 */
[----:B------:R3:W4:Y:S01]  /*9430*/  @P0 LDG.E.U16 R103, desc[UR60][R108.64] ;  /* 0x0000003c6c670981 */ /* 0x000722000c1e1500 */
[----:B------:R-:W-:Y:S02]  /*9440*/  PRMT R104, RZ, 0x7610, R104 ;  /* 0x00007610ff687816 */ /* 0x000fe40000000068 */
[----:B------:R-:W-:Y:S01]  /*9450*/  PRMT R3, RZ, 0x7610, R3 ;  /* 0x00007610ff037816 */ /* 0x000fe20000000003 */
[----:B---3--:R-:W-:Y:S02]  /*9460*/  @P0 IMAD.MOV.U32 R109, RZ, RZ, R116 ;  /* 0x000000ffff6d0224 */ /* 0x008fe400078e0074 */
[----:B------:R-:W-:-:S05]  /*9470*/  @P0 IMAD.MOV.U32 R108, RZ, RZ, R93 ;  /* 0x000000ffff6c0224 */ /* 0x000fca00078e005d */
[----:B------:R0:W3:Y:S02]  /*9480*/  @P0 LDG.E.U16 R104, desc[UR60][R108.64] ;  /* 0x0000003c6c680981 */ /* 0x0000e4000c1e1500 */
[----:B0-----:R-:W-:Y:S01]  /*9490*/  @P1 MOV R109, R115 ;  /* 0x00000073006d1202 */ /* 0x001fe20000000f00 */
[----:B------:R-:W-:-:S05]  /*94a0*/  @P1 IMAD.MOV.U32 R108, RZ, RZ, R114 ;  /* 0x000000ffff6c1224 */ /* 0x000fca00078e0072 */
[----:B------:R2:W3:Y:S01]  /*94b0*/  @P1 LDG.E.U16 R3, desc[UR60][R108.64] ;  /* 0x0000003c6c031981 */ /* 0x0004e2000c1e1500 */
[----:B------:R-:W-:Y:S01]  /*94c0*/  PRMT R20, RZ, 0x7610, R20 ;  /* 0x00007610ff147816 */ /* 0x000fe20000000014 */
[----:B--2---:R-:W-:Y:S02]  /*94d0*/  @P1 IMAD.MOV.U32 R109, RZ, RZ, R113 ;  /* 0x000000ffff6d1224 */ /* 0x004fe400078e0071 */
[----:B------:R0:W-:Y:S01]  /*94e0*/  STL [R1+0xac8], R2 ;  /* 0x000ac80201007387 */ /* 0x0001e20000100800 */
[----:B------:R-:W-:-:S03]  /*94f0*/  @P1 IMAD.MOV.U32 R108, RZ, RZ, R17 ;  /* 0x000000ffff6c1224 */ /* 0x000fc600078e0011 */
[----:B------:R-:W2:Y:S04]  /*9500*/  LDL R112, [R1+0x6d8] ;  /* 0x0006d80001707983 */ /* 0x000ea80000100800 */
[----:B------:R-:W2:Y:S04]  /*9510*/  LDL R111, [R1+0x6dc] ;  /* 0x0006dc00016f7983 */ /* 0x000ea80000100800 */
[----:B------:R2:W2:Y:S04]  /*9520*/  @P1 LDG.E.U16 R20, desc[UR60][R108.64] ;  /* 0x0000003c6c141981 */ /* 0x0004a8000c1e1500 */
[----:B----4-:R-:W-:Y:S04]  /*9530*/  STL [R1+0xacc], R157 ;  /* 0x000acc9d01007387 */ /* 0x010fe80000100800 */
[----:B0-----:R-:W4:Y:S04]  /*9540*/  LDL R2, [R1+0x6d4] ;  /* 0x0006d40001027983 */ /* 0x001f280000100800 */
[----:B------:R-:W4:Y:S04]  /*9550*/  LDL R110, [R1+0x6d0] ;  /* 0x0006d000016e7983 */ /* 0x000f280000100800 */
[----:B------:R0:W-:Y:S04]  /*9560*/  STL [R1+0xad0], R103 ;  /* 0x000ad06701007387 */ /* 0x0001e80000100800 */
[----:B------:R-:W4:Y:S04]  /*9570*/  LDL R117, [R1+0x6c8] ;  /* 0x0006c80001757983 */ /* 0x000f280000100800 */
[----:B------:R-:W4:Y:S04]  /*9580*/  LDL R116, [R1+0x6cc] ;  /* 0x0006cc0001747983 */ /* 0x000f280000100800 */
[----:B0-----:R-:W4:Y:S04]  /*9590*/  LDL R103, [R1+0x6c0] ;  /* 0x0006c00001677983 */ /* 0x001f280000100800 */
[----:B------:R-:W4:Y:S04]  /*95a0*/  LDL R93, [R1+0x6c4] ;  /* 0x0006c400015d7983 */ /* 0x000f280000100800 */
[----:B---3--:R-:W-:Y:S04]  /*95b0*/  STL [R1+0xad4], R104 ;  /* 0x000ad46801007387 */ /* 0x008fe80000100800 */
[----:B------:R-:W3:Y:S04]  /*95c0*/  LDL R115, [R1+0x6b8] ;  /* 0x0006b80001737983 */ /* 0x000ee80000100800 */
[----:B------:R-:W3:Y:S01]  /*95d0*/  LDL R114, [R1+0x6bc] ;  /* 0x0006bc0001727983 */ /* 0x000ee20000100800 */
[----:B------:R-:W-:-:S03]  /*95e0*/  ISETP.GT.AND P2, PT, R106, 0x29, PT ;  /* 0x000000296a00780c */ /* 0x000fc60003f44270 */
[----:B------:R0:W-:Y:S04]  /*95f0*/  STL [R1+0xad8], R3 ;  /* 0x000ad80301007387 */ /* 0x0001e80000100800 */
[----:B------:R-:W3:Y:S04]  /*9600*/  LDL R17, [R1+0x6b4] ;  /* 0x0006b40001117983 */ /* 0x000ee80000100800 */
[----:B------:R-:W3:Y:S01]  /*9610*/  LDL R113, [R1+0x6b0] ;  /* 0x0006b00001717983 */ /* 0x000ee20000100800 */
[----:B------:R-:W-:Y:S01]  /*9620*/  PRMT R18, RZ, 0x7610, R18 ;  /* 0x00007610ff127816 */ /* 0x000fe20000000012 */
[----:B--2---:R-:W-:-:S02]  /*9630*/  @P2 IMAD.MOV.U32 R109, RZ, RZ, R112 ;  /* 0x000000ffff6d2224 */ /* 0x004fc400078e0070 */
[----:B------:R-:W-:Y:S01]  /*9640*/  @P2 IMAD.MOV.U32 R108, RZ, RZ, R111 ;  /* 0x000000ffff6c2224 */ /* 0x000fe200078e006f */
[----:B------:R1:W-:Y:S04]  /*9650*/  STL [R1+0xadc], R20 ;  /* 0x000adc1401007387 */ /* 0x0003e80000100800 */
[----:B------:R-:W2:Y:S04]  /*9660*/  LDL R112, [R1+0x6a8] ;  /* 0x0006a80001707983 */ /* 0x000ea80000100800 */
[----:B------:R-:W2:Y:S04]  /*9670*/  LDL R111, [R1+0x6ac] ;  /* 0x0006ac00016f7983 */ /* 0x000ea80000100800 */
[----:B------:R4:W2:Y:S04]  /*9680*/  @P2 LDG.E.U16 R18, desc[UR60][R108.64] ;  /* 0x0000003c6c122981 */ /* 0x0008a8000c1e1500 */
[----:B0-----:R-:W2:Y:S01]  /*9690*/  LDL R3, [R1+0x6a0] ;  /* 0x0006a00001037983 */ /* 0x001ea20000100800 */
[----:B------:R-:W-:-:S02]  /*96a0*/  ISETP.GT.AND P0, PT, R106, 0x2a, PT ;  /* 0x0000002a6a00780c */ /* 0x000fc40003f04270 */
[----:B------:R-:W-:Y:S01]  /*96b0*/  PRMT R13, RZ, 0x7610, R13 ;  /* 0x00007610ff0d7816 */ /* 0x000fe2000000000d */
[----:B------:R-:W2:Y:S01]  /*96c0*/  LDL R104, [R1+0x69c] ;  /* 0x00069c0001687983 */ /* 0x000ea20000100800 */
[----:B------:R-:W-:Y:S02]  /*96d0*/  ISETP.GT.AND P1, PT, R106, 0x2b, PT ;  /* 0x0000002b6a00780c */ /* 0x000fe40003f24270 */
[----:B------:R-:W-:Y:S01]  /*96e0*/  PRMT R4, RZ, 0x7610, R4 ;  /* 0x00007610ff047816 */ /* 0x000fe20000000004 */
[----:B-1----:R-:W2:Y:S01]  /*96f0*/  LDL R20, [R1+0x680] ;  /* 0x0006800001147983 */ /* 0x002ea20000100800 */
[----:B------:R-:W-:Y:S02]  /*9700*/  PRMT R9, RZ, 0x7610, R9 ;  /* 0x00007610ff097816 */ /* 0x000fe40000000009 */
[----:B------:R-:W-:Y:S01]  /*9710*/  PRMT R6, RZ, 0x7610, R6 ;  /* 0x00007610ff067816 */ /* 0x000fe20000000006 */
[----:B------:R-:W2:Y:S01]  /*9720*/  LDL R122, [R1+0x420] ;  /* 0x00042000017a7983 */ /* 0x000ea20000100800 */
[----:B------:R-:W-:-:S02]  /*9730*/  PRMT R21, RZ, 0x7610, R21 ;  /* 0x00007610ff157816 */ /* 0x000fc40000000015 */
[----:B------:R-:W-:Y:S01]  /*9740*/  PRMT R100, RZ, 0x7610, R100 ;  /* 0x00007610ff647816 */ /* 0x000fe20000000064 */
[----:B------:R-:W2:Y:S01]  /*9750*/  LDL R119, [R1+0x418] ;  /* 0x0004180001777983 */ /* 0x000ea20000100800 */
[----:B------:R-:W-:Y:S02]  /*9760*/  PRMT R10, RZ, 0x7610, R10 ;  /* 0x00007610ff0a7816 */ /* 0x000fe4000000000a */
[----:B------:R-:W-:Y:S01]  /*9770*/  PRMT R12, RZ, 0x7610, R12 ;  /* 0x00007610ff0c7816 */ /* 0x000fe2000000000c */
[----:B------:R-:W2:Y:S01]  /*9780*/  LDL R118, [R1+0x41c] ;  /* 0x00041c0001767983 */ /* 0x000ea20000100800 */
        /* <DEDUP_REMOVED lines=66> */
[----:B----4-:R-:W-:-:S03]  /*9bb0*/  @P2 MOV R108, R2 ;  /* 0x00000002006c2202 */ /* 0x010fc60000000f00 */
[----:B------:R-:W4:Y:S01]  /*9bc0*/  LDL R2, [R1+0x6a4] ;  /* 0x0006a40001027983 */ /* 0x000f220000100800 */
[----:B------:R-:W-:-:S03]  /*9bd0*/  @P2 IMAD.MOV.U32 R109, RZ, RZ, R110 ;  /* 0x000000ffff6d2224 */ /* 0x000fc600078e006e */
[----:B------:R-:W4:Y:S04]  /*9be0*/  LDL R110, [R1+0x698] ;  /* 0x00069800016e7983 */ /* 0x000f280000100800 */
[----:B------:R0:W4:Y:S02]  /*9bf0*/  @P2 LDG.E.U16 R13, desc[UR60][R108.64] ;  /* 0x0000003c6c0d2981 */ /* 0x000124000c1e1500 */
[----:B0-----:R-:W-:Y:S02]  /*9c00*/  @P0 IMAD.MOV.U32 R109, RZ, RZ, R117 ;  /* 0x000000ffff6d0224 */ /* 0x001fe400078e0075 */
[----:B------:R-:W-:Y:S02]  /*9c10*/  @P0 IMAD.MOV.U32 R108, RZ, RZ, R116 ;  /* 0x000000ffff6c0224 */ /* 0x000fe400078e0074 */
[----:B------:R-:W4:Y:S04]  /*9c20*/  LDL R116, [R1+0x688] ;  /* 0x0006880001747983 */ /* 0x000f280000100800 */
[----:B------:R0:W4:Y:S02]  /*9c30*/  @P0 LDG.E.U16 R4, desc[UR60][R108.64] ;  /* 0x0000003c6c040981 */ /* 0x000124000c1e1500 */
[----:B0-----:R-:W-:Y:S01]  /*9c40*/  @P0 IMAD.MOV.U32 R108, RZ, RZ, R93 ;  /* 0x000000ffff6c0224 */ /* 0x001fe200078e005d */
[----:B------:R-:W-:Y:S01]  /*9c50*/  @P0 MOV R109, R103 ;  /* 0x00000067006d0202 */ /* 0x000fe20000000f00 */
[----:B------:R-:W4:Y:S04]  /*9c60*/  LDL R93, [R1+0x694] ;  /* 0x00069400015d7983 */ /* 0x000f280000100800 */
[----:B------:R-:W4:Y:S04]  /*9c70*/  LDL R103, [R1+0x690] ;  /* 0x0006900001677983 */ /* 0x000f280000100800 */
[----:B------:R3:W4:Y:S01]  /*9c80*/  @P0 LDG.E.U16 R9, desc[UR60][R108.64] ;  /* 0x0000003c6c090981 */ /* 0x000722000c1e1500 */
[----:B------:R-:W-:Y:S01]  /*9c90*/  ISETP.GT.AND P2, PT, R106, 0x2c, PT ;  /* 0x0000002c6a00780c */ /* 0x000fe20003f44270 */
[----:B---3--:R-:W-:-:S02]  /*9ca0*/  @P1 IMAD.MOV.U32 R108, RZ, RZ, R114 ;  /* 0x000000ffff6c1224 */ /* 0x008fc400078e0072 */
[----:B------:R-:W-:Y:S01]  /*9cb0*/  @P1 IMAD.MOV.U32 R109, RZ, RZ, R115 ;  /* 0x000000ffff6d1224 */ /* 0x000fe200078e0073 */
[----:B------:R-:W3:Y:S04]  /*9cc0*/  LDL R114, [R1+0x678] ;  /* 0x0006780001727983 */ /* 0x000ee80000100800 */
[----:B------:R-:W3:Y:S04]  /*9cd0*/  LDL R115, [R1+0x68c] ;  /* 0x00068c0001737983 */ /* 0x000ee80000100800 */
[----:B------:R0:W3:Y:S02]  /*9ce0*/  @P1 LDG.E.U16 R6, desc[UR60][R108.64] ;  /* 0x0000003c6c061981 */ /* 0x0000e4000c1e1500 */
[----:B0-----:R-:W-:-:S02]  /*9cf0*/  @P1 IMAD.MOV.U32 R108, RZ, RZ, R17 ;  /* 0x000000ffff6c1224 */ /* 0x001fc400078e0011 */
[----:B------:R-:W3:Y:S01]  /*9d00*/  LDL R17, [R1+0x684] ;  /* 0x0006840001117983 */ /* 0x000ee20000100800 */
[----:B------:R-:W-:-:S03]  /*9d10*/  @P1 IMAD.MOV.U32 R109, RZ, RZ, R113 ;  /* 0x000000ffff6d1224 */ /* 0x000fc600078e0071 */
[----:B------:R-:W3:Y:S04]  /*9d20*/  LDL R113, [R1+0x67c] ;  /* 0x00067c0001717983 */ /* 0x000ee80000100800 */
[----:B------:R2:W3:Y:S02]  /*9d30*/  @P1 LDG.E.U16 R21, desc[UR60][R108.64] ;  /* 0x0000003c6c151981 */ /* 0x0004e4000c1e1500 */
[----:B--2---:R-:W-:Y:S01]  /*9d40*/  @P2 MOV R108, R111 ;  /* 0x0000006f006c2202 */ /* 0x004fe20000000f00 */
[----:B------:R-:W-:Y:S01]  /*9d50*/  @P2 IMAD.MOV.U32 R109, RZ, RZ, R112 ;  /* 0x000000ffff6d2224 */ /* 0x000fe200078e0070 */
[C---:B------:R-:W-:Y:S01]  /*9d60*/  ISETP.GT.AND P0, PT, R106.reuse, 0x2d, PT ;  /* 0x0000002d6a00780c */ /* 0x040fe20003f04270 */
[----:B------:R-:W2:Y:S04]  /*9d70*/  LDL R112, [R1+0x668] ;  /* 0x0006680001707983 */ /* 0x000ea80000100800 */
[----:B------:R0:W2:Y:S01]  /*9d80*/  @P2 LDG.E.U16 R100, desc[UR60][R108.64] ;  /* 0x0000003c6c642981 */ /* 0x0000a2000c1e1500 */
[----:B------:R-:W-:-:S03]  /*9d90*/  ISETP.GT.AND P1, PT, R106, 0x2e, PT ;  /* 0x0000002e6a00780c */ /* 0x000fc60003f24270 */
[----:B------:R-:W2:Y:S01]  /*9da0*/  LDL R111, [R1+0x66c] ;  /* 0x00066c00016f7983 */ /* 0x000ea20000100800 */
[----:B0-----:R-:W-:-:S03]  /*9db0*/  @P2 IMAD.MOV.U32 R109, RZ, RZ, R3 ;  /* 0x000000ffff6d2224 */ /* 0x001fc600078e0003 */
[----:B------:R-:W2:Y:S01]  /*9dc0*/  LDL R3, [R1+0x670] ;  /* 0x0006700001037983 */ /* 0x000ea20000100800 */
[----:B----4-:R-:W-:-:S03]  /*9dd0*/  @P2 IMAD.MOV.U32 R108, RZ, RZ, R2 ;  /* 0x000000ffff6c2224 */ /* 0x010fc600078e0002 */
[----:B------:R-:W4:Y:S04]  /*9de0*/  LDL R2, [R1+0x674] ;  /* 0x0006740001027983 */ /* 0x000f280000100800 */
[----:B------:R0:W4:Y:S02]  /*9df0*/  @P2 LDG.E.U16 R10, desc[UR60][R108.64] ;  /* 0x0000003c6c0a2981 */ /* 0x000124000c1e1500 */
[----:B0-----:R-:W-:Y:S01]  /*9e00*/  @P0 IMAD.MOV.U32 R108, RZ, RZ, R104 ;  /* 0x000000ffff6c0224 */ /* 0x001fe200078e0068 */
[----:B------:R-:W-:Y:S01]  /*9e10*/  @P0 MOV R109, R110 ;  /* 0x0000006e006d0202 */ /* 0x000fe20000000f00 */
[----:B------:R-:W4:Y:S04]  /*9e20*/  LDL R104, [R1+0x65c] ;  /* 0x00065c0001687983 */ /* 0x000f280000100800 */
[----:B------:R0:W4:Y:S04]  /*9e30*/  @P0 LDG.E.U16 R12, desc[UR60][R108.64] ;  /* 0x0000003c6c0c0981 */ /* 0x000128000c1e1500 */
[----:B------:R-:W4:Y:S01]  /*9e40*/  LDL R110, [R1+0x658] ;  /* 0x00065800016e7983 */ /* 0x000f220000100800 */
[----:B------:R-:W-:Y:S01]  /*9e50*/  ISETP.GT.AND P2, PT, R106, 0x2f, PT ;  /* 0x0000002f6a00780c */ /* 0x000fe20003f44270 */
[----:B0-----:R-:W-:-:S02]  /*9e60*/  @P0 IMAD.MOV.U32 R108, RZ, RZ, R93 ;  /* 0x000000ffff6c0224 */ /* 0x001fc400078e005d */
[----:B------:R-:W4:Y:S01]  /*9e70*/  LDL R93, [R1+0x664] ;  /* 0x00066400015d7983 */ /* 0x000f220000100800 */
[----:B------:R-:W-:-:S03]  /*9e80*/  @P0 IMAD.MOV.U32 R109, RZ, RZ, R103 ;  /* 0x000000ffff6d0224 */ /* 0x000fc600078e0067 */
[----:B------:R-:W4:Y:S04]  /*9e90*/  LDL R103, [R1+0x660] ;  /* 0x0006600001677983 */ /* 0x000f280000100800 */
[----:B------:R0:W4:Y:S02]  /*9ea0*/  @P0 LDG.E.U16 R16, desc[UR60][R108.64] ;  /* 0x0000003c6c100981 */ /* 0x000124000c1e1500 */
[----:B0-----:R-:W-:Y:S02]  /*9eb0*/  @P1 IMAD.MOV.U32 R109, RZ, RZ, R116 ;  /* 0x000000ffff6d1224 */ /* 0x001fe400078e0074 */
[----:B------:R-:W4:Y:S01]  /*9ec0*/  LDL R116, [R1+0x648] ;  /* 0x0006480001747983 */ /* 0x000f220000100800 */
[----:B---3--:R-:W-:-:S03]  /*9ed0*/  @P1 IMAD.MOV.U32 R108, RZ, RZ, R115 ;  /* 0x000000ffff6c1224 */ /* 0x008fc600078e0073 */
[----:B------:R-:W3:Y:S04]  /*9ee0*/  LDL R115, [R1+0x64c] ;  /* 0x00064c0001737983 */ /* 0x000ee80000100800 */
[----:B------:R0:W3:Y:S02]  /*9ef0*/  @P1 LDG.E.U16 R156, desc[UR60][R108.64] ;  /* 0x0000003c6c9c1981 */ /* 0x0000e4000c1e1500 */
[----:B0-----:R-:W-:Y:S01]  /*9f00*/  @P1 MOV R108, R17 ;  /* 0x00000011006c1202 */ /* 0x001fe20000000f00 */
[----:B------:R-:W-:Y:S01]  /*9f10*/  @P1 IMAD.MOV.U32 R109, RZ, RZ, R20 ;  /* 0x000000ffff6d1224 */ /* 0x000fe200078e0014 */
[----:B------:R-:W3:Y:S04]  /*9f20*/  LDL R17, [R1+0x654] ;  /* 0x0006540001117983 */ /* 0x000ee80000100800 */
[----:B------:R-:W3:Y:S04]  /*9f30*/  LDL R20, [R1+0x650] ;  /* 0x0006500001147983 */ /* 0x000ee80000100800 */
[----:B------:R0:W3:Y:S02]  /*9f40*/  @P1 LDG.E.U16 R159, desc[UR60][R108.64] ;  /* 0x0000003c6c9f1981 */ /* 0x0000e4000c1e1500 */
[----:B0-----:R-:W-:-:S02]  /*9f50*/  @P2 IMAD.MOV.U32 R108, RZ, RZ, R113 ;  /* 0x000000ffff6c2224 */ /* 0x001fc400078e0071 */
[----:B------:R-:W-:Y:S01]  /*9f60*/  @P2 IMAD.MOV.U32 R109, RZ, RZ, R114 ;  /* 0x000000ffff6d2224 */ /* 0x000fe200078e0072 */
[C---:B------:R-:W-:Y:S01]  /*9f70*/  ISETP.GT.AND P0, PT, R106.reuse, 0x30, PT ;  /* 0x000000306a00780c */ /* 0x040fe20003f04270 */
[----:B------:R-:W3:Y:S04]  /*9f80*/  LDL R114, [R1+0x638] ;  /* 0x0006380001727983 */ /* 0x000ee80000100800 */
[----:B------:R2:W3:Y:S01]  /*9f90*/  @P2 LDG.E.U16 R105, desc[UR60][R108.64] ;  /* 0x0000003c6c692981 */ /* 0x0004e2000c1e1500 */
[----:B------:R-:W-:-:S03]  /*9fa0*/  ISETP.GT.AND P1, PT, R106, 0x31, PT ;  /* 0x000000316a00780c */ /* 0x000fc60003f24270 */
[----:B------:R-:W3:Y:S01]  /*9fb0*/  LDL R113, [R1+0x63c] ;  /* 0x00063c0001717983 */ /* 0x000ee20000100800 */
[----:B--2---:R-:W-:-:S03]  /*9fc0*/  @P2 MOV R109, R3 ;  /* 0x00000003006d2202 */ /* 0x004fc60000000f00 */
[----:B------:R-:W2:Y:S01]  /*9fd0*/  LDL R3, [R1+0x640] ;  /* 0x0006400001037983 */ /* 0x000ea20000100800 */
[----:B----4-:R-:W-:-:S03]  /*9fe0*/  @P2 IMAD.MOV.U32 R108, RZ, RZ, R2 ;  /* 0x000000ffff6c2224 */ /* 0x010fc600078e0002 */
[----:B------:R-:W4:Y:S04]  /*9ff0*/  LDL R2, [R1+0x644] ;  /* 0x0006440001027983 */ /* 0x000f280000100800 */
[----:B------:R0:W4:Y:S02]  /*a000*/  @P2 LDG.E.U16 R22, desc[UR60][R108.64] ;  /* 0x0000003c6c162981 */ /* 0x000124000c1e1500 */
[----:B0-----:R-:W-:Y:S02]  /*a010*/  @P0 IMAD.MOV.U32 R108, RZ, RZ, R111 ;  /* 0x000000ffff6c0224 */ /* 0x001fe400078e006f */
[----:B------:R-:W-:Y:S01]  /*a020*/  @P0 IMAD.MOV.U32 R109, RZ, RZ, R112 ;  /* 0x000000ffff6d0224 */ /* 0x000fe200078e0070 */
        /* <DEDUP_REMOVED lines=9> */
[----:B0-----:R-:W-:Y:S01]  /*a0c0*/  @P1 MOV R108, R104 ;  /* 0x00000068006c1202 */ /* 0x001fe20000000f00 */
[----:B------:R-:W-:Y:S01]  /*a0d0*/  @P1 IMAD.MOV.U32 R109, RZ, RZ, R110 ;  /* 0x000000ffff6d1224 */ /* 0x000fe200078e006e */
[----:B------:R-:W4:Y:S04]  /*a0e0*/  LDL R104, [R1+0x61c] ;  /* 0x00061c0001687983 */ /* 0x000f280000100800 */
[----:B------:R3:W4:Y:S04]  /*a0f0*/  @P1 LDG.E.U16 R102, desc[UR60][R108.64] ;  /* 0x0000003c6c661981 */ /* 0x000728000c1e1500 */
[----:B------:R-:W4:Y:S01]  /*a100*/  LDL R110, [R1+0x618] ;  /* 0x00061800016e7983 */ /* 0x000f220000100800 */
[----:B---3--:R-:W-:-:S03]  /*a110*/  @P1 IMAD.MOV.U32 R108, RZ, RZ, R17 ;  /* 0x000000ffff6c1224 */ /* 0x008fc600078e0011 */
[----:B------:R-:W3:Y:S01]  /*a120*/  LDL R17, [R1+0x624] ;  /* 0x0006240001117983 */ /* 0x000ee20000100800 */
[----:B------:R-:W-:-:S03]  /*a130*/  @P1 IMAD.MOV.U32 R109, RZ, RZ, R20 ;  /* 0x000000ffff6d1224 */ /* 0x000fc600078e0014 */
[----:B------:R-:W3:Y:S04]  /*a140*/  LDL R20, [R1+0x620] ;  /* 0x0006200001147983 */ /* 0x000ee80000100800 */
[----:B------:R0:W3:Y:S02]  /*a150*/  @P1 LDG.E.U16 R94, desc[UR60][R108.64] ;  /* 0x0000003c6c5e1981 */ /* 0x0000e4000c1e1500 */
[----:B0-----:R-:W-:Y:S01]  /*a160*/  @P2 IMAD.MOV.U32 R108, RZ, RZ, R115 ;  /* 0x000000ffff6c2224 */ /* 0x001fe200078e0073 */
[----:B------:R-:W-:Y:S01]  /*a170*/  @P2 MOV R109, R116 ;  /* 0x00000074006d2202 */ /* 0x000fe20000000f00 */
[----:B------:R-:W3:Y:S04]  /*a180*/  LDL R115, [R1+0x60c] ;  /* 0x00060c0001737983 */ /* 0x000ee80000100800 */
[----:B------:R2:W3:Y:S01]  /*a190*/  @P2 LDG.E.U16 R5, desc[UR60][R108.64] ;  /* 0x0000003c6c052981 */ /* 0x0004e2000c1e1500 */
[----:B------:R-:W-:-:S02]  /*a1a0*/  ISETP.GT.AND P0, PT, R106, 0x33, PT ;  /* 0x000000336a00780c */ /* 0x000fc40003f04270 */
[----:B------:R-:W-:Y:S01]  /*a1b0*/  ISETP.GT.AND P1, PT, R106, 0x34, PT ;  /* 0x000000346a00780c */ /* 0x000fe20003f24270 */
[----:B------:R-:W3:Y:S01]  /*a1c0*/  LDL R116, [R1+0x608] ;  /* 0x0006080001747983 */ /* 0x000ee20000100800 */
[----:B--2---:R-:W-:-:S03]  /*a1d0*/  @P2 IMAD.MOV.U32 R109, RZ, RZ, R3 ;  /* 0x000000ffff6d2224 */ /* 0x004fc600078e0003 */
        /* <DEDUP_REMOVED lines=9> */
[----:B------:R-:W-:-:S02]  /*a270*/  ISETP.GT.AND P2, PT, R106, 0x35, PT ;  /* 0x000000356a00780c */ /* 0x000fc40003f44270 */
[----:B0-----:R-:W-:Y:S02]  /*a280*/  @P0 MOV R108, R93 ;  /* 0x0000005d006c0202 */ /* 0x001fe40000000f00 */
[----:B------:R-:W4:Y:S01]  /*a290*/  LDL R93, [R1+0x604] ;  /* 0x00060400015d7983 */ /* 0x000f220000100800 */
[----:B------:R-:W-:-:S03]  /*a2a0*/  @P0 IMAD.MOV.U32 R109, RZ, RZ, R103 ;  /* 0x000000ffff6d0224 */ /* 0x000fc600078e0067 */
[----:B------:R-:W4:Y:S04]  /*a2b0*/  LDL R103, [R1+0x600] ;  /* 0x0006000001677983 */ /* 0x000f280000100800 */
[----:B------:R0:W4:Y:S02]  /*a2c0*/  @P0 LDG.E.U16 R98, desc[UR60][R108.64] ;  /* 0x0000003c6c620981 */ /* 0x000124000c1e1500 */
[----:B0-----:R-:W-:Y:S02]  /*a2d0*/  @P1 IMAD.MOV.U32 R108, RZ, RZ, R111 ;  /* 0x000000ffff6c1224 */ /* 0x001fe400078e006f */
[----:B------:R-:W-:Y:S01]  /*a2e0*/  @P1 IMAD.MOV.U32 R109, RZ, RZ, R112 ;  /* 0x000000ffff6d1224 */ /* 0x000fe200078e0070 */
[----:B------:R-:W4:Y:S04]  /*a2f0*/  LDL R111, [R1+0x5ec] ;  /* 0x0005ec00016f7983 */ /* 0x000f280000100800 */
[----:B------:R3:W4:Y:S04]  /*a300*/  @P1 LDG.E.U16 R15, desc[UR60][R108.64] ;  /* 0x0000003c6c0f1981 */ /* 0x000728000c1e1500 */
[----:B------:R-:W4:Y:S01]  /*a310*/  LDL R112, [R1+0x5e8] ;  /* 0x0005e80001707983 */ /* 0x000f220000100800 */
[----:B---3--:R-:W-:-:S03]  /*a320*/  @P1 IMAD.MOV.U32 R108, RZ, RZ, R17 ;  /* 0x000000ffff6c1224 */ /* 0x008fc600078e0011 */
[----:B------:R-:W3:Y:S01]  /*a330*/  LDL R17, [R1+0x5f4] ;  /* 0x0005f40001117983 */ /* 0x000ee20000100800 */
[----:B------:R-:W-:-:S03]  /*a340*/  @P1 MOV R109, R20 ;  /* 0x00000014006d1202 */ /* 0x000fc60000000f00 */
[----:B------:R-:W3:Y:S04]  /*a350*/  LDL R20, [R1+0x5f0] ;  /* 0x0005f00001147983 */ /* 0x000ee80000100800 */
[----:B------:R0:W3:Y:S02]  /*a360*/  @P1 LDG.E.U16 R99, desc[UR60][R108.64] ;  /* 0x0000003c6c631981 */ /* 0x0000e4000c1e1500 */
[----:B0-----:R-:W-:Y:S02]  /*a370*/  @P2 IMAD.MOV.U32 R108, RZ, RZ, R104 ;  /* 0x000000ffff6c2224 */ /* 0x001fe400078e0068 */
[----:B------:R-:W-:Y:S01]  /*a380*/  @P2 IMAD.MOV.U32 R109, RZ, RZ, R110 ;  /* 0x000000ffff6d2224 */ /* 0x000fe200078e006e */
[C---:B------:R-:W-:Y:S01]  /*a390*/  ISETP.GT.AND P0, PT, R106.reuse, 0x36, PT ;  /* 0x000000366a00780c */ /* 0x040fe20003f04270 */
[----:B------:R-:W3:Y:S04]  /*a3a0*/  LDL R110, [R1+0x5d8] ;  /* 0x0005d800016e7983 */ /* 0x000ee80000100800 */
[----:B------:R2:W3:Y:S01]  /*a3b0*/  @P2 LDG.E.U16 R11, desc[UR60][R108.64] ;  /* 0x0000003c6c0b2981 */ /* 0x0004e2000c1e1500 */
[----:B------:R-:W-:-:S03]  /*a3c0*/  ISETP.GT.AND P1, PT, R106, 0x37, PT ;  /* 0x000000376a00780c */ /* 0x000fc60003f24270 */
[----:B------:R-:W3:Y:S01]  /*a3d0*/  LDL R104, [R1+0x5dc] ;  /* 0x0005dc0001687983 */ /* 0x000ee20000100800 */
[----:B--2---:R-:W-:-:S03]  /*a3e0*/  @P2 IMAD.MOV.U32 R109, RZ, RZ, R3 ;  /* 0x000000ffff6d2224 */ /* 0x004fc600078e0003 */
[----:B------:R-:W2:Y:S01]  /*a3f0*/  LDL R3, [R1+0x5e0] ;  /* 0x0005e00001037983 */ /* 0x000ea20000100800 */
[----:B----4-:R-:W-:-:S03]  /*a400*/  @P2 IMAD.MOV.U32 R108, RZ, RZ, R2 ;  /* 0x000000ffff6c2224 */ /* 0x010fc600078e0002 */
[----:B------:R-:W4:Y:S04]  /*a410*/  LDL R2, [R1+0x5e4] ;  /* 0x0005e40001027983 */ /* 0x000f280000100800 */
[----:B------:R0:W4:Y:S02]  /*a420*/  @P2 LDG.E.U16 R7, desc[UR60][R108.64] ;  /* 0x0000003c6c072981 */ /* 0x000124000c1e1500 */
[----:B0-----:R-:W-:Y:S01]  /*a430*/  @P0 MOV R108, R115 ;  /* 0x00000073006c0202 */ /* 0x001fe20000000f00 */
        /* <DEDUP_REMOVED lines=10> */
[----:B0-----:R-:W-:Y:S01]  /*a4e0*/  @P1 IMAD.MOV.U32 R108, RZ, RZ, R113 ;  /* 0x000000ffff6c1224 */ /* 0x001fe200078e0071 */
[----:B------:R-:W-:Y:S01]  /*a4f0*/  @P1 MOV R109, R114 ;  /* 0x00000072006d1202 */ /* 0x000fe20000000f00 */
        /* <DEDUP_REMOVED lines=17> */
[----:B----4-:R-:W-:-:S03]  /*a610*/  @P2 MOV R108, R2 ;  /* 0x00000002006c2202 */ /* 0x010fc60000000f00 */
        /* <DEDUP_REMOVED lines=10> */
[----:B------:R-:W-:-:S03]  /*a6c0*/  @P0 MOV R109, R103 ;  /* 0x00000067006d0202 */ /* 0x000fc60000000f00 */
        /* <DEDUP_REMOVED lines=12> */
[----:B0-----:R-:W-:Y:S01]  /*a790*/  @P2 MOV R108, R113 ;  /* 0x00000071006c2202 */ /* 0x001fe20000000f00 */
        /* <DEDUP_REMOVED lines=27> */
[----:B---3--:R-:W-:-:S03]  /*a950*/  @P1 MOV R108, R17 ;  /* 0x00000011006c1202 */ /* 0x008fc60000000f00 */
        /* <DEDUP_REMOVED lines=62> */
[----:B------:R-:W-:Y:S01]  /*ad40*/  PRMT R213, RZ, 0x7610, R213 ;  /* 0x00007610ffd57816 */ /* 0x000fe200000000d5 */
[----:B------:R-:W4:Y:S04]  /*ad50*/  LDL R114, [R1+0x4f8] ;  /* 0x0004f80001727983 */ /* 0x000f280000100800 */
[----:B------:R3:W4:Y:S01]  /*ad60*/  @P1 LDG.E.U16 R215, desc[UR60][R108.64] ;  /* 0x0000003c6cd71981 */ /* 0x000722000c1e1500 */
[----:B------:R-:W-:-:S03]  /*ad70*/  PRMT R211, RZ, 0x7610, R211 ;  /* 0x00007610ffd37816 */ /* 0x000fc600000000d3 */
        /* <DEDUP_REMOVED lines=8> */
[----:B------:R-:W-:Y:S01]  /*ae00*/  ISETP.GT.AND P0, PT, R106, 0x45, PT ;  /* 0x000000456a00780c */ /* 0x000fe20003f04270 */
[----:B------:R-:W3:Y:S04]  /*ae10*/  LDL R112, [R1+0x4e8] ;  /* 0x0004e80001707983 */ /* 0x000ee80000100800 */
[----:B------:R2:W3:Y:S01]  /*ae20*/  @P2 LDG.E.U16 R211, desc[UR60][R108.64] ;  /* 0x0000003c6cd32981 */ /* 0x0004e2000c1e1500 */
[----:B------:R-:W-:-:S03]  /*ae30*/  PRMT R209, RZ, 0x7610, R209 ;  /* 0x00007610ffd17816 */ /* 0x000fc600000000d1 */
[----:B------:R-:W3:Y:S01]  /*ae40*/  LDL R111, [R1+0x4ec] ;  /* 0x0004ec00016f7983 */ /* 0x000ee20000100800 */
[----:B--2---:R-:W-:-:S03]  /*ae50*/  @P2 IMAD.MOV.U32 R109, RZ, RZ, R3 ;  /* 0x000000ffff6d2224 */ /* 0x004fc600078e0003 */
[----:B------:R-:W2:Y:S01]  /*ae60*/  LDL R3, [R1+0x4f0] ;  /* 0x0004f00001037983 */ /* 0x000ea20000100800 */
[----:B----4-:R-:W-:-:S03]  /*ae70*/  @P2 IMAD.MOV.U32 R108, RZ, RZ, R2 ;  /* 0x000000ffff6c2224 */ /* 0x010fc600078e0002 */
[----:B------:R-:W4:Y:S04]  /*ae80*/  LDL R2, [R1+0x4f4] ;  /* 0x0004f40001027983 */ /* 0x000f280000100800 */
[----:B------:R0:W4:Y:S01]  /*ae90*/  @P2 LDG.E.U16 R209, desc[UR60][R108.64] ;  /* 0x0000003c6cd12981 */ /* 0x000122000c1e1500 */
[----:B------:R-:W-:Y:S02]  /*aea0*/  ISETP.GT.AND P1, PT, R106, 0x46, PT ;  /* 0x000000466a00780c */ /* 0x000fe40003f24270 */
[----:B------:R-:W-:Y:S02]  /*aeb0*/  PRMT R207, RZ, 0x7610, R207 ;  /* 0x00007610ffcf7816 */ /* 0x000fe400000000cf */
[----:B0-----:R-:W-:Y:S02]  /*aec0*/  @P0 MOV R108, R104 ;  /* 0x00000068006c0202 */ /* 0x001fe40000000f00 */
[----:B------:R-:W4:Y:S01]  /*aed0*/  LDL R104, [R1+0x4e4] ;  /* 0x0004e40001687983 */ /* 0x000f220000100800 */
[----:B------:R-:W-:-:S03]  /*aee0*/  @P0 IMAD.MOV.U32 R109, RZ, RZ, R110 ;  /* 0x000000ffff6d0224 */ /* 0x000fc600078e006e */
[----:B------:R-:W4:Y:S01]  /*aef0*/  LDL R110, [R1+0x4e0] ;  /* 0x0004e000016e7983 */ /* 0x000f220000100800 */
[----:B------:R-:W-:-:S03]  /*af00*/  PRMT R205, RZ, 0x7610, R205 ;  /* 0x00007610ffcd7816 */ /* 0x000fc600000000cd */
[----:B------:R0:W4:Y:S01]  /*af10*/  @P0 LDG.E.U16 R207, desc[UR60][R108.64] ;  /* 0x0000003c6ccf0981 */ /* 0x000122000c1e1500 */
[----:B------:R-:W-:Y:S02]  /*af20*/  PRMT R203, RZ, 0x7610, R203 ;  /* 0x00007610ffcb7816 */ /* 0x000fe400000000cb */
[----:B------:R-:W-:Y:S01]  /*af30*/  ISETP.GT.AND P2, PT, R106, 0x47, PT ;  /* 0x000000476a00780c */ /* 0x000fe20003f44270 */
[----:B0-----:R-:W-:Y:S02]  /*af40*/  @P0 IMAD.MOV.U32 R108, RZ, RZ, R93 ;  /* 0x000000ffff6c0224 */ /* 0x001fe400078e005d */
[----:B------:R-:W4:Y:S01]  /*af50*/  LDL R93, [R1+0x4dc] ;  /* 0x0004dc00015d7983 */ /* 0x000f220000100800 */
[----:B------:R-:W-:-:S03]  /*af60*/  @P0 IMAD.MOV.U32 R109, RZ, RZ, R103 ;  /* 0x000000ffff6d0224 */ /* 0x000fc600078e0067 */
[----:B------:R-:W4:Y:S04]  /*af70*/  LDL R103, [R1+0x4d8] ;  /* 0x0004d80001677983 */ /* 0x000f280000100800 */
[----:B------:R0:W4:Y:S02]  /*af80*/  @P0 LDG.E.U16 R205, desc[UR60][R108.64] ;  /* 0x0000003c6ccd0981 */ /* 0x000124000c1e1500 */
[----:B0-----:R-:W-:Y:S01]  /*af90*/  @P1 IMAD.MOV.U32 R108, RZ, RZ, R115 ;  /* 0x000000ffff6c1224 */ /* 0x001fe200078e0073 */
[----:B------:R-:W-:Y:S01]  /*afa0*/  @P1 MOV R109, R116 ;  /* 0x00000074006d1202 */ /* 0x000fe20000000f00 */
[----:B------:R-:W4:Y:S04]  /*afb0*/  LDL R115, [R1+0x4cc] ;  /* 0x0004cc0001737983 */ /* 0x000f280000100800 */
[----:B------:R3:W4:Y:S01]  /*afc0*/  @P1 LDG.E.U16 R203, desc[UR60][R108.64] ;  /* 0x0000003c6ccb1981 */ /* 0x000722000c1e1500 */
[----:B------:R-:W-:-:S02]  /*afd0*/  PRMT R201, RZ, 0x7610, R201 ;  /* 0x00007610ffc97816 */ /* 0x000fc400000000c9 */
[----:B------:R-:W-:Y:S01]  /*afe0*/  PRMT R199, RZ, 0x7610, R199 ;  /* 0x00007610ffc77816 */ /* 0x000fe200000000c7 */
        /* <DEDUP_REMOVED lines=8> */
[----:B------:R-:W-:Y:S01]  /*b070*/  ISETP.GT.AND P0, PT, R106, 0x48, PT ;  /* 0x000000486a00780c */ /* 0x000fe20003f04270 */
[----:B------:R-:W3:Y:S04]  /*b080*/  LDL R114, [R1+0x4b8] ;  /* 0x0004b80001727983 */ /* 0x000ee80000100800 */
[----:B------:R2:W3:Y:S01]  /*b090*/  @P2 LDG.E.U16 R199, desc[UR60][R108.64] ;  /* 0x0000003c6cc72981 */ /* 0x0004e2000c1e1500 */
[----:B------:R-:W-:-:S02]  /*b0a0*/  PRMT R197, RZ, 0x7610, R197 ;  /* 0x00007610ffc57816 */ /* 0x000fc400000000c5 */
[----:B------:R-:W-:Y:S01]  /*b0b0*/  PRMT R195, RZ, 0x7610, R195 ;  /* 0x00007610ffc37816 */ /* 0x000fe200000000c3 */
[----:B------:R-:W3:Y:S01]  /*b0c0*/  LDL R113, [R1+0x4bc] ;  /* 0x0004bc0001717983 */ /* 0x000ee20000100800 */
[----:B--2---:R-:W-:-:S03]  /*b0d0*/  @P2 IMAD.MOV.U32 R109, RZ, RZ, R3 ;  /* 0x000000ffff6d2224 */ /* 0x004fc600078e0003 */
[----:B------:R-:W2:Y:S01]  /*b0e0*/  LDL R3, [R1+0x4c0] ;  /* 0x0004c00001037983 */ /* 0x000ea20000100800 */
[----:B----4-:R-:W-:-:S03]  /*b0f0*/  @P2 MOV R108, R2 ;  /* 0x00000002006c2202 */ /* 0x010fc60000000f00 */
[----:B------:R-:W4:Y:S04]  /*b100*/  LDL R2, [R1+0x4c4] ;  /* 0x0004c40001027983 */ /* 0x000f280000100800 */
[----:B------:R0:W4:Y:S01]  /*b110*/  @P2 LDG.E.U16 R197, desc[UR60][R108.64] ;  /* 0x0000003c6cc52981 */ /* 0x000122000c1e1500 */
[----:B------:R-:W-:Y:S01]  /*b120*/  ISETP.GT.AND P1, PT, R106, 0x49, PT ;  /* 0x000000496a00780c */ /* 0x000fe20003f24270 */
[----:B0-----:R-:W-:Y:S02]  /*b130*/  @P0 IMAD.MOV.U32 R108, RZ, RZ, R111 ;  /* 0x000000ffff6c0224 */ /* 0x001fe400078e006f */
[----:B------:R-:W-:Y:S01]  /*b140*/  @P0 IMAD.MOV.U32 R109, RZ, RZ, R112 ;  /* 0x000000ffff6d0224 */ /* 0x000fe200078e0070 */
[----:B------:R-:W-:Y:S01]  /*b150*/  PRMT R193, RZ, 0x7610, R193 ;  /* 0x00007610ffc17816 */ /* 0x000fe200000000c1 */
[----:B------:R-:W4:Y:S04]  /*b160*/  LDL R112, [R1+0x4b0] ;  /* 0x0004b00001707983 */ /* 0x000f280000100800 */
[----:B------:R0:W4:Y:S04]  /*b170*/  @P0 LDG.E.U16 R195, desc[UR60][R108.64] ;  /* 0x0000003c6cc30981 */ /* 0x000128000c1e1500 */
[----:B------:R-:W4:Y:S01]  /*b180*/  LDL R111, [R1+0x4a8] ;  /* 0x0004a800016f7983 */ /* 0x000f220000100800 */
[----:B0-----:R-:W-:-:S03]  /*b190*/  @P0 IMAD.MOV.U32 R108, RZ, RZ, R104 ;  /* 0x000000ffff6c0224 */ /* 0x001fc600078e0068 */
[----:B------:R-:W4:Y:S01]  /*b1a0*/  LDL R104, [R1+0x4b4] ;  /* 0x0004b40001687983 */ /* 0x000f220000100800 */
[----:B------:R-:W-:-:S03]  /*b1b0*/  @P0 MOV R109, R110 ;  /* 0x0000006e006d0202 */ /* 0x000fc60000000f00 */
[----:B------:R-:W4:Y:S04]  /*b1c0*/  LDL R110, [R1+0x4ac] ;  /* 0x0004ac00016e7983 */ /* 0x000f280000100800 */
[----:B------:R0:W4:Y:S01]  /*b1d0*/  @P0 LDG.E.U16 R193, desc[UR60][R108.64] ;  /* 0x0000003c6cc10981 */ /* 0x000122000c1e1500 */
[----:B------:R-:W-:Y:S01]  /*b1e0*/  PRMT R191, RZ, 0x7610, R191 ;  /* 0x00007610ffbf7816 */ /* 0x000fe200000000bf */
[----:B0-----:R-:W-:Y:S02]  /*b1f0*/  @P1 IMAD.MOV.U32 R108, RZ, RZ, R93 ;  /* 0x000000ffff6c1224 */ /* 0x001fe400078e005d */
[----:B------:R-:W-:Y:S01]  /*b200*/  @P1 IMAD.MOV.U32 R109, RZ, RZ, R103 ;  /* 0x000000ffff6d1224 */ /* 0x000fe200078e0067 */
[----:B------:R-:W4:Y:S04]  /*b210*/  LDL R93, [R1+0x4a4] ;  /* 0x0004a400015d7983 */ /* 0x000f280000100800 */
[----:B------:R-:W4:Y:S01]  /*b220*/  LDL R103, [R1+0x4a0] ;  /* 0x0004a00001677983 */ /* 0x000f220000100800 */
[----:B------:R-:W-:-:S03]  /*b230*/  ISETP.GT.AND P2, PT, R106, 0x4a, PT ;  /* 0x0000004a6a00780c */ /* 0x000fc60003f44270 */
[----:B------:R3:W4:Y:S01]  /*b240*/  @P1 LDG.E.U16 R191, desc[UR60][R108.64] ;  /* 0x0000003c6cbf1981 */ /* 0x000722000c1e1500 */
[----:B------:R-:W-:Y:S02]  /*b250*/  PRMT R189, RZ, 0x7610, R189 ;  /* 0x00007610ffbd7816 */ /* 0x000fe400000000bd */
[----:B------:R-:W-:Y:S01]  /*b260*/  PRMT R187, RZ, 0x7610, R187 ;  /* 0x00007610ffbb7816 */ /* 0x000fe200000000bb */
[----:B---3--:R-:W-:Y:S02]  /*b270*/  @P1 IMAD.MOV.U32 R108, RZ, RZ, R17 ;  /* 0x000000ffff6c1224 */ /* 0x008fe400078e0011 */
[----:B------:R-:W3:Y:S01]  /*b280*/  LDL R17, [R1+0x49c] ;  /* 0x00049c0001117983 */ /* 0x000ee20000100800 */
[----:B------:R-:W-:-:S03]  /*b290*/  @P1 IMAD.MOV.U32 R109, RZ, RZ, R20 ;  /* 0x000000ffff6d1224 */ /* 0x000fc600078e0014 */
[----:B------:R-:W3:Y:S04]  /*b2a0*/  LDL R20, [R1+0x498] ;  /* 0x0004980001147983 */ /* 0x000ee80000100800 */
[----:B------:R0:W3:Y:S02]  /*b2b0*/  @P1 LDG.E.U16 R189, desc[UR60][R108.64] ;  /* 0x0000003c6cbd1981 */ /* 0x0000e4000c1e1500 */
[----:B0-----:R-:W-:Y:S01]  /*b2c0*/  @P2 MOV R108, R115 ;  /* 0x00000073006c2202 */ /* 0x001fe20000000f00 */
[----:B------:R-:W-:Y:S01]  /*b2d0*/  @P2 IMAD.MOV.U32 R109, RZ, RZ, R116 ;  /* 0x000000ffff6d2224 */ /* 0x000fe200078e0074 */
[----:B------:R-:W-:Y:S01]  /*b2e0*/  ISETP.GT.AND P0, PT, R106, 0x4b, PT ;  /* 0x0000004b6a00780c */ /* 0x000fe20003f04270 */
[----:B------:R-:W3:Y:S04]  /*b2f0*/  LDL R116, [R1+0x488] ;  /* 0x0004880001747983 */ /* 0x000ee80000100800 */
[----:B------:R2:W3:Y:S01]  /*b300*/  @P2 LDG.E.U16 R187, desc[UR60][R108.64] ;  /* 0x0000003c6cbb2981 */ /* 0x0004e2000c1e1500 */
[----:B------:R-:W-:-:S02]  /*b310*/  PRMT R185, RZ, 0x7610, R185 ;  /* 0x00007610ffb97816 */ /* 0x000fc400000000b9 */
[----:B------:R-:W-:Y:S01]  /*b320*/  ISETP.GT.AND P1, PT, R106, 0x4c, PT ;  /* 0x0000004c6a00780c */ /* 0x000fe20003f24270 */
[----:B------:R-:W3:Y:S01]  /*b330*/  LDL R115, [R1+0x48c] ;  /* 0x00048c0001737983 */ /* 0x000ee20000100800 */
[----:B--2---:R-:W-:-:S03]  /*b340*/  @P2 IMAD.MOV.U32 R109, RZ, RZ, R3 ;  /* 0x000000ffff6d2224 */ /* 0x004fc600078e0003 */
[----:B------:R-:W2:Y:S01]  /*b350*/  LDL R3, [R1+0x490] ;  /* 0x0004900001037983 */ /* 0x000ea20000100800 */
[----:B----4-:R-:W-:-:S03]  /*b360*/  @P2 IMAD.MOV.U32 R108, RZ, RZ, R2 ;  /* 0x000000ffff6c2224 */ /* 0x010fc600078e0002 */
[----:B------:R-:W4:Y:S01]  /*b370*/  LDL R2, [R1+0x494] ;  /* 0x0004940001027983 */ /* 0x000f220000100800 */
[----:B------:R-:W-:-:S03]  /*b380*/  PRMT R183, RZ, 0x7610, R183 ;  /* 0x00007610ffb77816 */ /* 0x000fc600000000b7 */
[----:B------:R0:W4:Y:S01]  /*b390*/  @P2 LDG.E.U16 R185, desc[UR60][R108.64] ;  /* 0x0000003c6cb92981 */ /* 0x000122000c1e1500 */
[----:B------:R-:W-:Y:S01]  /*b3a0*/  PRMT R181, RZ, 0x7610, R181 ;  /* 0x00007610ffb57816 */ /* 0x000fe200000000b5 */
[----:B0-----:R-:W-:Y:S01]  /*b3b0*/  @P0 IMAD.MOV.U32 R108, RZ, RZ, R113 ;  /* 0x000000ffff6c0224 */ /* 0x001fe200078e0071 */
[----:B------:R-:W-:Y:S01]  /*b3c0*/  @P0 MOV R109, R114 ;  /* 0x00000072006d0202 */ /* 0x000fe20000000f00 */
[----:B------:R-:W4:Y:S04]  /*b3d0*/  LDL R113, [R1+0x478] ;  /* 0x0004780001717983 */ /* 0x000f280000100800 */
[----:B------:R0:W4:Y:S04]  /*b3e0*/  @P0 LDG.E.U16 R183, desc[UR60][R108.64] ;  /* 0x0000003c6cb70981 */ /* 0x000128000c1e1500 */
[----:B------:R-:W4:Y:S01]  /*b3f0*/  LDL R114, [R1+0x480] ;  /* 0x0004800001727983 */ /* 0x000f220000100800 */
[----:B------:R-:W-:Y:S01]  /*b400*/  PRMT R179, RZ, 0x7610, R179 ;  /* 0x00007610ffb37816 */ /* 0x000fe200000000b3 */
[----:B0-----:R-:W-:-:S02]  /*b410*/  @P0 IMAD.MOV.U32 R109, RZ, RZ, R112 ;  /* 0x000000ffff6d0224 */ /* 0x001fc400078e0070 */
[----:B------:R-:W-:Y:S01]  /*b420*/  @P0 IMAD.MOV.U32 R108, RZ, RZ, R104 ;  /* 0x000000ffff6c0224 */ /* 0x000fe200078e0068 */
[----:B------:R-:W4:Y:S04]  /*b430*/  LDL R112, [R1+0x47c] ;  /* 0x00047c0001707983 */ /* 0x000f280000100800 */
[----:B------:R-:W4:Y:S04]  /*b440*/  LDL R104, [R1+0x484] ;  /* 0x0004840001687983 */ /* 0x000f280000100800 */
[----:B------:R0:W4:Y:S01]  /*b450*/  @P0 LDG.E.U16 R181, desc[UR60][R108.64] ;  /* 0x0000003c6cb50981 */ /* 0x000122000c1e1500 */
[----:B------:R-:W-:Y:S01]  /*b460*/  ISETP.GT.AND P2, PT, R106, 0x4d, PT ;  /* 0x0000004d6a00780c */ /* 0x000fe20003f44270 */
[----:B0-----:R-:W-:-:S02]  /*b470*/  @P1 IMAD.MOV.U32 R108, RZ, RZ, R110 ;  /* 0x000000ffff6c1224 */ /* 0x001fc400078e006e */
[----:B------:R-:W-:Y:S01]  /*b480*/  @P1 IMAD.MOV.U32 R109, RZ, RZ, R111 ;  /* 0x000000ffff6d1224 */ /* 0x000fe200078e006f */
[----:B------:R-:W-:Y:S01]  /*b490*/  PRMT R177, RZ, 0x7610, R177 ;  /* 0x00007610ffb17816 */ /* 0x000fe200000000b1 */
[----:B------:R-:W4:Y:S04]  /*b4a0*/  LDL R111, [R1+0x468] ;  /* 0x00046800016f7983 */ /* 0x000f280000100800 */
[----:B------:R0:W4:Y:S04]  /*b4b0*/  @P1 LDG.E.U16 R179, desc[UR60][R108.64] ;  /* 0x0000003c6cb31981 */ /* 0x000128000c1e1500 */
[----:B------:R-:W4:Y:S01]  /*b4c0*/  LDL R110, [R1+0x46c] ;  /* 0x00046c00016e7983 */ /* 0x000f220000100800 */
[----:B0-----:R-:W-:Y:S01]  /*b4d0*/  @P1 MOV R108, R93 ;  /* 0x0000005d006c1202 */ /* 0x001fe20000000f00 */
[----:B------:R-:W-:-:S02]  /*b4e0*/  @P1 IMAD.MOV.U32 R109, RZ, RZ, R103 ;  /* 0x000000ffff6d1224 */ /* 0x000fc400078e0067 */
[----:B------:R-:W4:Y:S04]  /*b4f0*/  LDL R93, [R1+0x474] ;  /* 0x00047400015d7983 */ /* 0x000f280000100800 */
[----:B------:R-:W4:Y:S04]  /*b500*/  LDL R103, [R1+0x470] ;  /* 0x0004700001677983 */ /* 0x000f280000100800 */
[----:B------:R3:W4:Y:S02]  /*b510*/  @P1 LDG.E.U16 R177, desc[UR60][R108.64] ;  /* 0x0000003c6cb11981 */ /* 0x000724000c1e1500 */
[----:B---3--:R-:W-:-:S02]  /*b520*/  @P2 IMAD.MOV.U32 R108, RZ, RZ, R17 ;  /* 0x000000ffff6c2224 */ /* 0x008fc400078e0011 */
[----:B------:R-:W-:Y:S01]  /*b530*/  @P2 IMAD.MOV.U32 R109, RZ, RZ, R20 ;  /* 0x000000ffff6d2224 */ /* 0x000fe200078e0014 */
[----:B------:R-:W3:Y:S04]  /*b540*/  LDL R17, [R1+0x464] ;  /* 0x0004640001117983 */ /* 0x000ee80000100800 */
[----:B------:R-:W3:Y:S01]  /*b550*/  LDL R20, [R1+0x460] ;  /* 0x0004600001147983 */ /* 0x000ee20000100800 */
[----:B------:R-:W-:-:S06]  /*b560*/  PRMT R175, RZ, 0x7610, R175 ;  /* 0x00007610ffaf7816 */ /* 0x000fcc00000000af */
[----:B------:R2:W3:Y:S02]  /*b570*/  @P2 LDG.E.U16 R175, desc[UR60][R108.64] ;  /* 0x0000003c6caf2981 */ /* 0x0004e4000c1e1500 */
[----:B--2---:R-:W-:Y:S02]  /*b580*/  @P2 MOV R109, R3 ;  /* 0x00000003006d2202 */ /* 0x004fe40000000f00 */
[----:B------:R-:W2:Y:S01]  /*b590*/  LDL R3, [R1+0x458] ;  /* 0x0004580001037983 */ /* 0x000ea20000100800 */
[----:B----4-:R-:W-:-:S03]  /*b5a0*/  @P2 IMAD.MOV.U32 R108, RZ, RZ, R2 ;  /* 0x000000ffff6c2224 */ /* 0x010fc600078e0002 */
[----:B------:R-:W4:Y:S01]  /*b5b0*/  LDL R2, [R1+0x45c] ;  /* 0x00045c0001027983 */ /* 0x000f220000100800 */
[C---:B------:R-:W-:Y:S02]  /*b5c0*/  ISETP.GT.AND P0, PT, R106.reuse, 0x4e, PT ;  /* 0x0000004e6a00780c */ /* 0x040fe40003f04270 */
[----:B------:R-:W-:Y:S02]  /*b5d0*/  PRMT R173, RZ, 0x7610, R173 ;  /* 0x00007610ffad7816 */ /* 0x000fe400000000ad */
[----:B------:R-:W-:Y:S02]  /*b5e0*/  ISETP.GT.AND P1, PT, R106, 0x4f, PT ;  /* 0x0000004f6a00780c */ /* 0x000fe40003f24270 */
[----:B------:R-:W-:Y:S02]  /*b5f0*/  PRMT R171, RZ, 0x7610, R171 ;  /* 0x00007610ffab7816 */ /* 0x000fe400000000ab */
[----:B------:R0:W4:Y:S01]  /*b600*/  @P2 LDG.E.U16 R173, desc[UR60][R108.64] ;  /* 0x0000003c6cad2981 */ /* 0x000122000c1e1500 */
[----:B------:R-:W-:-:S04]  /*b610*/  PRMT R169, RZ, 0x7610, R169 ;  /* 0x00007610ffa97816 */ /* 0x000fc800000000a9 */
[----:B0-----:R-:W-:Y:S02]  /*b620*/  @P0 IMAD.MOV.U32 R108, RZ, RZ, R115 ;  /* 0x000000ffff6c0224 */ /* 0x001fe400078e0073 */
[----:B------:R-:W-:Y:S01]  /*b630*/  @P0 IMAD.MOV.U32 R109, RZ, RZ, R116 ;  /* 0x000000ffff6d0224 */ /* 0x000fe200078e0074 */
[----:B------:R-:W-:Y:S01]  /*b640*/  ISETP.GT.AND P2, PT, R106, 0x50, PT ;  /* 0x000000506a00780c */ /* 0x000fe20003f44270 */
[----:B------:R-:W4:Y:S04]  /*b650*/  LDL R116, [R1+0x450] ;  /* 0x0004500001747983 */ /* 0x000f280000100800 */
[----:B------:R0:W4:Y:S01]  /*b660*/  @P0 LDG.E.U16 R171, desc[UR60][R108.64] ;  /* 0x0000003c6cab0981 */ /* 0x000122000c1e1500 */
[----:B------:R-:W-:Y:S02]  /*b670*/  PRMT R167, RZ, 0x7610, R167 ;  /* 0x00007610ffa77816 */ /* 0x000fe400000000a7 */
[----:B------:R-:W-:Y:S01]  /*b680*/  PRMT R165, RZ, 0x7610, R165 ;  /* 0x00007610ffa57816 */ /* 0x000fe200000000a5 */
[----:B------:R-:W4:Y:S01]  /*b690*/  LDL R115, [R1+0x438] ;  /* 0x0004380001737983 */ /* 0x000f220000100800 */
[----:B0-----:R-:W-:-:S02]  /*b6a0*/  @P0 IMAD.MOV.U32 R108, RZ, RZ, R104 ;  /* 0x000000ffff6c0224 */ /* 0x001fc400078e0068 */
[----:B------:R-:W-:Y:S01]  /*b6b0*/  @P0 IMAD.MOV.U32 R109, RZ, RZ, R114 ;  /* 0x000000ffff6d0224 */ /* 0x000fe200078e0072 */
[----:B------:R-:W4:Y:S04]  /*b6c0*/  LDL R104, [R1+0x454] ;  /* 0x0004540001687983 */ /* 0x000f280000100800 */
[----:B------:R0:W4:Y:S01]  /*b6d0*/  @P0 LDG.E.U16 R169, desc[UR60][R108.64] ;  /* 0x0000003c6ca90981 */ /* 0x000122000c1e1500 */
[----:B------:R-:W-:-:S03]  /*b6e0*/  PRMT R163, RZ, 0x7610, R163 ;  /* 0x00007610ffa37816 */ /* 0x000fc600000000a3 */
[----:B------:R-:W4:Y:S01]  /*b6f0*/  LDL R114, [R1+0x43c] ;  /* 0x00043c0001727983 */ /* 0x000f220000100800 */
[----:B0-----:R-:W-:Y:S01]  /*b700*/  @P1 MOV R108, R112 ;  /* 0x00000070006c1202 */ /* 0x001fe20000000f00 */
[----:B------:R-:W-:Y:S02]  /*b710*/  @P1 IMAD.MOV.U32 R109, RZ, RZ, R113 ;  /* 0x000000ffff6d1224 */ /* 0x000fe400078e0071 */
[----:B------:R-:W4:Y:S04]  /*b720*/  LDL R112, [R1+0x44c] ;  /* 0x00044c0001707983 */ /* 0x000f280000100800 */
[----:B------:R0:W4:Y:S04]  /*b730*/  @P1 LDG.E.U16 R167, desc[UR60][R108.64] ;  /* 0x0000003c6ca71981 */ /* 0x000128000c1e1500 */
[----:B------:R-:W4:Y:S01]  /*b740*/  LDL R113, [R1+0x448] ;  /* 0x0004480001717983 */ /* 0x000f220000100800 */
[----:B0-----:R-:W-:-:S03]  /*b750*/  @P1 IMAD.MOV.U32 R108, RZ, RZ, R93 ;  /* 0x000000ffff6c1224 */ /* 0x001fc600078e005d */
[----:B------:R-:W4:Y:S01]  /*b760*/  LDL R93, [R1+0x444] ;  /* 0x00044400015d7983 */ /* 0x000f220000100800 */
[----:B------:R-:W-:-:S03]  /*b770*/  @P1 IMAD.MOV.U32 R109, RZ, RZ, R103 ;  /* 0x000000ffff6d1224 */ /* 0x000fc600078e0067 */
[----:B------:R-:W4:Y:S04]  /*b780*/  LDL R103, [R1+0x440] ;  /* 0x0004400001677983 */ /* 0x000f280000100800 */
[----:B------:R0:W4:Y:S02]  /*b790*/  @P1 LDG.E.U16 R165, desc[UR60][R108.64] ;  /* 0x0000003c6ca51981 */ /* 0x000124000c1e1500 */
[----:B0-----:R-:W-:Y:S01]  /*b7a0*/  @P2 IMAD.MOV.U32 R108, RZ, RZ, R110 ;  /* 0x000000ffff6c2224 */ /* 0x001fe200078e006e */
[----:B------:R-:W-:-:S05]  /*b7b0*/  @P2 MOV R109, R111 ;  /* 0x0000006f006d2202 */ /* 0x000fca0000000f00 */
[----:B------:R3:W4:Y:S01]  /*b7c0*/  @P2 LDG.E.U16 R163, desc[UR60][R108.64] ;  /* 0x0000003c6ca32981 */ /* 0x000722000c1e1500 */
[----:B------:R-:W-:Y:S01]  /*b7d0*/  ISETP.GT.AND P0, PT, R106, 0x51, PT ;  /* 0x000000516a00780c */ /* 0x000fe20003f04270 */
[----:B---3--:R-:W-:Y:S02]  /*b7e0*/  @P2 IMAD.MOV.U32 R108, RZ, RZ, R17 ;  /* 0x000000ffff6c2224 */ /* 0x008fe400078e0011 */
[----:B------:R-:W-:Y:S01]  /*b7f0*/  @P2 IMAD.MOV.U32 R109, RZ, RZ, R20 ;  /* 0x000000ffff6d2224 */ /* 0x000fe200078e0014 */
[----:B------:R-:W3:Y:S04]  /*b800*/  LDL R17, [R1+0x434] ;  /* 0x0004340001117983 */ /* 0x000ee80000100800 */
[----:B------:R-:W3:Y:S05]  /*b810*/  LDL R20, [R1+0x430] ;  /* 0x0004300001147983 */ /* 0x000eea0000100800 */
[----:B--2---:R-:W-:-:S02]  /*b820*/  @P0 IMAD.MOV.U32 R111, RZ, RZ, R3 ;  /* 0x000000ffff6f0224 */ /* 0x004fc400078e0003 */
[----:B------:R-:W2:Y:S01]  /*b830*/  LDL R3, [R1+0x428] ;  /* 0x0004280001037983 */ /* 0x000ea20000100800 */
[----:B----4-:R-:W-:-:S03]  /*b840*/  @P0 IMAD.MOV.U32 R110, RZ, RZ, R2 ;  /* 0x000000ffff6e0224 */ /* 0x010fc600078e0002 */
[----:B------:R-:W4:Y:S01]  /*b850*/  LDL R2, [R1+0x42c] ;  /* 0x00042c0001027983 */ /* 0x000f220000100800 */
[----:B------:R-:W-:Y:S02]  /*b860*/  PRMT R155, RZ, 0x7610, R155 ;  /* 0x00007610ff9b7816 */ /* 0x000fe4000000009b */
[C---:B------:R-:W-:Y:S02]  /*b870*/  ISETP.GT.AND P1, PT, R106.reuse, 0x52, PT ;  /* 0x000000526a00780c */ /* 0x040fe40003f24270 */
[----:B------:R-:W-:Y:S02]  /*b880*/  PRMT R107, RZ, 0x7610, R107 ;  /* 0x00007610ff6b7816 */ /* 0x000fe4000000006b */
[----:B------:R0:W4:Y:S01]  /*b890*/  @P2 LDG.E.U16 R155, desc[UR60][R108.64] ;  /* 0x0000003c6c9b2981 */ /* 0x000122000c1e1500 */
[----:B------:R-:W-:-:S03]  /*b8a0*/  ISETP.GT.AND P2, PT, R106, 0x53, PT ;  /* 0x000000536a00780c */ /* 0x000fc60003f44270 */
[----:B------:R1:W4:Y:S01]  /*b8b0*/  @P0 LDG.E.U16 R107, desc[UR60][R110.64] ;  /* 0x0000003c6e6b0981 */ /* 0x000322000c1e1500 */
[----:B0-----:R-:W-:Y:S02]  /*b8c0*/  PRMT R108, RZ, 0x7610, R108 ;  /* 0x00007610ff6c7816 */ /* 0x001fe4000000006c */
[----:B------:R-:W-:Y:S01]  /*b8d0*/  PRMT R109, RZ, 0x7610, R109 ;  /* 0x00007610ff6d7816 */ /* 0x000fe2000000006d */
[----:B-1----:R-:W-:Y:S01]  /*b8e0*/  @P0 IMAD.MOV.U32 R111, RZ, RZ, R116 ;  /* 0x000000ffff6f0224 */ /* 0x002fe200078e0074 */
[----:B------:R-:W-:Y:S02]  /*b8f0*/  @P0 MOV R110, R104 ;  /* 0x00000068006e0202 */ /* 0x000fe40000000f00 */
[----:B------:R-:W4:Y:S04]  /*b900*/  LDL R104, [R1+0x424] ;  /* 0x0004240001687983 */ /* 0x000f280000100800 */
[----:B------:R0:W4:Y:S02]  /*b910*/  @P0 LDG.E.U16 R108, desc[UR60][R110.64] ;  /* 0x0000003c6e6c0981 */ /* 0x000124000c1e1500 */
[----:B0-----:R-:W-:-:S06]  /*b920*/  PRMT R111, RZ, 0x7610, R111 ;  /* 0x00007610ff6f7816 */ /* 0x001fcc000000006f */
[----:B------:R-:W4:Y:S04]  /*b930*/  @P2 LDG.E.U16 R111, desc[UR60][R114.64] ;  /* 0x0000003c726f2981 */ /* 0x000f28000c1e1500 */
[----:B------:R0:W4:Y:S02]  /*b940*/  @P1 LDG.E.U16 R109, desc[UR60][R112.64] ;  /* 0x0000003c706d1981 */ /* 0x000124000c1e1500 */
[----:B0-----:R-:W-:Y:S02]  /*b950*/  @P1 IMAD.MOV.U32 R112, RZ, RZ, R93 ;  /* 0x000000ffff701224 */ /* 0x001fe400078e005d */
[----:B------:R-:W-:Y:S01]  /*b960*/  @P1 IMAD.MOV.U32 R113, RZ, RZ, R103 ;  /* 0x000000ffff711224 */ /* 0x000fe200078e0067 */
[----:B------:R-:W4:Y:S04]  /*b970*/  LDL R93, [R1+0x414] ;  /* 0x00041400015d7983 */ /* 0x000f280000100800 */
[----:B------:R-:W4:Y:S01]  /*b980*/  LDL R103, [R1+0x410] ;  /* 0x0004100001677983 */ /* 0x000f220000100800 */
[----:B------:R-:W-:Y:S01]  /*b990*/  ISETP.GT.AND P0, PT, R106, 0x54, PT ;  /* 0x000000546a00780c */ /* 0x000fe20003f04270 */
[----:B---3--:R-:W-:-:S02]  /*b9a0*/  @P2 IMAD.MOV.U32 R114, RZ, RZ, R17 ;  /* 0x000000ffff722224 */ /* 0x008fc400078e0011 */
[----:B------:R-:W3:Y:S01]  /*b9b0*/  LDL R17, [R1+0x404] ;  /* 0x0004040001117983 */ /* 0x000ee20000100800 */
[----:B------:R-:W-:-:S03]  /*b9c0*/  @P2 MOV R115, R20 ;  /* 0x0000001400732202 */ /* 0x000fc60000000f00 */
[----:B------:R-:W3:Y:S06]  /*b9d0*/  LDL R20, [R1+0x400] ;  /* 0x0004000001147983 */ /* 0x000eec0000100800 */
[----:B--2---:R-:W-:Y:S02]  /*b9e0*/  @P0 IMAD.MOV.U32 R117, RZ, RZ, R3 ;  /* 0x000000ffff750224 */ /* 0x004fe400078e0003 */
[----:B------:R-:W2:Y:S01]  /*b9f0*/  LDL R3, [R1+0x3f8] ;  /* 0x0003f80001037983 */ /* 0x000ea20000100800 */
[----:B----4-:R-:W-:-:S03]  /*ba00*/  @P0 IMAD.MOV.U32 R116, RZ, RZ, R2 ;  /* 0x000000ffff740224 */ /* 0x010fc600078e0002 */
[----:B------:R-:W4:Y:S01]  /*ba10*/  LDL R2, [R1+0x3fc] ;  /* 0x0003fc0001027983 */ /* 0x000f220000100800 */
[----:B------:R-:W-:-:S06]  /*ba20*/  PRMT R110, RZ, 0x7610, R110 ;  /* 0x00007610ff6e7816 */ /* 0x000fcc000000006e */
[----:B------:R0:W4:Y:S01]  /*ba30*/  @P1 LDG.E.U16 R110, desc[UR60][R112.64] ;  /* 0x0000003c706e1981 */ /* 0x000122000c1e1500 */
[----:B------:R-:W-:Y:S02]  /*ba40*/  ISETP.GT.AND P1, PT, R106, 0x55, PT ;  /* 0x000000556a00780c */ /* 0x000fe40003f24270 */
[----:B0-----:R-:W-:Y:S02]  /*ba50*/  PRMT R112, RZ, 0x7610, R112 ;  /* 0x00007610ff707816 */ /* 0x001fe40000000070 */
[----:B------:R-:W-:-:S04]  /*ba60*/  PRMT R113, RZ, 0x7610, R113 ;  /* 0x00007610ff717816 */ /* 0x000fc80000000071 */
[----:B------:R0:W4:Y:S01]  /*ba70*/  @P2 LDG.E.U16 R112, desc[UR60][R114.64] ;  /* 0x0000003c72702981 */ /* 0x000122000c1e1500 */
[----:B------:R-:W-:-:S03]  /*ba80*/  ISETP.GT.AND P2, PT, R106, 0x56, PT ;  /* 0x000000566a00780c */ /* 0x000fc60003f44270 */
[----:B------:R1:W4:Y:S01]  /*ba90*/  @P0 LDG.E.U16 R113, desc[UR60][R116.64] ;  /* 0x0000003c74710981 */ /* 0x000322000c1e1500 */
[----:B0-----:R-:W-:Y:S02]  /*baa0*/  PRMT R114, RZ, 0x7610, R114 ;  /* 0x00007610ff727816 */ /* 0x001fe40000000072 */
[----:B------:R-:W-:Y:S01]  /*bab0*/  PRMT R115, RZ, 0x7610, R115 ;  /* 0x00007610ff737816 */ /* 0x000fe20000000073 */
[----:B-1----:R-:W-:Y:S02]  /*bac0*/  @P0 IMAD.MOV.U32 R117, RZ, RZ, R122 ;  /* 0x000000ffff750224 */ /* 0x002fe400078e007a */
[----:B------:R-:W-:Y:S02]  /*bad0*/  @P0 IMAD.MOV.U32 R116, RZ, RZ, R104 ;  /* 0x000000ffff740224 */ /* 0x000fe400078e0068 */
[----:B------:R-:W4:Y:S04]  /*bae0*/  LDL R104, [R1+0x3f4] ;  /* 0x0003f40001687983 */ /* 0x000f280000100800 */
[----:B------:R0:W4:Y:S04]  /*baf0*/  @P0 LDG.E.U16 R114, desc[UR60][R116.64] ;  /* 0x0000003c74720981 */ /* 0x000128000c1e1500 */
[----:B------:R1:W4:Y:S01]  /*bb00*/  @P1 LDG.E.U16 R115, desc[UR60][R118.64] ;  /* 0x0000003c76731981 */ /* 0x000322000c1e1500 */
[----:B0-----:R-:W-:-:S06]  /*bb10*/  PRMT R117, RZ, 0x7610, R117 ;  /* 0x00007610ff757816 */ /* 0x001fcc0000000075 */
[----:B------:R3:W4:Y:S01]  /*bb20*/  @P2 LDG.E.U16 R117, desc[UR60][R120.64] ;  /* 0x0000003c78752981 */ /* 0x000722000c1e1500 */
[----:B------:R-:W-:Y:S02]  /*bb30*/  ISETP.GT.AND P0, PT, R106, 0x57, PT ;  /* 0x000000576a00780c */ /* 0x000fe40003f04270 */
[----:B-1----:R-:W-:Y:S02]  /*bb40*/  @P1 MOV R118, R93 ;  /* 0x0000005d00761202 */ /* 0x002fe40000000f00 */
[----:B------:R-:W4:Y:S01]  /*bb50*/  LDL R93, [R1+0x3e4] ;  /* 0x0003e400015d7983 */ /* 0x000f220000100800 */
[----:B------:R-:W-:-:S03]  /*bb60*/  @P1 IMAD.MOV.U32 R119, RZ, RZ, R103 ;  /* 0x000000ffff771224 */ /* 0x000fc600078e0067 */
[----:B------:R-:W4:Y:S01]  /*bb70*/  LDL R103, [R1+0x3e0] ;  /* 0x0003e00001677983 */ /* 0x000f220000100800 */
[----:B---3--:R-:W-:-:S03]  /*bb80*/  @P2 IMAD.MOV.U32 R120, RZ, RZ, R17 ;  /* 0x000000ffff782224 */ /* 0x008fc600078e0011 */
[----:B------:R-:W3:Y:S01]  /*bb90*/  LDL R17, [R1+0x3d4] ;  /* 0x0003d40001117983 */ /* 0x000ee20000100800 */
[----:B------:R-:W-:-:S03]  /*bba0*/  @P2 IMAD.MOV.U32 R121, RZ, RZ, R20 ;  /* 0x000000ffff792224 */ /* 0x000fc600078e0014 */
[----:B------:R-:W3:Y:S01]  /*bbb0*/  LDL R20, [R1+0x3d0] ;  /* 0x0003d00001147983 */ /* 0x000ee20000100800 */
[----:B--2---:R-:W-:-:S03]  /*bbc0*/  @P0 MOV R123, R3 ;  /* 0x00000003007b0202 */ /* 0x004fc60000000f00 */
        /* <DEDUP_REMOVED lines=20> */
[----:B------:R-:W-:Y:S01]  /*bd10*/  ISETP.GT.AND P0, PT, R106, 0x5a, PT ;  /* 0x0000005a6a00780c */ /* 0x000fe20003f04270 */
[----:B-1----:R-:W-:Y:S02]  /*bd20*/  @P1 IMAD.MOV.U32 R124, RZ, RZ, R93 ;  /* 0x000000ffff7c1224 */ /* 0x002fe400078e005d */
[----:B------:R-:W4:Y:S01]  /*bd30*/  LDL R93, [R1+0x3b4] ;  /* 0x0003b400015d7983 */ /* 0x000f220000100800 */
[----:B------:R-:W-:-:S03]  /*bd40*/  @P1 IMAD.MOV.U32 R125, RZ, RZ, R103 ;  /* 0x000000ffff7d1224 */ /* 0x000fc600078e0067 */
[----:B------:R-:W4:Y:S01]  /*bd50*/  LDL R103, [R1+0x3b0] ;  /* 0x0003b00001677983 */ /* 0x000f220000100800 */
[----:B---3--:R-:W-:-:S03]  /*bd60*/  @P2 MOV R126, R17 ;  /* 0x00000011007e2202 */ /* 0x008fc60000000f00 */
[----:B------:R-:W3:Y:S01]  /*bd70*/  LDL R17, [R1+0x3a4] ;  /* 0x0003a40001117983 */ /* 0x000ee20000100800 */
[----:B------:R-:W-:-:S03]  /*bd80*/  @P2 IMAD.MOV.U32 R127, RZ, RZ, R20 ;  /* 0x000000ffff7f2224 */ /* 0x000fc600078e0014 */
[----:B------:R-:W3:Y:S01]  /*bd90*/  LDL R20, [R1+0x3a0] ;  /* 0x0003a00001147983 */ /* 0x000ee20000100800 */
[----:B--2---:R-:W-:-:S03]  /*bda0*/  @P0 IMAD.MOV.U32 R129, RZ, RZ, R3 ;  /* 0x000000ffff810224 */ /* 0x004fc600078e0003 */
        /* <DEDUP_REMOVED lines=8> */
[----:B------:R0:W4:Y:S04]  /*be30*/  @P0 LDG.E.U16 R125, desc[UR60][R128.64] ;  /* 0x0000003c807d0981 */ /* 0x000128000c1e1500 */
[----:B------:R1:W4:Y:S01]  /*be40*/  @P2 LDG.E.U16 R124, desc[UR60][R126.64] ;  /* 0x0000003c7e7c2981 */ /* 0x000322000c1e1500 */
[----:B------:R-:W-:Y:S01]  /*be50*/  ISETP.GT.AND P2, PT, R106, 0x5c, PT ;  /* 0x0000005c6a00780c */ /* 0x000fe20003f44270 */
[----:B0-----:R-:W-:Y:S01]  /*be60*/  @P0 IMAD.MOV.U32 R128, RZ, RZ, R131 ;  /* 0x000000ffff800224 */ /* 0x001fe200078e0083 */
[----:B------:R-:W-:Y:S01]  /*be70*/  @P0 MOV R129, R134 ;  /* 0x0000008600810202 */ /* 0x000fe20000000f00 */
[----:B------:R-:W-:Y:S01]  /*be80*/  @P1 IMAD.MOV.U32 R131, RZ, RZ, R130 ;  /* 0x000000ffff831224 */ /* 0x000fe200078e0082 */
[----:B-1----:R-:W-:Y:S02]  /*be90*/  PRMT R126, RZ, 0x7610, R126 ;  /* 0x00007610ff7e7816 */ /* 0x002fe4000000007e */
[----:B------:R-:W-:Y:S01]  /*bea0*/  PRMT R127, RZ, 0x7610, R127 ;  /* 0x00007610ff7f7816 */ /* 0x000fe2000000007f */
[----:B------:R-:W-:-:S02]  /*beb0*/  @P1 IMAD.MOV.U32 R130, RZ, RZ, R104 ;  /* 0x000000ffff821224 */ /* 0x000fc400078e0068 */
[----:B------:R-:W4:Y:S04]  /*bec0*/  LDL R104, [R1+0x394] ;  /* 0x0003940001687983 */ /* 0x000f280000100800 */
[----:B------:R0:W4:Y:S04]  /*bed0*/  @P0 LDG.E.U16 R126, desc[UR60][R128.64] ;  /* 0x0000003c807e0981 */ /* 0x000128000c1e1500 */
[----:B------:R1:W4:Y:S01]  /*bee0*/  @P1 LDG.E.U16 R127, desc[UR60][R130.64] ;  /* 0x0000003c827f1981 */ /* 0x000322000c1e1500 */
[----:B0-----:R-:W-:-:S06]  /*bef0*/  PRMT R129, RZ, 0x7610, R129 ;  /* 0x00007610ff817816 */ /* 0x001fcc0000000081 */
[----:B------:R3:W4:Y:S01]  /*bf00*/  @P2 LDG.E.U16 R129, desc[UR60][R132.64] ;  /* 0x0000003c84812981 */ /* 0x000722000c1e1500 */
[----:B-1----:R-:W-:-:S03]  /*bf10*/  @P1 IMAD.MOV.U32 R130, RZ, RZ, R93 ;  /* 0x000000ffff821224 */ /* 0x002fc600078e005d */
[----:B------:R-:W4:Y:S01]  /*bf20*/  LDL R93, [R1+0x38c] ;  /* 0x00038c00015d7983 */ /* 0x000f220000100800 */
[----:B------:R-:W-:-:S03]  /*bf30*/  @P1 IMAD.MOV.U32 R131, RZ, RZ, R103 ;  /* 0x000000ffff831224 */ /* 0x000fc600078e0067 */
[----:B------:R-:W4:Y:S01]  /*bf40*/  LDL R103, [R1+0x388] ;  /* 0x0003880001677983 */ /* 0x000f220000100800 */
[----:B------:R-:W-:Y:S02]  /*bf50*/  ISETP.GT.AND P0, PT, R106, 0x5d, PT ;  /* 0x0000005d6a00780c */ /* 0x000fe40003f04270 */
[----:B---3--:R-:W-:Y:S02]  /*bf60*/  @P2 MOV R132, R17 ;  /* 0x0000001100842202 */ /* 0x008fe40000000f00 */
[----:B------:R-:W3:Y:S01]  /*bf70*/  LDL R17, [R1+0x37c] ;  /* 0x00037c0001117983 */ /* 0x000ee20000100800 */
[----:B------:R-:W-:-:S03]  /*bf80*/  @P2 IMAD.MOV.U32 R133, RZ, RZ, R20 ;  /* 0x000000ffff852224 */ /* 0x000fc600078e0014 */
[----:B------:R-:W3:Y:S05]  /*bf90*/  LDL R20, [R1+0x378] ;  /* 0x0003780001147983 */ /* 0x000eea0000100800 */
        /* <DEDUP_REMOVED lines=12> */
[----:B0-----:R-:W-:Y:S01]  /*c060*/  PRMT R133, RZ, 0x7610, R133 ;  /* 0x00007610ff857816 */ /* 0x001fe20000000085 */
[----:B-1----:R-:W-:Y:S02]  /*c070*/  @P0 IMAD.MOV.U32 R134, RZ, RZ, R104 ;  /* 0x000000ffff860224 */ /* 0x002fe400078e0068 */
[----:B------:R-:W4:Y:S01]  /*c080*/  LDL R104, [R1+0x36c] ;  /* 0x00036c0001687983 */ /* 0x000f220000100800 */
[----:B------:R-:W-:Y:S02]  /*c090*/  @P0 MOV R135, R136 ;  /* 0x0000008800870202 */ /* 0x000fe40000000f00 */
[----:B------:R-:W-:-:S06]  /*c0a0*/  PRMT R132, RZ, 0x7610, R132 ;  /* 0x00007610ff847816 */ /* 0x000fcc0000000084 */
[----:B------:R-:W4:Y:S01]  /*c0b0*/  @P0 LDG.E.U16 R132, desc[UR60][R134.64] ;  /* 0x0000003c86840981 */ /* 0x000f22000c1e1500 */
[----:B------:R-:W-:-:S03]  /*c0c0*/  @P1 IMAD.MOV.U32 R136, RZ, RZ, R93 ;  /* 0x000000ffff881224 */ /* 0x000fc600078e005d */
[----:B------:R-:W4:Y:S01]  /*c0d0*/  LDL R93, [R1+0x364] ;  /* 0x00036400015d7983 */ /* 0x000f220000100800 */
[----:B------:R-:W-:-:S03]  /*c0e0*/  @P1 IMAD.MOV.U32 R137, RZ, RZ, R103 ;  /* 0x000000ffff891224 */ /* 0x000fc600078e0067 */
[----:B------:R-:W4:Y:S04]  /*c0f0*/  LDL R103, [R1+0x360] ;  /* 0x0003600001677983 */ /* 0x000f280000100800 */
[----:B------:R0:W4:Y:S02]  /*c100*/  @P1 LDG.E.U16 R133, desc[UR60][R136.64] ;  /* 0x0000003c88851981 */ /* 0x000124000c1e1500 */
[----:B0-----:R-:W-:Y:S02]  /*c110*/  @P1 IMAD.MOV.U32 R136, RZ, RZ, R138 ;  /* 0x000000ffff881224 */ /* 0x001fe400078e008a */
[----:B------:R-:W-:Y:S01]  /*c120*/  @P1 IMAD.MOV.U32 R137, RZ, RZ, R139 ;  /* 0x000000ffff891224 */ /* 0x000fe200078e008b */
[----:B---3--:R-:W-:Y:S02]  /*c130*/  @P2 MOV R138, R17 ;  /* 0x00000011008a2202 */ /* 0x008fe40000000f00 */
[----:B------:R-:W3:Y:S01]  /*c140*/  LDL R17, [R1+0x35c] ;  /* 0x00035c0001117983 */ /* 0x000ee20000100800 */
[----:B------:R-:W-:-:S03]  /*c150*/  @P2 IMAD.MOV.U32 R139, RZ, RZ, R20 ;  /* 0x000000ffff8b2224 */ /* 0x000fc600078e0014 */
[----:B------:R-:W3:Y:S01]  /*c160*/  LDL R20, [R1+0x358] ;  /* 0x0003580001147983 */ /* 0x000ee20000100800 */
[----:B------:R-:W-:-:S06]  /*c170*/  PRMT R135, RZ, 0x7610, R135 ;  /* 0x00007610ff877816 */ /* 0x000fcc0000000087 */
[----:B------:R2:W3:Y:S02]  /*c180*/  @P2 LDG.E.U16 R135, desc[UR60][R138.64] ;  /* 0x0000003c8a872981 */ /* 0x0004e4000c1e1500 */
[----:B--2---:R-:W-:Y:S02]  /*c190*/  @P2 IMAD.MOV.U32 R139, RZ, RZ, R3 ;  /* 0x000000ffff8b2224 */ /* 0x004fe400078e0003 */
[----:B------:R-:W2:Y:S01]  /*c1a0*/  LDL R3, [R1+0x350] ;  /* 0x0003500001037983 */ /* 0x000ea20000100800 */
[----:B----4-:R-:W-:-:S03]  /*c1b0*/  @P2 IMAD.MOV.U32 R138, RZ, RZ, R2 ;  /* 0x000000ffff8a2224 */ /* 0x010fc600078e0002 */
[----:B------:R-:W4:Y:S01]  /*c1c0*/  LDL R2, [R1+0x354] ;  /* 0x0003540001027983 */ /* 0x000f220000100800 */
[----:B------:R-:W-:Y:S02]  /*c1d0*/  ISETP.GT.AND P0, PT, R106, 0x60, PT ;  /* 0x000000606a00780c */ /* 0x000fe40003f04270 */
[----:B------:R-:W-:-:S06]  /*c1e0*/  PRMT R134, RZ, 0x7610, R134 ;  /* 0x00007610ff867816 */ /* 0x000fcc0000000086 */
[----:B------:R0:W4:Y:S01]  /*c1f0*/  @P1 LDG.E.U16 R134, desc[UR60][R136.64] ;  /* 0x0000003c88861981 */ /* 0x000122000c1e1500 */
[----:B------:R-:W-:-:S04]  /*c200*/  ISETP.GT.AND P1, PT, R106, 0x61, PT ;  /* 0x000000616a00780c */ /* 0x000fc80003f24270 */
[----:B------:R-:W-:Y:S01]  /*c210*/  @P0 IMAD.MOV.U32 R141, RZ, RZ, R140 ;  /* 0x000000ffff8d0224 */ /* 0x000fe200078e008c */
[----:B0-----:R-:W-:Y:S02]  /*c220*/  PRMT R137, RZ, 0x7610, R137 ;  /* 0x00007610ff897816 */ /* 0x001fe40000000089 */
[----:B------:R-:W-:-:S06]  /*c230*/  PRMT R136, RZ, 0x7610, R136 ;  /* 0x00007610ff887816 */ /* 0x000fcc0000000088 */
[----:B------:R0:W4:Y:S01]  /*c240*/  @P2 LDG.E.U16 R136, desc[UR60][R138.64] ;  /* 0x0000003c8a882981 */ /* 0x000122000c1e1500 */
[----:B------:R-:W-:-:S03]  /*c250*/  @P0 MOV R140, R104 ;  /* 0x00000068008c0202 */ /* 0x000fc60000000f00 */
[----:B------:R-:W4:Y:S04]  /*c260*/  LDL R104, [R1+0x344] ;  /* 0x0003440001687983 */ /* 0x000f280000100800 */
[----:B------:R1:W4:Y:S01]  /*c270*/  @P0 LDG.E.U16 R137, desc[UR60][R140.64] ;  /* 0x0000003c8c890981 */ /* 0x000322000c1e1500 */
[----:B0-----:R-:W-:Y:S01]  /*c280*/  PRMT R139, RZ, 0x7610, R139 ;  /* 0x00007610ff8b7816 */ /* 0x001fe2000000008b */
[----:B-1----:R-:W-:Y:S02]  /*c290*/  @P0 IMAD.MOV.U32 R140, RZ, RZ, R93 ;  /* 0x000000ffff8c0224 */ /* 0x002fe400078e005d */
[----:B------:R-:W4:Y:S01]  /*c2a0*/  LDL R93, [R1+0x33c] ;  /* 0x00033c00015d7983 */ /* 0x000f220000100800 */
[----:B------:R-:W-:-:S03]  /*c2b0*/  @P0 IMAD.MOV.U32 R141, RZ, RZ, R103 ;  /* 0x000000ffff8d0224 */ /* 0x000fc600078e0067 */
[----:B------:R-:W4:Y:S01]  /*c2c0*/  LDL R103, [R1+0x338] ;  /* 0x0003380001677983 */ /* 0x000f220000100800 */
[----:B---3--:R-:W-:-:S03]  /*c2d0*/  @P1 IMAD.MOV.U32 R142, RZ, RZ, R17 ;  /* 0x000000ffff8e1224 */ /* 0x008fc600078e0011 */
[----:B------:R-:W3:Y:S01]  /*c2e0*/  LDL R17, [R1+0x334] ;  /* 0x0003340001117983 */ /* 0x000ee20000100800 */
[----:B------:R-:W-:-:S03]  /*c2f0*/  @P1 IMAD.MOV.U32 R143, RZ, RZ, R20 ;  /* 0x000000ffff8f1224 */ /* 0x000fc600078e0014 */
[----:B------:R-:W3:Y:S04]  /*c300*/  LDL R20, [R1+0x330] ;  /* 0x0003300001147983 */ /* 0x000ee80000100800 */
[----:B------:R2:W3:Y:S02]  /*c310*/  @P1 LDG.E.U16 R139, desc[UR60][R142.64] ;  /* 0x0000003c8e8b1981 */ /* 0x0004e4000c1e1500 */
[----:B--2---:R-:W-:Y:S02]  /*c320*/  @P1 IMAD.MOV.U32 R143, RZ, RZ, R3 ;  /* 0x000000ffff8f1224 */ /* 0x004fe400078e0003 */
[----:B------:R-:W2:Y:S01]  /*c330*/  LDL R3, [R1+0x328] ;  /* 0x0003280001037983 */ /* 0x000ea20000100800 */
[----:B----4-:R-:W-:-:S03]  /*c340*/  @P1 MOV R142, R2 ;  /* 0x00000002008e1202 */ /* 0x010fc60000000f00 */
[----:B------:R-:W4:Y:S01]  /*c350*/  LDL R2, [R1+0x32c] ;  /* 0x00032c0001027983 */ /* 0x000f220000100800 */
[----:B------:R-:W-:Y:S02]  /*c360*/  PRMT R138, RZ, 0x7610, R138 ;  /* 0x00007610ff8a7816 */ /* 0x000fe4000000008a */
[----:B------:R-:W-:-:S04]  /*c370*/  ISETP.GT.AND P2, PT, R106, 0x62, PT ;  /* 0x000000626a00780c */ /* 0x000fc80003f44270 */
[----:B------:R0:W4:Y:S01]  /*c380*/  @P0 LDG.E.U16 R138, desc[UR60][R140.64] ;  /* 0x0000003c8c8a0981 */ /* 0x000122000c1e1500 */
[----:B------:R-:W-:Y:S02]  /*c390*/  ISETP.GT.AND P0, PT, R106, 0x63, PT ;  /* 0x000000636a00780c */ /* 0x000fe40003f04270 */
[----:B0-----:R-:W-:Y:S02]  /*c3a0*/  PRMT R140, RZ, 0x7610, R140 ;  /* 0x00007610ff8c7816 */ /* 0x001fe4000000008c */
[----:B------:R-:W-:-:S04]  /*c3b0*/  PRMT R141, RZ, 0x7610, R141 ;  /* 0x00007610ff8d7816 */ /* 0x000fc8000000008d */
[----:B------:R0:W4:Y:S04]  /*c3c0*/  @P1 LDG.E.U16 R140, desc[UR60][R142.64] ;  /* 0x0000003c8e8c1981 */ /* 0x000128000c1e1500 */
[----:B------:R1:W4:Y:S01]  /*c3d0*/  @P2 LDG.E.U16 R141, desc[UR60][R144.64] ;  /* 0x0000003c908d2981 */ /* 0x000322000c1e1500 */
[----:B0-----:R-:W-:Y:S01]  /*c3e0*/  PRMT R143, RZ, 0x7610, R143 ;  /* 0x00007610ff8f7816 */ /* 0x001fe2000000008f */
[----:B-1----:R-:W-:Y:S02]  /*c3f0*/  @P2 IMAD.MOV.U32 R145, RZ, RZ, R146 ;  /* 0x000000ffff912224 */ /* 0x002fe400078e0092 */
[----:B------:R-:W-:Y:S02]  /*c400*/  @P2 IMAD.MOV.U32 R144, RZ, RZ, R104 ;  /* 0x000000ffff902224 */ /* 0x000fe400078e0068 */
[----:B------:R-:W4:Y:S01]  /*c410*/  LDL R104, [R1+0x320] ;  /* 0x0003200001687983 */ /* 0x000f220000100800 */
[----:B------:R-:W-:-:S02]  /*c420*/  PRMT R142, RZ, 0x7610, R142 ;  /* 0x00007610ff8e7816 */ /* 0x000fc4000000008e */
[----:B------:R-:W-:-:S04]  /*c430*/  ISETP.GT.AND P1, PT, R106, 0x64, PT ;  /* 0x000000646a00780c */ /* 0x000fc80003f24270 */
[----:B------:R0:W4:Y:S01]  /*c440*/  @P2 LDG.E.U16 R142, desc[UR60][R144.64] ;  /* 0x0000003c908e2981 */ /* 0x000122000c1e1500 */
[----:B------:R-:W-:Y:S01]  /*c450*/  @P0 IMAD.MOV.U32 R146, RZ, RZ, R93 ;  /* 0x000000ffff920224 */ /* 0x000fe200078e005d */
[----:B------:R-:W-:Y:S02]  /*c460*/  @P0 MOV R147, R103 ;  /* 0x0000006700930202 */ /* 0x000fe40000000f00 */
[----:B------:R-:W4:Y:S04]  /*c470*/  LDL R93, [R1+0x30c] ;  /* 0x00030c00015d7983 */ /* 0x000f280000100800 */
[----:B------:R-:W4:Y:S04]  /*c480*/  LDL R103, [R1+0x324] ;  /* 0x0003240001677983 */ /* 0x000f280000100800 */
[----:B------:R3:W4:Y:S01]  /*c490*/  @P0 LDG.E.U16 R143, desc[UR60][R146.64] ;  /* 0x0000003c928f0981 */ /* 0x000722000c1e1500 */
[----:B0-----:R-:W-:Y:S01]  /*c4a0*/  PRMT R144, RZ, 0x7610, R144 ;  /* 0x00007610ff907816 */ /* 0x001fe20000000090 */
[----:B---3--:R-:W-:-:S02]  /*c4b0*/  @P0 IMAD.MOV.U32 R146, RZ, RZ, R17 ;  /* 0x000000ffff920224 */ /* 0x008fc400078e0011 */
[----:B------:R-:W3:Y:S01]  /*c4c0*/  LDL R17, [R1+0x31c] ;  /* 0x00031c0001117983 */ /* 0x000ee20000100800 */
[----:B------:R-:W-:-:S03]  /*c4d0*/  @P0 IMAD.MOV.U32 R147, RZ, RZ, R20 ;  /* 0x000000ffff930224 */ /* 0x000fc600078e0014 */
[----:B------:R-:W3:Y:S04]  /*c4e0*/  LDL R20, [R1+0x318] ;  /* 0x0003180001147983 */ /* 0x000ee80000100800 */
[----:B------:R2:W3:Y:S02]  /*c4f0*/  @P0 LDG.E.U16 R144, desc[UR60][R146.64] ;  /* 0x0000003c92900981 */ /* 0x0004e4000c1e1500 */
[----:B--2---:R-:W-:Y:S02]  /*c500*/  @P1 IMAD.MOV.U32 R147, RZ, RZ, R3 ;  /* 0x000000ffff931224 */ /* 0x004fe400078e0003 */
[----:B------:R-:W2:Y:S01]  /*c510*/  LDL R3, [R1+0x2dc] ;  /* 0x0002dc0001037983 */ /* 0x000ea20000100800 */
[----:B----4-:R-:W-:-:S03]  /*c520*/  @P1 IMAD.MOV.U32 R146, RZ, RZ, R2 ;  /* 0x000000ffff921224 */ /* 0x010fc600078e0002 */
[----:B------:R-:W4:Y:S01]  /*c530*/  LDL R2, [R1+0x2e0] ;  /* 0x0002e00001027983 */ /* 0x000f220000100800 */
[C---:B------:R-:W-:Y:S02]  /*c540*/  ISETP.GT.AND P2, PT, R106.reuse, 0x65, PT ;  /* 0x000000656a00780c */ /* 0x040fe40003f44270 */
[----:B------:R-:W-:Y:S02]  /*c550*/  PRMT R145, RZ, 0x7610, R145 ;  /* 0x00007610ff917816 */ /* 0x000fe40000000091 */
[----:B------:R-:W-:-:S04]  /*c560*/  ISETP.GT.AND P0, PT, R106, 0x66, PT ;  /* 0x000000666a00780c */ /* 0x000fc80003f04270 */
[----:B------:R0:W4:Y:S01]  /*c570*/  @P1 LDG.E.U16 R145, desc[UR60][R146.64] ;  /* 0x0000003c92911981 */ /* 0x000122000c1e1500 */
[----:B------:R-:W-:Y:S02]  /*c580*/  ISETP.GT.AND P3, PT, R106, 0x68, PT ;  /* 0x000000686a00780c */ /* 0x000fe40003f64270 */
[----:B0-----:R-:W-:Y:S02]  /*c590*/  PRMT R147, RZ, 0x7610, R147 ;  /* 0x00007610ff937816 */ /* 0x001fe40000000093 */
[----:B------:R-:W-:Y:S01]  /*c5a0*/  PRMT R146, RZ, 0x7610, R146 ;  /* 0x00007610ff927816 */ /* 0x000fe20000000092 */
[----:B------:R-:W-:Y:S02]  /*c5b0*/  @P1 IMAD.MOV.U32 R149, RZ, RZ, R104 ;  /* 0x000000ffff951224 */ /* 0x000fe400078e0068 */
[----:B------:R-:W4:Y:S01]  /*c5c0*/  LDL R104, [R1+0x2d4] ;  /* 0x0002d40001687983 */ /* 0x000f220000100800 */
[----:B------:R-:W-:-:S03]  /*c5d0*/  @P1 MOV R148, R103 ;  /* 0x0000006700941202 */ /* 0x000fc60000000f00 */
[----:B------:R-:W4:Y:S04]  /*c5e0*/  LDL R103, [R1+0x2d8] ;  /* 0x0002d80001677983 */ /* 0x000f280000100800 */
[----:B------:R0:W4:Y:S01]  /*c5f0*/  @P1 LDG.E.U16 R146, desc[UR60][R148.64] ;  /* 0x0000003c94921981 */ /* 0x000122000c1e1500 */
[----:B---3--:R-:W-:-:S03]  /*c600*/  @P2 IMAD.MOV.U32 R150, RZ, RZ, R17 ;  /* 0x000000ffff962224 */ /* 0x008fc600078e0011 */
[----:B------:R-:W3:Y:S01]  /*c610*/  LDL R17, [R1+0x2d0] ;  /* 0x0002d00001117983 */ /* 0x000ee20000100800 */
[----:B------:R-:W-:-:S03]  /*c620*/  @P2 IMAD.MOV.U32 R151, RZ, RZ, R20 ;  /* 0x000000ffff972224 */ /* 0x000fc600078e0014 */
[----:B------:R-:W3:Y:S01]  /*c630*/  LDL R20, [R1+0x2cc] ;  /* 0x0002cc0001147983 */ /* 0x000ee20000100800 */
[----:B0-----:R-:W-:-:S03]  /*c640*/  PRMT R149, RZ, 0x7610, R149 ;  /* 0x00007610ff957816 */ /* 0x001fc60000000095 */
[----:B------:R0:W3:Y:S02]  /*c650*/  @P2 LDG.E.U16 R147, desc[UR60][R150.64] ;  /* 0x0000003c96932981 */ /* 0x0000e4000c1e1500 */
[----:B0-----:R-:W-:Y:S01]  /*c660*/  @P2 IMAD.MOV.U32 R150, RZ, RZ, R153 ;  /* 0x000000ffff962224 */ /* 0x001fe200078e0099 */
[----:B------:R-:W-:Y:S01]  /*c670*/  @P2 MOV R151, R157 ;  /* 0x0000009d00972202 */ /* 0x000fe20000000f00 */
[----:B------:R-:W-:Y:S01]  /*c680*/  @P0 IMAD.MOV.U32 R153, RZ, RZ, R152 ;  /* 0x000000ffff990224 */ /* 0x000fe200078e0098 */
        /* <DEDUP_REMOVED lines=8> */
[----:B------:R-:W-:Y:S02]  /*c710*/  PRMT R148, RZ, 0x7610, R148 ;  /* 0x00007610ff947816 */ /* 0x000fe40000000094 */
[----:B------:R-:W-:-:S04]  /*c720*/  ISETP.GT.AND P1, PT, R106, 0x69, PT ;  /* 0x000000696a00780c */ /* 0x000fc80003f24270 */
[----:B------:R0:W4:Y:S02]  /*c730*/  @P2 LDG.E.U16 R148, desc[UR60][R150.64] ;  /* 0x0000003c96942981 */ /* 0x000124000c1e1500 */
[----:B0-----:R-:W-:-:S06]  /*c740*/  PRMT R150, RZ, 0x7610, R150 ;  /* 0x00007610ff967816 */ /* 0x001fcc0000000096 */
[----:B------:R0:W4:Y:S01]  /*c750*/  @P3 LDG.E.U16 R150, desc[UR60][R152.64] ;  /* 0x0000003c98963981 */ /* 0x000122000c1e1500 */
[----:B------:R-:W-:Y:S02]  /*c760*/  PRMT R151, RZ, 0x7610, R151 ;  /* 0x00007610ff977816 */ /* 0x000fe40000000097 */
[----:B------:R-:W-:Y:S01]  /*c770*/  ISETP.GT.AND P2, PT, R106, 0x6a, PT ;  /* 0x0000006a6a00780c */ /* 0x000fe20003f44270 */
[----:B0-----:R-:W-:Y:S02]  /*c780*/  @P3 IMAD.MOV.U32 R153, RZ, RZ, R104 ;  /* 0x000000ffff993224 */ /* 0x001fe400078e0068 */
[----:B------:R-:W4:Y:S01]  /*c790*/  LDL R104, [R1+0x2b4] ;  /* 0x0002b40001687983 */ /* 0x000f220000100800 */
[----:B------:R-:W-:-:S03]  /*c7a0*/  @P3 MOV R152, R103 ;  /* 0x0000006700983202 */ /* 0x000fc60000000f00 */
[----:B------:R-:W4:Y:S04]  /*c7b0*/  LDL R103, [R1+0x2b8] ;  /* 0x0002b80001677983 */ /* 0x000f280000100800 */
[----:B------:R0:W4:Y:S02]  /*c7c0*/  @P3 LDG.E.U16 R151, desc[UR60][R152.64] ;  /* 0x0000003c98973981 */ /* 0x000124000c1e1500 */
[----:B0-----:R-:W-:Y:S01]  /*c7d0*/  PRMT R152, RZ, 0x7610, R152 ;  /* 0x00007610ff987816 */ /* 0x001fe20000000098 */
[----:B---3--:R-:W-:Y:S02]  /*c7e0*/  @P1 IMAD.MOV.U32 R160, RZ, RZ, R17 ;  /* 0x000000ffffa01224 */ /* 0x008fe400078e0011 */
[----:B------:R-:W3:Y:S01]  /*c7f0*/  LDL R17, [R1+0x2b0] ;  /* 0x0002b00001117983 */ /* 0x000ee20000100800 */
[----:B------:R-:W-:-:S03]  /*c800*/  @P1 IMAD.MOV.U32 R161, RZ, RZ, R20 ;  /* 0x000000ffffa11224 */ /* 0x000fc600078e0014 */
[----:B------:R-:W3:Y:S01]  /*c810*/  LDL R20, [R1+0x2ac] ;  /* 0x0002ac0001147983 */ /* 0x000ee20000100800 */
[----:B------:R-:W-:-:S03]  /*c820*/  PRMT R153, RZ, 0x7610, R153 ;  /* 0x00007610ff997816 */ /* 0x000fc60000000099 */
[----:B------:R0:W3:Y:S02]  /*c830*/  @P1 LDG.E.U16 R152, desc[UR60][R160.64] ;  /* 0x0000003ca0981981 */ /* 0x0000e4000c1e1500 */
[----:B0-----:R-:W-:Y:S02]  /*c840*/  @P1 MOV R161, R157 ;  /* 0x0000009d00a11202 */ /* 0x001fe40000000f00 */
[----:B------:R-:W-:Y:S01]  /*c850*/  PRMT R154, RZ, 0x7610, R154 ;  /* 0x00007610ff9a7816 */ /* 0x000fe2000000009a */
[----:B------:R-:W3:Y:S01]  /*c860*/  LDL R157, [R1+0x29c] ;  /* 0x00029c00019d7983 */ /* 0x000ee20000100800 */
[----:B------:R-:W-:Y:S01]  /*c870*/  @P1 IMAD.MOV.U32 R160, RZ, RZ, R93 ;  /* 0x000000ffffa01224 */ /* 0x000fe200078e005d */
[----:B------:R-:W-:Y:S02]  /*c880*/  PRMT R162, RZ, 0x7610, R162 ;  /* 0x00007610ffa27816 */ /* 0x000fe400000000a2 */
[----:B------:R-:W3:Y:S04]  /*c890*/  LDL R93, [R1+0x2a0] ;  /* 0x0002a000015d7983 */ /* 0x000ee80000100800 */
[----:B------:R2:W3:Y:S02]  /*c8a0*/  @P1 LDG.E.U16 R153, desc[UR60][R160.64] ;  /* 0x0000003ca0991981 */ /* 0x0004e4000c1e1500 */
[----:B--2---:R-:W-:-:S02]  /*c8b0*/  @P2 IMAD.MOV.U32 R161, RZ, RZ, R3 ;  /* 0x000000ffffa12224 */ /* 0x004fc400078e0003 */
[----:B------:R-:W2:Y:S01]  /*c8c0*/  LDL R3, [R1+0x2a4] ;  /* 0x0002a40001037983 */ /* 0x000ea20000100800 */
[----:B----4-:R-:W-:-:S03]  /*c8d0*/  @P2 IMAD.MOV.U32 R160, RZ, RZ, R2 ;  /* 0x000000ffffa02224 */ /* 0x010fc600078e0002 */
[----:B------:R-:W4:Y:S01]  /*c8e0*/  LDL R2, [R1+0x2a8] ;  /* 0x0002a80001027983 */ /* 0x000f220000100800 */
[----:B------:R-:W-:-:S03]  /*c8f0*/  ISETP.GT.AND P1, PT, R106, 0x6b, PT ;  /* 0x0000006b6a00780c */ /* 0x000fc60003f24270 */
[----:B------:R0:W4:Y:S01]  /*c900*/  @P2 LDG.E.U16 R154, desc[UR60][R160.64] ;  /* 0x0000003ca09a2981 */ /* 0x000122000c1e1500 */
[----:B------:R-:W-:Y:S01]  /*c910*/  PRMT R164, RZ, 0x7610, R164 ;  /* 0x00007610ffa47816 */ /* 0x000fe200000000a4 */
[----:B0-----:R-:W-:Y:S02]  /*c920*/  @P2 IMAD.MOV.U32 R161, RZ, RZ, R104 ;  /* 0x000000ffffa12224 */ /* 0x001fe400078e0068 */
[----:B------:R-:W4:Y:S01]  /*c930*/  LDL R104, [R1+0x25c] ;  /* 0x00025c0001687983 */ /* 0x000f220000100800 */
[----:B------:R-:W-:-:S03]  /*c940*/  @P2 IMAD.MOV.U32 R160, RZ, RZ, R103 ;  /* 0x000000ffffa02224 */ /* 0x000fc600078e0067 */
[----:B------:R-:W4:Y:S04]  /*c950*/  LDL R103, [R1+0x260] ;  /* 0x0002600001677983 */ /* 0x000f280000100800 */
[----:B------:R3:W4:Y:S02]  /*c960*/  @P2 LDG.E.U16 R162, desc[UR60][R160.64] ;  /* 0x0000003ca0a22981 */ /* 0x000724000c1e1500 */
[----:B---3--:R-:W-:Y:S02]  /*c970*/  @P1 MOV R160, R17 ;  /* 0x0000001100a01202 */ /* 0x008fe40000000f00 */
        /* <DEDUP_REMOVED lines=8> */
[----:B------:R-:W-:Y:S02]  /*ca00*/  ISETP.GT.AND P2, PT, R106, 0x6c, PT ;  /* 0x0000006c6a00780c */ /* 0x000fe40003f44270 */
[----:B------:R-:W-:Y:S02]  /*ca10*/  PRMT R166, RZ, 0x7610, R166 ;  /* 0x00007610ffa67816 */ /* 0x000fe400000000a6 */
[----:B------:R-:W-:-:S04]  /*ca20*/  PRMT R168, RZ, 0x7610, R168 ;  /* 0x00007610ffa87816 */ /* 0x000fc800000000a8 */
[----:B------:R0:W4:Y:S01]  /*ca30*/  @P1 LDG.E.U16 R166, desc[UR60][R160.64] ;  /* 0x0000003ca0a61981 */ /* 0x000122000c1e1500 */
[----:B------:R-:W-:-:S04]  /*ca40*/  ISETP.GT.AND P1, PT, R106, 0x70, PT ;  /* 0x000000706a00780c */ /* 0x000fc80003f24270 */
[----:B0-----:R-:W-:Y:S01]  /*ca50*/  @P2 IMAD.MOV.U32 R160, RZ, RZ, R93 ;  /* 0x000000ffffa02224 */ /* 0x001fe200078e005d */
[----:B------:R-:W-:Y:S01]  /*ca60*/  @P2 MOV R161, R157 ;  /* 0x0000009d00a12202 */ /* 0x000fe20000000f00 */
[----:B------:R-:W4:Y:S04]  /*ca70*/  LDL R93, [R1+0x1e0] ;  /* 0x0001e000015d7983 */ /* 0x000f280000100800 */
[----:B------:R-:W4:Y:S04]  /*ca80*/  LDL R157, [R1+0x1dc] ;  /* 0x0001dc00019d7983 */ /* 0x000f280000100800 */
[----:B------:R3:W4:Y:S01]  /*ca90*/  @P2 LDG.E.U16 R168, desc[UR60][R160.64] ;  /* 0x0000003ca0a82981 */ /* 0x000722000c1e1500 */
[----:B------:R-:W-:-:S02]  /*caa0*/  PRMT R170, RZ, 0x7610, R170 ;  /* 0x00007610ffaa7816 */ /* 0x000fc400000000aa */
[----:B------:R-:W-:Y:S01]  /*cab0*/  PRMT R172, RZ, 0x7610, R172 ;  /* 0x00007610ffac7816 */ /* 0x000fe200000000ac */
[----:B---3--:R-:W-:Y:S02]  /*cac0*/  @P2 IMAD.MOV.U32 R160, RZ, RZ, R17 ;  /* 0x000000ffffa02224 */ /* 0x008fe400078e0011 */
[----:B------:R-:W3:Y:S01]  /*cad0*/  LDL R17, [R1+0x1d8] ;  /* 0x0001d80001117983 */ /* 0x000ee20000100800 */
[----:B------:R-:W-:-:S03]  /*cae0*/  @P2 IMAD.MOV.U32 R161, RZ, RZ, R20 ;  /* 0x000000ffffa12224 */ /* 0x000fc600078e0014 */
[----:B------:R-:W3:Y:S04]  /*caf0*/  LDL R20, [R1+0x1d4] ;  /* 0x0001d40001147983 */ /* 0x000ee80000100800 */
[----:B------:R0:W3:Y:S02]  /*cb00*/  @P2 LDG.E.U16 R170, desc[UR60][R160.64] ;  /* 0x0000003ca0aa2981 */ /* 0x0000e4000c1e1500 */
[----:B0-----:R-:W-:Y:S02]  /*cb10*/  @P1 IMAD.MOV.U32 R160, RZ, RZ, R103 ;  /* 0x000000ffffa01224 */ /* 0x001fe400078e0067 */
[----:B------:R-:W-:Y:S01]  /*cb20*/  @P1 IMAD.MOV.U32 R161, RZ, RZ, R104 ;  /* 0x000000ffffa11224 */ /* 0x000fe200078e0068 */
[----:B------:R-:W3:Y:S04]  /*cb30*/  LDL R103, [R1+0x290] ;  /* 0x0002900001677983 */ /* 0x000ee80000100800 */
[----:B------:R-:W3:Y:S04]  /*cb40*/  LDL R104, [R1+0x28c] ;  /* 0x00028c0001687983 */ /* 0x000ee80000100800 */
[----:B------:R2:W3:Y:S02]  /*cb50*/  @P1 LDG.E.U16 R172, desc[UR60][R160.64] ;  /* 0x0000003ca0ac1981 */ /* 0x0004e4000c1e1500 */
[----:B--2---:R-:W-:-:S02]  /*cb60*/  @P1 IMAD.MOV.U32 R161, RZ, RZ, R3 ;  /* 0x000000ffffa11224 */ /* 0x004fc400078e0003 */
[----:B------:R-:W2:Y:S01]  /*cb70*/  LDL R3, [R1+0x24c] ;  /* 0x00024c0001037983 */ /* 0x000ea20000100800 */
[----:B----4-:R-:W-:-:S03]  /*cb80*/  @P1 MOV R160, R2 ;  /* 0x0000000200a01202 */ /* 0x010fc60000000f00 */
[----:B------:R-:W4:Y:S01]  /*cb90*/  LDL R2, [R1+0x250] ;  /* 0x0002500001027983 */ /* 0x000f220000100800 */
[----:B------:R-:W-:Y:S02]  /*cba0*/  ISETP.GT.AND P2, PT, R106, 0x78, PT ;  /* 0x000000786a00780c */ /* 0x000fe40003f44270 */
[----:B------:R-:W-:Y:S02]  /*cbb0*/  PRMT R174, RZ, 0x7610, R174 ;  /* 0x00007610ffae7816 */ /* 0x000fe400000000ae */
[----:B------:R-:W-:-:S04]  /*cbc0*/  PRMT R176, RZ, 0x7610, R176 ;  /* 0x00007610ffb07816 */ /* 0x000fc800000000b0 */
[----:B------:R0:W4:Y:S01]  /*cbd0*/  @P1 LDG.E.U16 R174, desc[UR60][R160.64] ;  /* 0x0000003ca0ae1981 */ /* 0x000122000c1e1500 */
[----:B------:R-:W-:Y:S02]  /*cbe0*/  PRMT R178, RZ, 0x7610, R178 ;  /* 0x00007610ffb27816 */ /* 0x000fe400000000b2 */
[----:B------:R-:W-:Y:S02]  /*cbf0*/  ISETP.GT.AND P1, PT, R106, 0x6d, PT ;  /* 0x0000006d6a00780c */ /* 0x000fe40003f24270 */
[----:B0-----:R-:W-:Y:S02]  /*cc00*/  @P2 IMAD.MOV.U32 R160, RZ, RZ, R93 ;  /* 0x000000ffffa02224 */ /* 0x001fe400078e005d */
[----:B------:R-:W4:Y:S01]  /*cc10*/  LDL R93, [R1+0x248] ;  /* 0x00024800015d7983 */ /* 0x000f220000100800 */
[----:B------:R-:W-:-:S03]  /*cc20*/  @P2 IMAD.MOV.U32 R161, RZ, RZ, R157 ;  /* 0x000000ffffa12224 */ /* 0x000fc600078e009d */
[----:B------:R-:W4:Y:S04]  /*cc30*/  LDL R157, [R1+0x244] ;  /* 0x00024400019d7983 */ /* 0x000f280000100800 */
[----:B------:R3:W4:Y:S01]  /*cc40*/  @P2 LDG.E.U16 R176, desc[UR60][R160.64] ;  /* 0x0000003ca0b02981 */ /* 0x000722000c1e1500 */
[----:B------:R-:W-:Y:S01]  /*cc50*/  PRMT R180, RZ, 0x7610, R180 ;  /* 0x00007610ffb47816 */ /* 0x000fe200000000b4 */
[----:B---3--:R-:W-:Y:S02]  /*cc60*/  @P2 IMAD.MOV.U32 R160, RZ, RZ, R17 ;  /* 0x000000ffffa02224 */ /* 0x008fe400078e0011 */
[----:B------:R-:W3:Y:S01]  /*cc70*/  LDL R17, [R1+0x1d0] ;  /* 0x0001d00001117983 */ /* 0x000ee20000100800 */
[----:B------:R-:W-:-:S03]  /*cc80*/  @P2 MOV R161, R20 ;  /* 0x0000001400a12202 */ /* 0x000fc60000000f00 */
[----:B------:R-:W3:Y:S04]  /*cc90*/  LDL R20, [R1+0x1cc] ;  /* 0x0001cc0001147983 */ /* 0x000ee80000100800 */
[----:B------:R0:W3:Y:S01]  /*cca0*/  @P2 LDG.E.U16 R178, desc[UR60][R160.64] ;  /* 0x0000003ca0b22981 */ /* 0x0000e2000c1e1500 */
[----:B------:R-:W-:Y:S01]  /*ccb0*/  ISETP.GT.AND P2, PT, R106, 0x71, PT ;  /* 0x000000716a00780c */ /* 0x000fe20003f44270 */
[----:B0-----:R-:W-:Y:S02]  /*ccc0*/  @P1 IMAD.MOV.U32 R160, RZ, RZ, R103 ;  /* 0x000000ffffa01224 */ /* 0x001fe400078e0067 */
        /* <DEDUP_REMOVED lines=9> */
[----:B------:R-:W-:Y:S02]  /*cd60*/  ISETP.GT.AND P3, PT, R106, 0x79, PT ;  /* 0x000000796a00780c */ /* 0x000fe40003f64270 */
[----:B------:R-:W-:Y:S02]  /*cd70*/  PRMT R184, RZ, 0x7610, R184 ;  /* 0x00007610ffb87816 */ /* 0x000fe400000000b8 */
[----:B------:R0:W4:Y:S01]  /*cd80*/  @P2 LDG.E.U16 R182, desc[UR60][R160.64] ;  /* 0x0000003ca0b62981 */ /* 0x000122000c1e1500 */
[----:B------:R-:W-:Y:S02]  /*cd90*/  PRMT R186, RZ, 0x7610, R186 ;  /* 0x00007610ffba7816 */ /* 0x000fe400000000ba */
[----:B0-----:R-:W-:-:S02]  /*cda0*/  @P2 MOV R160, R93 ;  /* 0x0000005d00a02202 */ /* 0x001fc40000000f00 */
[----:B------:R-:W4:Y:S01]  /*cdb0*/  LDL R93, [R1+0x238] ;  /* 0x00023800015d7983 */ /* 0x000f220000100800 */
[----:B------:R-:W-:-:S03]  /*cdc0*/  @P2 IMAD.MOV.U32 R161, RZ, RZ, R157 ;  /* 0x000000ffffa12224 */ /* 0x000fc600078e009d */
[----:B------:R-:W4:Y:S04]  /*cdd0*/  LDL R157, [R1+0x234] ;  /* 0x00023400019d7983 */ /* 0x000f280000100800 */
[----:B------:R3:W4:Y:S01]  /*cde0*/  @P2 LDG.E.U16 R184, desc[UR60][R160.64] ;  /* 0x0000003ca0b82981 */ /* 0x000722000c1e1500 */
[----:B------:R-:W-:Y:S02]  /*cdf0*/  ISETP.GT.AND P2, PT, R106, 0x72, PT ;  /* 0x000000726a00780c */ /* 0x000fe40003f44270 */
[----:B------:R-:W-:Y:S01]  /*ce00*/  PRMT R188, RZ, 0x7610, R188 ;  /* 0x00007610ffbc7816 */ /* 0x000fe200000000bc */
[----:B---3--:R-:W-:Y:S02]  /*ce10*/  @P3 IMAD.MOV.U32 R160, RZ, RZ, R17 ;  /* 0x000000ffffa03224 */ /* 0x008fe400078e0011 */
[----:B------:R-:W3:Y:S01]  /*ce20*/  LDL R17, [R1+0x1c0] ;  /* 0x0001c00001117983 */ /* 0x000ee20000100800 */
[----:B------:R-:W-:-:S03]  /*ce30*/  @P3 IMAD.MOV.U32 R161, RZ, RZ, R20 ;  /* 0x000000ffffa13224 */ /* 0x000fc600078e0014 */
[----:B------:R-:W3:Y:S04]  /*ce40*/  LDL R20, [R1+0x1bc] ;  /* 0x0001bc0001147983 */ /* 0x000ee80000100800 */
[----:B------:R0:W3:Y:S02]  /*ce50*/  @P3 LDG.E.U16 R186, desc[UR60][R160.64] ;  /* 0x0000003ca0ba3981 */ /* 0x0000e4000c1e1500 */
[----:B0-----:R-:W-:Y:S01]  /*ce60*/  @P3 IMAD.MOV.U32 R160, RZ, RZ, R103 ;  /* 0x000000ffffa03224 */ /* 0x001fe200078e0067 */
[----:B------:R-:W-:Y:S01]  /*ce70*/  PRMT R190, RZ, 0x7610, R190 ;  /* 0x00007610ffbe7816 */ /* 0x000fe200000000be */
[----:B------:R-:W3:Y:S01]  /*ce80*/  LDL R103, [R1+0x230] ;  /* 0x0002300001677983 */ /* 0x000ee20000100800 */
[----:B------:R-:W-:Y:S02]  /*ce90*/  @P3 MOV R161, R104 ;  /* 0x0000006800a13202 */ /* 0x000fe40000000f00 */
[----:B------:R-:W-:Y:S01]  /*cea0*/  PRMT R192, RZ, 0x7610, R192 ;  /* 0x00007610ffc07816 */ /* 0x000fe200000000c0 */
        /* <DEDUP_REMOVED lines=27> */
[----:B------:R-:W-:Y:S02]  /*d060*/  ISETP.GT.AND P3, PT, R106, 0x7b, PT ;  /* 0x0000007b6a00780c */ /* 0x000fe40003f64270 */
[----:B------:R-:W-:Y:S02]  /*d070*/  PRMT R200, RZ, 0x7610, R200 ;  /* 0x00007610ffc87816 */ /* 0x000fe400000000c8 */
[----:B0-----:R-:W-:Y:S01]  /*d080*/  @P2 IMAD.MOV.U32 R160, RZ, RZ, R103 ;  /* 0x000000ffffa02224 */ /* 0x001fe200078e0067 */
[----:B------:R-:W-:Y:S01]  /*d090*/  @P2 MOV R161, R104 ;  /* 0x0000006800a12202 */ /* 0x000fe20000000f00 */
[----:B------:R-:W4:Y:S04]  /*d0a0*/  LDL R103, [R1+0x288] ;  /* 0x0002880001677983 */ /* 0x000f280000100800 */
[----:B------:R-:W4:Y:S04]  /*d0b0*/  LDL R104, [R1+0x284] ;  /* 0x0002840001687983 */ /* 0x000f280000100800 */
[----:B------:R3:W4:Y:S01]  /*d0c0*/  @P2 LDG.E.U16 R198, desc[UR60][R160.64] ;  /* 0x0000003ca0c62981 */ /* 0x000722000c1e1500 */
[----:B------:R-:W-:Y:S01]  /*d0d0*/  PRMT R202, RZ, 0x7610, R202 ;  /* 0x00007610ffca7816 */ /* 0x000fe200000000ca */
[----:B---3--:R-:W-:-:S02]  /*d0e0*/  @P2 IMAD.MOV.U32 R160, RZ, RZ, R17 ;  /* 0x000000ffffa02224 */ /* 0x008fc400078e0011 */
[----:B------:R-:W3:Y:S01]  /*d0f0*/  LDL R17, [R1+0x220] ;  /* 0x0002200001117983 */ /* 0x000ee20000100800 */
[----:B------:R-:W-:-:S03]  /*d100*/  @P2 IMAD.MOV.U32 R161, RZ, RZ, R20 ;  /* 0x000000ffffa12224 */ /* 0x000fc600078e0014 */
[----:B------:R-:W3:Y:S04]  /*d110*/  LDL R20, [R1+0x21c] ;  /* 0x00021c0001147983 */ /* 0x000ee80000100800 */
[----:B------:R0:W3:Y:S02]  /*d120*/  @P2 LDG.E.U16 R200, desc[UR60][R160.64] ;  /* 0x0000003ca0c82981 */ /* 0x0000e4000c1e1500 */
[----:B0-----:R-:W-:Y:S02]  /*d130*/  @P3 IMAD.MOV.U32 R160, RZ, RZ, R93 ;  /* 0x000000ffffa03224 */ /* 0x001fe400078e005d */
[----:B------:R-:W-:Y:S01]  /*d140*/  @P3 IMAD.MOV.U32 R161, RZ, RZ, R157 ;  /* 0x000000ffffa13224 */ /* 0x000fe200078e009d */
[----:B------:R-:W-:Y:S01]  /*d150*/  PRMT R204, RZ, 0x7610, R204 ;  /* 0x00007610ffcc7816 */ /* 0x000fe200000000cc */
[----:B------:R-:W3:Y:S04]  /*d160*/  LDL R157, [R1+0x19c] ;  /* 0x00019c00019d7983 */ /* 0x000ee80000100800 */
[----:B------:R2:W3:Y:S01]  /*d170*/  @P3 LDG.E.U16 R202, desc[UR60][R160.64] ;  /* 0x0000003ca0ca3981 */ /* 0x0004e2000c1e1500 */
[----:B------:R-:W-:-:S03]  /*d180*/  ISETP.GT.AND P2, PT, R106, 0x74, PT ;  /* 0x000000746a00780c */ /* 0x000fc60003f44270 */
[----:B------:R-:W3:Y:S01]  /*d190*/  LDL R93, [R1+0x1a0] ;  /* 0x0001a000015d7983 */ /* 0x000ee20000100800 */
[----:B--2---:R-:W-:-:S03]  /*d1a0*/  @P3 IMAD.MOV.U32 R161, RZ, RZ, R3 ;  /* 0x000000ffffa13224 */ /* 0x004fc600078e0003 */
[----:B------:R-:W2:Y:S01]  /*d1b0*/  LDL R3, [R1+0x214] ;  /* 0x0002140001037983 */ /* 0x000ea20000100800 */
[----:B----4-:R-:W-:-:S03]  /*d1c0*/  @P3 MOV R160, R2 ;  /* 0x0000000200a03202 */ /* 0x010fc60000000f00 */
[----:B------:R-:W4:Y:S01]  /*d1d0*/  LDL R2, [R1+0x218] ;  /* 0x0002180001027983 */ /* 0x000f220000100800 */
[----:B------:R-:W-:-:S03]  /*d1e0*/  PRMT R206, RZ, 0x7610, R206 ;  /* 0x00007610ffce7816 */ /* 0x000fc600000000ce */
[----:B------:R0:W4:Y:S01]  /*d1f0*/  @P3 LDG.E.U16 R204, desc[UR60][R160.64] ;  /* 0x0000003ca0cc3981 */ /* 0x000122000c1e1500 */
[----:B------:R-:W-:Y:S01]  /*d200*/  PRMT R208, RZ, 0x7610, R208 ;  /* 0x00007610ffd07816 */ /* 0x000fe200000000d0 */
[----:B0-----:R-:W-:Y:S02]  /*d210*/  @P1 IMAD.MOV.U32 R160, RZ, RZ, R103 ;  /* 0x000000ffffa01224 */ /* 0x001fe400078e0067 */
[----:B------:R-:W4:Y:S01]  /*d220*/  LDL R103, [R1+0x198] ;  /* 0x0001980001677983 */ /* 0x000f220000100800 */
[----:B------:R-:W-:-:S03]  /*d230*/  @P1 IMAD.MOV.U32 R161, RZ, RZ, R104 ;  /* 0x000000ffffa11224 */ /* 0x000fc600078e0068 */
[----:B------:R-:W4:Y:S04]  /*d240*/  LDL R104, [R1+0x194] ;  /* 0x0001940001687983 */ /* 0x000f280000100800 */
[----:B------:R3:W4:Y:S02]  /*d250*/  @P1 LDG.E.U16 R206, desc[UR60][R160.64] ;  /* 0x0000003ca0ce1981 */ /* 0x000724000c1e1500 */
[----:B---3--:R-:W-:Y:S02]  /*d260*/  @P2 IMAD.MOV.U32 R160, RZ, RZ, R17 ;  /* 0x000000ffffa02224 */ /* 0x008fe400078e0011 */
[----:B------:R-:W3:Y:S01]  /*d270*/  LDL R17, [R1+0x210] ;  /* 0x0002100001117983 */ /* 0x000ee20000100800 */
[----:B------:R-:W-:-:S03]  /*d280*/  @P2 MOV R161, R20 ;  /* 0x0000001400a12202 */ /* 0x000fc60000000f00 */
        /* <DEDUP_REMOVED lines=8> */
[----:B------:R-:W-:Y:S02]  /*d310*/  PRMT R212, RZ, 0x7610, R212 ;  /* 0x00007610ffd47816 */ /* 0x000fe400000000d4 */
[----:B------:R-:W-:Y:S02]  /*d320*/  ISETP.GT.AND P1, PT, R106, 0x75, PT ;  /* 0x000000756a00780c */ /* 0x000fe40003f24270 */
[----:B------:R0:W4:Y:S01]  /*d330*/  @P2 LDG.E.U16 R210, desc[UR60][R160.64] ;  /* 0x0000003ca0d22981 */ /* 0x000122000c1e1500 */
[----:B------:R-:W-:-:S04]  /*d340*/  PRMT R214, RZ, 0x7610, R214 ;  /* 0x00007610ffd67816 */ /* 0x000fc800000000d6 */
[----:B0-----:R-:W-:Y:S02]  /*d350*/  @P3 IMAD.MOV.U32 R160, RZ, RZ, R93 ;  /* 0x000000ffffa03224 */ /* 0x001fe400078e005d */
[----:B------:R-:W-:Y:S01]  /*d360*/  @P3 IMAD.MOV.U32 R161, RZ, RZ, R157 ;  /* 0x000000ffffa13224 */ /* 0x000fe200078e009d */
[----:B------:R-:W4:Y:S04]  /*d370*/  LDL R93, [R1+0x190] ;  /* 0x00019000015d7983 */ /* 0x000f280000100800 */
[----:B------:R0:W4:Y:S01]  /*d380*/  @P3 LDG.E.U16 R212, desc[UR60][R160.64] ;  /* 0x0000003ca0d43981 */ /* 0x000122000c1e1500 */
[----:B------:R-:W-:-:S03]  /*d390*/  PRMT R216, RZ, 0x7610, R216 ;  /* 0x00007610ffd87816 */ /* 0x000fc600000000d8 */
[----:B------:R-:W4:Y:S01]  /*d3a0*/  LDL R157, [R1+0x300] ;  /* 0x00030000019d7983 */ /* 0x000f220000100800 */
[----:B0-----:R-:W-:Y:S01]  /*d3b0*/  @P3 MOV R160, R103 ;  /* 0x0000006700a03202 */ /* 0x001fe20000000f00 */
[----:B------:R-:W-:Y:S01]  /*d3c0*/  @P3 IMAD.MOV.U32 R161, RZ, RZ, R104 ;  /* 0x000000ffffa13224 */ /* 0x000fe200078e0068 */
[----:B------:R-:W-:Y:S01]  /*d3d0*/  ISETP.GT.AND P2, PT, R106, 0x7d, PT ;  /* 0x0000007d6a00780c */ /* 0x000fe20003f44270 */
[----:B------:R-:W4:Y:S04]  /*d3e0*/  LDL R104, [R1+0x304] ;  /* 0x0003040001687983 */ /* 0x000f280000100800 */
[----:B------:R3:W4:Y:S01]  /*d3f0*/  @P3 LDG.E.U16 R214, desc[UR60][R160.64] ;  /* 0x0000003ca0d63981 */ /* 0x000722000c1e1500 */
[----:B------:R-:W-:Y:S02]  /*d400*/  PRMT R218, RZ, 0x7610, R218 ;  /* 0x00007610ffda7816 */ /* 0x000fe400000000da */
[----:B------:R-:W-:Y:S01]  /*d410*/  PRMT R220, RZ, 0x7610, R220 ;  /* 0x00007610ffdc7816 */ /* 0x000fe200000000dc */
[----:B------:R-:W4:Y:S01]  /*d420*/  LDL R103, [R1+0x2f0] ;  /* 0x0002f00001677983 */ /* 0x000f220000100800 */
[----:B---3--:R-:W-:-:S03]  /*d430*/  @P1 IMAD.MOV.U32 R160, RZ, RZ, R17 ;  /* 0x000000ffffa01224 */ /* 0x008fc600078e0011 */
[----:B------:R-:W3:Y:S01]  /*d440*/  LDL R17, [R1+0x188] ;  /* 0x0001880001117983 */ /* 0x000ee20000100800 */
[----:B------:R-:W-:-:S03]  /*d450*/  @P1 IMAD.MOV.U32 R161, RZ, RZ, R20 ;  /* 0x000000ffffa11224 */ /* 0x000fc600078e0014 */
[----:B------:R-:W3:Y:S04]  /*d460*/  LDL R20, [R1+0x184] ;  /* 0x0001840001147983 */ /* 0x000ee80000100800 */
[----:B------:R2:W3:Y:S02]  /*d470*/  @P1 LDG.E.U16 R216, desc[UR60][R160.64] ;  /* 0x0000003ca0d81981 */ /* 0x0004e4000c1e1500 */
[----:B--2---:R-:W-:Y:S02]  /*d480*/  @P1 MOV R161, R3 ;  /* 0x0000000300a11202 */ /* 0x004fe40000000f00 */
[----:B------:R-:W2:Y:S01]  /*d490*/  LDL R3, [R1+0x2f8] ;  /* 0x0002f80001037983 */ /* 0x000ea20000100800 */
[----:B----4-:R-:W-:-:S03]  /*d4a0*/  @P1 IMAD.MOV.U32 R160, RZ, RZ, R2 ;  /* 0x000000ffffa01224 */ /* 0x010fc600078e0002 */
[----:B------:R-:W4:Y:S04]  /*d4b0*/  LDL R2, [R1+0x2fc] ;  /* 0x0002fc0001027983 */ /* 0x000f280000100800 */
[----:B------:R0:W4:Y:S01]  /*d4c0*/  @P1 LDG.E.U16 R218, desc[UR60][R160.64] ;  /* 0x0000003ca0da1981 */ /* 0x000122000c1e1500 */
[----:B------:R-:W-:Y:S02]  /*d4d0*/  PRMT R222, RZ, 0x7610, R222 ;  /* 0x00007610ffde7816 */ /* 0x000fe400000000de */
[----:B------:R-:W-:Y:S01]  /*d4e0*/  ISETP.GT.AND P1, PT, R106, 0x67, PT ;  /* 0x000000676a00780c */ /* 0x000fe20003f24270 */
[----:B0-----:R-:W-:Y:S02]  /*d4f0*/  @P2 IMAD.MOV.U32 R161, RZ, RZ, R90 ;  /* 0x000000ffffa12224 */ /* 0x001fe400078e005a */
[----:B------:R-:W-:-:S02]  /*d500*/  @P2 IMAD.MOV.U32 R160, RZ, RZ, R93 ;  /* 0x000000ffffa02224 */ /* 0x000fc400078e005d */
[----:B------:R-:W4:Y:S04]  /*d510*/  LDL R93, [R1+0x2f4] ;  /* 0x0002f400015d7983 */ /* 0x000f280000100800 */
[----:B------:R3:W4:Y:S01]  /*d520*/  @P2 LDG.E.U16 R220, desc[UR60][R160.64] ;  /* 0x0000003ca0dc2981 */ /* 0x000722000c1e1500 */
[----:B------:R-:W-:-:S03]  /*d530*/  PRMT R224, RZ, 0x7610, R224 ;  /* 0x00007610ffe07816 */ /* 0x000fc600000000e0 */
[----:B------:R0:W-:Y:S01]  /*d540*/  STL [R1+0x99c], R90 ;  /* 0x00099c5a01007387 */ /* 0x0001e20000100800 */
[----:B---3--:R-:W-:-:S03]  /*d550*/  @P2 IMAD.MOV.U32 R160, RZ, RZ, R17 ;  /* 0x000000ffffa02224 */ /* 0x008fc600078e0011 */
[----:B------:R-:W3:Y:S01]  /*d560*/  LDL R17, [R1+0x280] ;  /* 0x0002800001117983 */ /* 0x000ee20000100800 */
[----:B------:R-:W-:-:S03]  /*d570*/  @P2 IMAD.MOV.U32 R161, RZ, RZ, R20 ;  /* 0x000000ffffa12224 */ /* 0x000fc600078e0014 */
[----:B------:R-:W3:Y:S04]  /*d580*/  LDL R20, [R1+0x27c] ;  /* 0x00027c0001147983 */ /* 0x000ee80000100800 */
[----:B------:R1:W3:Y:S04]  /*d590*/  @P2 LDG.E.U16 R222, desc[UR60][R160.64] ;  /* 0x0000003ca0de2981 */ /* 0x0002e8000c1e1500 */
[----:B0-----:R-:W3:Y:S01]  /*d5a0*/  LDL.LU R90, [R1+0x180] ;  /* 0x00018000015a7983 */ /* 0x001ee20000300800 */
[----:B-1----:R-:W-:Y:S01]  /*d5b0*/  @P0 MOV R160, R104 ;  /* 0x0000006800a00202 */ /* 0x002fe20000000f00 */
[----:B------:R-:W-:Y:S01]  /*d5c0*/  @P0 IMAD.MOV.U32 R161, RZ, RZ, R157 ;  /* 0x000000ffffa10224 */ /* 0x000fe200078e009d */
[----:B------:R-:W-:Y:S01]  /*d5d0*/  PRMT R226, RZ, 0x7610, R226 ;  /* 0x00007610ffe27816 */ /* 0x000fe200000000e2 */
[----:B------:R-:W3:Y:S04]  /*d5e0*/  LDL R157, [R1+0x264] ;  /* 0x00026400019d7983 */ /* 0x000ee80000100800 */
[----:B------:R2:W3:Y:S01]  /*d5f0*/  @P0 LDG.E.U16 R224, desc[UR60][R160.64] ;  /* 0x0000003ca0e00981 */ /* 0x0004e2000c1e1500 */
[----:B------:R-:W-:-:S02]  /*d600*/  PRMT R228, RZ, 0x7610, R228 ;  /* 0x00007610ffe47816 */ /* 0x000fc400000000e4 */
[----:B------:R-:W-:Y:S01]  /*d610*/  PRMT R230, RZ, 0x7610, R230 ;  /* 0x00007610ffe67816 */ /* 0x000fe200000000e6 */
[----:B------:R-:W3:Y:S01]  /*d620*/  LDL R104, [R1+0x268] ;  /* 0x0002680001687983 */ /* 0x000ee20000100800 */
[----:B--2---:R-:W-:-:S03]  /*d630*/  @P1 IMAD.MOV.U32 R161, RZ, RZ, R3 ;  /* 0x000000ffffa11224 */ /* 0x004fc600078e0003 */
[----:B------:R-:W2:Y:S01]  /*d640*/  LDL R3, [R1+0x274] ;  /* 0x0002740001037983 */ /* 0x000ea20000100800 */
[----:B----4-:R-:W-:-:S03]  /*d650*/  @P1 IMAD.MOV.U32 R160, RZ, RZ, R2 ;  /* 0x000000ffffa01224 */ /* 0x010fc600078e0002 */
[----:B------:R-:W4:Y:S01]  /*d660*/  LDL R2, [R1+0x278] ;  /* 0x0002780001027983 */ /* 0x000f220000100800 */
[----:B------:R-:W-:-:S03]  /*d670*/  ISETP.GT.AND P0, PT, R106, 0x6e, PT ;  /* 0x0000006e6a00780c */ /* 0x000fc60003f04270 */
[----:B------:R0:W4:Y:S02]  /*d680*/  @P1 LDG.E.U16 R226, desc[UR60][R160.64] ;  /* 0x0000003ca0e21981 */ /* 0x000124000c1e1500 */
[----:B0-----:R-:W-:Y:S02]  /*d690*/  @P1 MOV R161, R103 ;  /* 0x0000006700a11202 */ /* 0x001fe40000000f00 */
[----:B------:R-:W-:Y:S01]  /*d6a0*/  PRMT R232, RZ, 0x7610, R232 ;  /* 0x00007610ffe87816 */ /* 0x000fe200000000e8 */
[----:B------:R-:W4:Y:S01]  /*d6b0*/  LDL R103, [R1+0x1fc] ;  /* 0x0001fc0001677983 */ /* 0x000f220000100800 */
[----:B------:R-:W-:-:S03]  /*d6c0*/  @P1 IMAD.MOV.U32 R160, RZ, RZ, R93 ;  /* 0x000000ffffa01224 */ /* 0x000fc600078e005d */
[----:B------:R-:W4:Y:S04]  /*d6d0*/  LDL R93, [R1+0x200] ;  /* 0x00020000015d7983 */ /* 0x000f280000100800 */
[----:B------:R3:W4:Y:S02]  /*d6e0*/  @P1 LDG.E.U16 R228, desc[UR60][R160.64] ;  /* 0x0000003ca0e41981 */ /* 0x000724000c1e1500 */
[----:B---3--:R-:W-:Y:S02]  /*d6f0*/  @P0 IMAD.MOV.U32 R160, RZ, RZ, R17 ;  /* 0x000000ffffa00224 */ /* 0x008fe400078e0011 */
[----:B------:R-:W3:Y:S01]  /*d700*/  LDL R17, [R1+0x1f8] ;  /* 0x0001f80001117983 */ /* 0x000ee20000100800 */
[----:B------:R-:W-:-:S03]  /*d710*/  @P0 IMAD.MOV.U32 R161, RZ, RZ, R20 ;  /* 0x000000ffffa10224 */ /* 0x000fc600078e0014 */
[----:B------:R-:W3:Y:S04]  /*d720*/  LDL R20, [R1+0x1f4] ;  /* 0x0001f40001147983 */ /* 0x000ee80000100800 */
[----:B------:R2:W3:Y:S02]  /*d730*/  @P0 LDG.E.U16 R230, desc[UR60][R160.64] ;  /* 0x0000003ca0e60981 */ /* 0x0004e4000c1e1500 */
[----:B--2---:R-:W-:Y:S02]  /*d740*/  @P0 IMAD.MOV.U32 R161, RZ, RZ, R3 ;  /* 0x000000ffffa10224 */ /* 0x004fe400078e0003 */
[----:B------:R-:W2:Y:S01]  /*d750*/  LDL R3, [R1+0x1ec] ;  /* 0x0001ec0001037983 */ /* 0x000ea20000100800 */
[----:B----4-:R-:W-:-:S03]  /*d760*/  @P0 IMAD.MOV.U32 R160, RZ, RZ, R2 ;  /* 0x000000ffffa00224 */ /* 0x010fc600078e0002 */
[----:B------:R-:W4:Y:S04]  /*d770*/  LDL R2, [R1+0x1f0] ;  /* 0x0001f00001027983 */ /* 0x000f280000100800 */
[----:B------:R0:W4:Y:S04]  /*d780*/  @P0 LDG.E.U16 R232, desc[UR60][R160.64] ;  /* 0x0000003ca0e80981 */ /* 0x000128000c1e1500 */
[----:B------:R-:W0:Y:S04]  /*d790*/  LDL R160, [R1+0x26c] ;  /* 0x00026c0001a07983 */ /* 0x000e280000100800 */
[----:B------:R-:W0:Y:S01]  /*d7a0*/  LDL R161, [R1+0x270] ;  /* 0x0002700001a17983 */ /* 0x000e220000100800 */
[----:B------:R-:W-:-:S02]  /*d7b0*/  ISETP.GT.AND P1, PT, R106, 0x6f, PT ;  /* 0x0000006f6a00780c */ /* 0x000fc40003f24270 */
[----:B------:R-:W-:Y:S02]  /*d7c0*/  PRMT R234, RZ, 0x7610, R234 ;  /* 0x00007610ffea7816 */ /* 0x000fe400000000ea */
[----:B------:R-:W-:Y:S02]  /*d7d0*/  ISETP.GT.AND P0, PT, R106, 0x76, PT ;  /* 0x000000766a00780c */ /* 0x000fe40003f04270 */
[----:B------:R-:W-:Y:S02]  /*d7e0*/  PRMT R236, RZ, 0x7610, R236 ;  /* 0x00007610ffec7816 */ /* 0x000fe400000000ec */
[----:B------:R-:W-:Y:S02]  /*d7f0*/  PRMT R238, RZ, 0x7610, R238 ;  /* 0x00007610ffee7816 */ /* 0x000fe400000000ee */
[----:B------:R-:W-:Y:S02]  /*d800*/  PRMT R240, RZ, 0x7610, R240 ;  /* 0x00007610fff07816 */ /* 0x000fe400000000f0 */
[----:B------:R-:W-:-:S02]  /*d810*/  PRMT R242, RZ, 0x7610, R242 ;  /* 0x00007610fff27816 */ /* 0x000fc400000000f2 */
[----:B0-----:R-:W-:-:S04]  /*d820*/  @P1 LOP3.LUT R161, R161, R160, RZ, 0x3c, !PT ;  /* 0x000000a0a1a11212 */ /* 0x001fc800078e3cff */
[----:B------:R-:W-:-:S04]  /*d830*/  @P1 LOP3.LUT R160, R161, R160, RZ, 0x3c, !PT ;  /* 0x000000a0a1a01212 */ /* 0x000fc800078e3cff */
[----:B------:R-:W-:-:S05]  /*d840*/  @P1 LOP3.LUT R161, R161, R160, RZ, 0x3c, !PT ;  /* 0x000000a0a1a11212 */ /* 0x000fca00078e3cff */
[----:B------:R0:W4:Y:S02]  /*d850*/  @P1 LDG.E.U16 R234, desc[UR60][R160.64] ;  /* 0x0000003ca0ea1981 */ /* 0x000124000c1e1500 */
[----:B0-----:R-:W-:Y:S01]  /*d860*/  @P1 MOV R160, R104 ;  /* 0x0000006800a01202 */ /* 0x001fe20000000f00 */
[----:B------:R-:W-:-:S05]  /*d870*/  @P1 IMAD.MOV.U32 R161, RZ, RZ, R157 ;  /* 0x000000ffffa11224 */ /* 0x000fca00078e009d */
[----:B------:R0:W4:Y:S01]  /*d880*/  @P1 LDG.E.U16 R236, desc[UR60][R160.64] ;  /* 0x0000003ca0ec1981 */ /* 0x000122000c1e1500 */
[----:B------:R-:W-:Y:S01]  /*d890*/  ISETP.GT.AND P1, PT, R106, 0x77, PT ;  /* 0x000000776a00780c */ /* 0x000fe20003f24270 */
[----:B0-----:R-:W-:Y:S02]  /*d8a0*/  @P0 IMAD.MOV.U32 R160, RZ, RZ, R93 ;  /* 0x000000ffffa00224 */ /* 0x001fe400078e005d */
[----:B------:R-:W-:Y:S01]  /*d8b0*/  @P0 IMAD.MOV.U32 R161, RZ, RZ, R103 ;  /* 0x000000ffffa10224 */ /* 0x000fe200078e0067 */
[----:B------:R-:W4:Y:S04]  /*d8c0*/  LDL R93, [R1+0x170] ;  /* 0x00017000015d7983 */ /* 0x000f280000100800 */
[----:B------:R3:W4:Y:S02]  /*d8d0*/  @P0 LDG.E.U16 R238, desc[UR60][R160.64] ;  /* 0x0000003ca0ee0981 */ /* 0x000724000c1e1500 */
[----:B---3--:R-:W-:Y:S01]  /*d8e0*/  @P0 IMAD.MOV.U32 R160, RZ, RZ, R17 ;  /* 0x000000ffffa00224 */ /* 0x008fe200078e0011 */
[----:B------:R-:W-:-:S02]  /*d8f0*/  @P0 MOV R161, R20 ;  /* 0x0000001400a10202 */ /* 0x000fc40000000f00 */
[----:B------:R-:W3:Y:S04]  /*d900*/  LDL.LU R20, [R1+0xac] ;  /* 0x0000ac0001147983 */ /* 0x000ee80000300800 */
[----:B------:R2:W3:Y:S02]  /*d910*/  @P0 LDG.E.U16 R240, desc[UR60][R160.64] ;  /* 0x0000003ca0f00981 */ /* 0x0004e4000c1e1500 */
[----:B--2---:R-:W-:Y:S02]  /*d920*/  @P1 IMAD.MOV.U32 R161, RZ, RZ, R3 ;  /* 0x000000ffffa11224 */ /* 0x004fe400078e0003 */
[----:B----4-:R-:W-:Y:S01]  /*d930*/  @P1 IMAD.MOV.U32 R160, RZ, RZ, R2 ;  /* 0x000000ffffa01224 */ /* 0x010fe200078e0002 */
[----:B------:R-:W2:Y:S04]  /*d940*/  LDL.LU R3, [R1+0xa8] ;  /* 0x0000a80001037983 */ /* 0x000ea80000300800 */
[----:B------:R-:W4:Y:S04]  /*d950*/  LDL.LU R104, [R1+0x7c] ;  /* 0x00007c0001687983 */ /* 0x000f280000300800 */
[----:B------:R-:W4:Y:S04]  /*d960*/  LDL.LU R103, [R1+0x78] ;  /* 0x0000780001677983 */ /* 0x000f280000300800 */
[----:B------:R-:W4:Y:S04]  /*d970*/  LDL.LU R157, [R1+0x54] ;  /* 0x00005400019d7983 */ /* 0x000f280000300800 */
[----:B------:R-:W4:Y:S04]  /*d980*/  LDL.LU R2, [R1+0x50] ;  /* 0x0000500001027983 */ /* 0x000f280000300800 */
[----:B------:R-:W4:Y:S04]  /*d990*/  LDL.LU R17, [R1+0x2c] ;  /* 0x00002c0001117983 */ /* 0x000f280000300800 */
[----:B------:R0:W4:Y:S04]  /*d9a0*/  @P1 LDG.E.U16 R242, desc[UR60][R160.64] ;  /* 0x0000003ca0f21981 */ /* 0x000128000c1e1500 */
[----:B------:R-:W0:Y:S04]  /*d9b0*/  LDL R160, [R1+0x1e4] ;  /* 0x0001e40001a07983 */ /* 0x000e280000100800 */
[----:B------:R-:W0:Y:S01]  /*d9c0*/  LDL R161, [R1+0x1e8] ;  /* 0x0001e80001a17983 */ /* 0x000e220000100800 */
[----:B------:R-:W-:-:S02]  /*d9d0*/  PRMT R244, RZ, 0x7610, R244 ;  /* 0x00007610fff47816 */ /* 0x000fc400000000f4 */
[----:B------:R-:W-:Y:S02]  /*d9e0*/  ISETP.GT.AND P0, PT, R106, 0x7e, PT ;  /* 0x0000007e6a00780c */ /* 0x000fe40003f04270 */
[----:B0-----:R-:W-:-:S04]  /*d9f0*/  @P1 LOP3.LUT R161, R161, R160, RZ, 0x3c, !PT ;  /* 0x000000a0a1a11212 */ /* 0x001fc800078e3cff */
[----:B------:R-:W-:-:S04]  /*da00*/  @P1 LOP3.LUT R160, R161, R160, RZ, 0x3c, !PT ;  /* 0x000000a0a1a01212 */ /* 0x000fc800078e3cff */
[----:B------:R-:W-:-:S05]  /*da10*/  @P1 LOP3.LUT R161, R161, R160, RZ, 0x3c, !PT ;  /* 0x000000a0a1a11212 */ /* 0x000fca00078e3cff */
[----:B------:R0:W4:Y:S04]  /*da20*/  @P1 LDG.E.U16 R244, desc[UR60][R160.64] ;  /* 0x0000003ca0f41981 */ /* 0x000128000c1e1500 */
[----:B------:R-:W3:Y:S01]  /*da30*/  LDL R161, [R1+0x17c] ;  /* 0x00017c0001a17983 */ /* 0x000ee20000100800 */
[----:B------:R-:W-:Y:S01]  /*da40*/  PRMT R246, RZ, 0x7610, R246 ;  /* 0x00007610fff67816 */ /* 0x000fe200000000f6 */
[----:B0-----:R-:W-:-:S05]  /*da50*/  @P0 IMAD.MOV.U32 R160, RZ, RZ, R90 ;  /* 0x000000ffffa00224 */ /* 0x001fca00078e005a */
[----:B---3--:R0:W3:Y:S04]  /*da60*/  @P0 LDG.E.U16 R246, desc[UR60][R160.64] ;  /* 0x0000003ca0f60981 */ /* 0x0080e8000c1e1500 */
[----:B------:R-:W0:Y:S01]  /*da70*/  LDL R161, [R1+0x178] ;  /* 0x0001780001a17983 */ /* 0x000e220000100800 */
[----:B------:R-:W-:-:S03]  /*da80*/  PRMT R248, RZ, 0x7610, R248 ;  /* 0x00007610fff87816 */ /* 0x000fc600000000f8 */
[----:B------:R1:W-:Y:S01]  /*da90*/  STL [R1+0x998], R89 ;  /* 0x0009985901007387 */ /* 0x0003e20000100800 */
[----:B------:R-:W-:Y:S01]  /*daa0*/  ISETP.GT.AND P1, PT, R106, 0x7f, PT ;  /* 0x0000007f6a00780c */ /* 0x000fe20003f24270 */
[----:B0-----:R-:W-:Y:S01]  /*dab0*/  @P0 IMAD.MOV.U32 R160, RZ, RZ, R161 ;  /* 0x000000ffffa00224 */ /* 0x001fe200078e00a1 */
[----:B------:R-:W-:Y:S02]  /*dac0*/  @P0 MOV R161, R89 ;  /* 0x0000005900a10202 */ /* 0x000fe40000000f00 */
[----:B-1----:R-:W2:Y:S04]  /*dad0*/  LDL.LU R89, [R1+0x168] ;  /* 0x0001680001597983 */ /* 0x002ea80000300800 */
[----:B------:R0:W3:Y:S04]  /*dae0*/  @P0 LDG.E.U16 R248, desc[UR60][R160.64] ;  /* 0x0000003ca0f80981 */ /* 0x0000e8000c1e1500 */
[----:B------:R-:W4:Y:S01]  /*daf0*/  LDL R161, [R1+0x16c] ;  /* 0x00016c0001a17983 */ /* 0x000f220000100800 */
[----:B0-----:R-:W-:-:S02]  /*db00*/  @P1 IMAD.MOV.U32 R160, RZ, RZ, R93 ;  /* 0x000000ffffa01224 */ /* 0x001fc400078e005d */
[----:B------:R-:W0:Y:S01]  /*db10*/  S2R R93, SR_TID.X ;  /* 0x00000000005d7919 */ /* 0x000e220000002100 */
[----:B------:R-:W-:Y:S02]  /*db20*/  PRMT R250, RZ, 0x7610, R250 ;  /* 0x00007610fffa7816 */ /* 0x000fe400000000fa */
[----:B------:R-:W-:Y:S02]  /*db30*/  PRMT R252, RZ, 0x7610, R252 ;  /* 0x00007610fffc7816 */ /* 0x000fe400000000fc */
[----:B0-----:R-:W-:-:S04]  /*db40*/  LOP3.LUT R93, R93, 0x7f, RZ, 0xc0, !PT ;  /* 0x0000007f5d5d7812 */ /* 0x001fc800078ec0ff */
[----:B------:R-:W-:Y:S01]  /*db50*/  ISETP.GE.AND P0, PT, R93, R106, PT ;  /* 0x0000006a5d00720c */ /* 0x000fe20003f06270 */
[----:B----4-:R2:W4:Y:S02]  /*db60*/  @P1 LDG.E.U16 R250, desc[UR60][R160.64] ;  /* 0x0000003ca0fa1981 */ /* 0x010524000c1e1500 */
[----:B--2---:R-:W-:Y:S02]  /*db70*/  @P1 IMAD.MOV.U32 R160, RZ, RZ, R89 ;  /* 0x000000ffffa01224 */ /* 0x004fe400078e0059 */
[----:B------:R-:W-:-:S05]  /*db80*/  @P1 IMAD.MOV.U32 R161, RZ, RZ, R0 ;  /* 0x000000ffffa11224 */ /* 0x000fca00078e0000 */
[----:B------:R-:W2:Y:S04]  /*db90*/  @P1 LDG.E.U16 R252, desc[UR60][R160.64] ;  /* 0x0000003ca0fc1981 */ /* 0x000ea8000c1e1500 */
[----:B------:R-:W3:Y:S04]  /*dba0*/  LDL.LU R160, [R1+0xc] ;  /* 0x00000c0001a07983 */ /* 0x000ee80000300800 */
[----:B------:R-:W4:Y:S04]  /*dbb0*/  LDL.LU R161, [R1+0x8] ;  /* 0x0000080001a17983 */ /* 0x000f280000300800 */
[----:B------:R-:W2:Y:S01]  /*dbc0*/  LDL.LU R93, [R1+0xae0] ;  /* 0x000ae000015d7983 */ /* 0x000ea20000300800 */
[----:B------:R-:W-:Y:S06]  /*dbd0*/  BAR.SYNC.DEFER_BLOCKING 0x0 ;  /* 0x0000000000007b1d */ /* 0x000fec0000010000 */
[----:B------:R-:W3:Y:S04]  /*dbe0*/  LDL.LU R106, [R1+0x28] ;  /* 0x00002800016a7983 */ /* 0x000ee80000300800 */
[----:B--2---:R0:W-:Y:S04]  /*dbf0*/  STS.U16 [R93], R20 ;  /* 0x000000145d007388 */ /* 0x0041e80000000400 */
[----:B------:R1:W-:Y:S04]  /*dc00*/  STS.U16 [R93+0x8000], R3 ;  /* 0x008000035d007388 */ /* 0x0003e80000000400 */
[----:B0-----:R-:W2:Y:S04]  /*dc10*/  LDL.LU R20, [R1+0xadc] ;  /* 0x000adc0001147983 */ /* 0x001ea80000300800 */
[----:B-1----:R-:W2:Y:S04]  /*dc20*/  LDL.LU R3, [R1+0xad8] ;  /* 0x000ad80001037983 */ /* 0x002ea80000300800 */
[----:B------:R0:W-:Y:S04]  /*dc30*/  STS.U16 [R93+0x400], R104 ;  /* 0x000400685d007388 */ /* 0x0001e80000000400 */
[----:B------:R1:W-:Y:S04]  /*dc40*/  STS.U16 [R93+0x8400], R103 ;  /* 0x008400675d007388 */ /* 0x0003e80000000400 */
[----:B------:R4:W-:Y:S04]  /*dc50*/  STS.U16 [R93+0x800], R157 ;  /* 0x0008009d5d007388 */ /* 0x0009e80000000400 */
[----:B0-----:R-:W2:Y:S04]  /*dc60*/  LDL.LU R104, [R1+0xad4] ;  /* 0x000ad40001687983 */ /* 0x001ea80000300800 */
[----:B-1----:R-:W2:Y:S04]  /*dc70*/  LDL.LU R103, [R1+0xad0] ;  /* 0x000ad00001677983 */ /* 0x002ea80000300800 */
[----:B----4-:R-:W4:Y:S04]  /*dc80*/  LDL.LU R157, [R1+0xacc] ;  /* 0x000acc00019d7983 */ /* 0x010f280000300800 */
[----:B------:R0:W-:Y:S04]  /*dc90*/  STS.U16 [R93+0x8800], R2 ;  /* 0x008800025d007388 */ /* 0x0001e80000000400 */
[----:B------:R1:W-:Y:S04]  /*dca0*/  STS.U16 [R93+0xc00], R17 ;  /* 0x000c00115d007388 */ /* 0x0003e80000000400 */
[----:B---3--:R-:W-:Y:S04]  /*dcb0*/  STS.U16 [R93+0x8c00], R106 ;  /* 0x008c006a5d007388 */ /* 0x008fe80000000400 */
[----:B0-----:R-:W3:Y:S04]  /*dcc0*/  LDL.LU R2, [R1+0xac8] ;  /* 0x000ac80001027983 */ /* 0x001ee80000300800 */
[----:B-1----:R-:W4:Y:S04]  /*dcd0*/  LDL.LU R17, [R1+0xac4] ;  /* 0x000ac40001117983 */ /* 0x002f280000300800 */
[----:B------:R-:W-:Y:S04]  /*dce0*/  STS.U16 [R93+0x1000], R160 ;  /* 0x001000a05d007388 */ /* 0x000fe80000000400 */
        /* <DEDUP_REMOVED lines=10> */
[----:B--2---:R-:W-:Y:S04]  /*dd90*/  STS.U16 [R93+0x9400], R20 ;  /* 0x009400145d007388 */ /* 0x004fe80000000400 */
[----:B------:R0:W-:Y:S04]  /*dda0*/  STS.U16 [R93+0x1400], R3 ;  /* 0x001400035d007388 */ /* 0x0001e80000000400 */
[----:B0-----:R-:W2:Y:S04]  /*ddb0*/  LDL.LU R3, [R1+0xac0] ;  /* 0x000ac00001037983 */ /* 0x001ea80000300800 */
[----:B------:R-:W3:Y:S04]  /*ddc0*/  LDL.LU R106, [R1+0x24] ;  /* 0x00002400016a7983 */ /* 0x000ee80000300800 */
[----:B------:R-:W4:Y:S04]  /*ddd0*/  LDL.LU R160, [R1+0x20] ;  /* 0x0000200001a07983 */ /* 0x000f280000300800 */
[----:B------:R-:W2:Y:S04]  /*dde0*/  LDL.LU R161, [R1+0x4] ;  /* 0x0000040001a17983 */ /* 0x000ea80000300800 */
[----:B------:R-:W2:Y:S04]  /*ddf0*/  LDL.LU R20, [R1+0xabc] ;  /* 0x000abc0001147983 */ /* 0x000ea80000300800 */
[----:B------:R-:W2:Y:S04]  /*de00*/  LDL.LU R14, [R1+0xab8] ;  /* 0x000ab800010e7983 */ /* 0x000ea80000300800 */
[----:B------:R-:W2:Y:S04]  /*de10*/  LDL.LU R92, [R1+0xab4] ;  /* 0x000ab400015c7983 */ /* 0x000ea80000300800 */
[----:B------:R-:W2:Y:S04]  /*de20*/  LDL.LU R91, [R1+0xab0] ;  /* 0x000ab000015b7983 */ /* 0x000ea80000300800 */
[----:B------:R-:W3:Y:S04]  /*de30*/  LDL.LU R95, [R1+0xaac] ;  /* 0x000aac00015f7983 */ /* 0x000ee80000300800 */
[----:B------:R-:W4:Y:S04]  /*de40*/  LDL.LU R227, [R1+0x48] ;  /* 0x0000480001e37983 */ /* 0x000f280000300800 */
[----:B------:R-:W2:Y:S04]  /*de50*/  LDL.LU R225, [R1+0x4c] ;  /* 0x00004c0001e17983 */ /* 0x000ea80000300800 */
[----:B------:R-:W2:Y:S04]  /*de60*/  LDL.LU R195, [R1+0x70] ;  /* 0x0000700001c37983 */ /* 0x000ea80000300800 */
[----:B------:R-:W2:Y:S04]  /*de70*/  LDL.LU R193, [R1+0x74] ;  /* 0x0000740001c17983 */ /* 0x000ea80000300800 */
[----:B------:R-:W2:Y:S04]  /*de80*/  LDL.LU R163, [R1+0xa0] ;  /* 0x0000a00001a37983 */ /* 0x000ea80000300800 */
[----:B------:R0:W-:Y:S04]  /*de90*/  STS.U16 [R93+0xa800], R155 ;  /* 0x00a8009b5d007388 */ /* 0x0001e80000000400 */
[----:B------:R-:W-:Y:S04]  /*dea0*/  STS.U16 [R93+0x2c00], R121 ;  /* 0x002c00795d007388 */ /* 0x000fe80000000400 */
[----:B------:R-:W-:Y:S04]  /*deb0*/  STS.U16 [R93+0xac00], R122 ;  /* 0x00ac007a5d007388 */ /* 0x000fe80000000400 */
[----:B0-----:R-:W2:Y:S04]  /*dec0*/  LDL.LU R155, [R1] ;  /* 0x00000000019b7983 */ /* 0x001ea80000300800 */
[----:B------:R-:W-:Y:S04]  /*ded0*/  STS.U16 [R93+0x3000], R137 ;  /* 0x003000895d007388 */ /* 0x000fe80000000400 */
[----:B------:R-:W-:Y:S04]  /*dee0*/  STS.U16 [R93+0xb000], R138 ;  /* 0x00b0008a5d007388 */ /* 0x000fe80000000400 */
[----:B------:R0:W-:Y:S04]  /*def0*/  STS.U16 [R93+0x3400], R150 ;  /* 0x003400965d007388 */ /* 0x0001e80000000400 */
[----:B------:R-:W-:Y:S04]  /*df00*/  STS.U16 [R93+0xb400], R151 ;  /* 0x00b400975d007388 */ /* 0x000fe80000000400 */
[----:B------:R-:W-:Y:S04]  /*df10*/  STS.U16 [R93+0x3800], R172 ;  /* 0x003800ac5d007388 */ /* 0x000fe80000000400 */
[----:B------:R-:W-:Y:S04]  /*df20*/  STS.U16 [R93+0xb800], R174 ;  /* 0x00b800ae5d007388 */ /* 0x000fe80000000400 */
[----:B------:R-:W-:Y:S04]  /*df30*/  STS.U16 [R93+0x3c00], R176 ;  /* 0x003c00b05d007388 */ /* 0x000fe80000000400 */
[----:B------:R-:W-:Y:S04]  /*df40*/  STS.U16 [R93+0xbc00], R178 ;  /* 0x00bc00b25d007388 */ /* 0x000fe80000000400 */
[----:B0-----:R-:W2:Y:S04]  /*df50*/  LDL.LU R150, [R1+0xa4] ;  /* 0x0000a40001967983 */ /* 0x001ea80000300800 */
[----:B---3--:R-:W-:Y:S04]  /*df60*/  STS.U16 [R95+0xc80], R106 ;  /* 0x000c806a5f007388 */ /* 0x008fe80000000400 */
[----:B----4-:R-:W-:Y:S04]  /*df70*/  STS.U16 [R95+0x8880], R227 ;  /* 0x008880e35f007388 */ /* 0x010fe80000000400 */
[----:B--2---:R-:W-:Y:S04]  /*df80*/  STS.U16 [R95+0x880], R225 ;  /* 0x000880e15f007388 */ /* 0x004fe80000000400 */
[----:B------:R-:W-:Y:S04]  /*df90*/  STS.U16 [R95+0x8480], R195 ;  /* 0x008480c35f007388 */ /* 0x000fe80000000400 */
[----:B------:R-:W-:Y:S04]  /*dfa0*/  STS.U16 [R95+0x480], R193 ;  /* 0x000480c15f007388 */ /* 0x000fe80000000400 */
[----:B------:R0:W-:Y:S04]  /*dfb0*/  STS.U16 [R95+0x8080], R163 ;  /* 0x008080a35f007388 */ /* 0x0001e80000000400 */
[----:B------:R1:W-:Y:S04]  /*dfc0*/  STS.U16 [R95+0x8c80], R160 ;  /* 0x008c80a05f007388 */ /* 0x0003e80000000400 */
[----:B0-----:R-:W2:Y:S04]  /*dfd0*/  LDL.LU R163, [R1+0x9c] ;  /* 0x00009c0001a37983 */ /* 0x001ea80000300800 */
[----:B------:R-:W3:Y:S04]  /*dfe0*/  LDL.LU R193, [R1+0x98] ;  /* 0x0000980001c17983 */ /* 0x000ee80000300800 */
[----:B------:R-:W4:Y:S04]  /*dff0*/  LDL.LU R195, [R1+0x6c] ;  /* 0x00006c0001c37983 */ /* 0x000f280000300800 */
[----:B------:R-:W4:Y:S04]  /*e000*/  LDL.LU R225, [R1+0x68] ;  /* 0x0000680001e17983 */ /* 0x000f280000300800 */
[----:B------:R-:W4:Y:S04]  /*e010*/  LDL.LU R227, [R1+0x44] ;  /* 0x0000440001e37983 */ /* 0x000f280000300800 */
[----:B------:R-:W4:Y:S04]  /*e020*/  LDL.LU R106, [R1+0x40] ;  /* 0x00004000016a7983 */ /* 0x000f280000300800 */
[----:B------:R0:W-:Y:S04]  /*e030*/  STS.U16 [R95+0x1080], R161 ;  /* 0x001080a15f007388 */ /* 0x0001e80000000400 */
[----:B-1----:R-:W4:Y:S04]  /*e040*/  LDL.LU R160, [R1+0x1c] ;  /* 0x00001c0001a07983 */ /* 0x002f280000300800 */
[----:B------:R1:W-:Y:S04]  /*e050*/  STS.U16 [R95+0x1480], R18 ;  /* 0x001480125f007388 */ /* 0x0003e80000000400 */
[----:B0-----:R-:W4:Y:S04]  /*e060*/  LDL.LU R161, [R1+0x18] ;  /* 0x0000180001a17983 */ /* 0x001f280000300800 */
[----:B------:R0:W-:Y:S04]  /*e070*/  STS.U16 [R95+0x9480], R13 ;  /* 0x0094800d5f007388 */ /* 0x0001e80000000400 */
[----:B-1----:R-:W4:Y:S04]  /*e080*/  LDL.LU R18, [R1+0xaa8] ;  /* 0x000aa80001127983 */ /* 0x002f280000300800 */
[----:B------:R1:W-:Y:S04]  /*e090*/  STS.U16 [R95+0x1880], R102 ;  /* 0x001880665f007388 */ /* 0x0003e80000000400 */
[----:B0-----:R-:W2:Y:S04]  /*e0a0*/  LDL.LU R13, [R1+0xaa4] ;  /* 0x000aa400010d7983 */ /* 0x001ea80000300800 */
[----:B------:R0:W-:Y:S04]  /*e0b0*/  STS.U16 [R95+0x9880], R94 ;  /* 0x0098805e5f007388 */ /* 0x0001e80000000400 */
[----:B-1----:R-:W4:Y:S04]  /*e0c0*/  LDL.LU R102, [R1+0xaa0] ;  /* 0x000aa00001667983 */ /* 0x002f280000300800 */
[----:B------:R1:W-:Y:S04]  /*e0d0*/  STS.U16 [R95+0x1c80], R8 ;  /* 0x001c80085f007388 */ /* 0x0003e80000000400 */
[----:B0-----:R-:W4:Y:S04]  /*e0e0*/  LDL.LU R94, [R1+0xa9c] ;  /* 0x000a9c00015e7983 */ /* 0x001f280000300800 */
[----:B------:R0:W-:Y:S04]  /*e0f0*/  STS.U16 [R95+0x9c80], R96 ;  /* 0x009c80605f007388 */ /* 0x0001e80000000400 */
[----:B-1----:R-:W4:Y:S04]  /*e100*/  LDL.LU R8, [R1+0xa98] ;  /* 0x000a980001087983 */ /* 0x002f280000300800 */
[----:B0-----:R-:W2:Y:S04]  /*e110*/  LDL.LU R96, [R1+0xa94] ;  /* 0x000a940001607983 */ /* 0x001ea80000300800 */
        /* <DEDUP_REMOVED lines=18> */
[----:B--2---:R0:W-:Y:S04]  /*e240*/  STS.U16 [R96+0x1100], R13 ;  /* 0x0011000d60007388 */ /* 0x0041e80000000400 */
[----:B------:R1:W-:Y:S04]  /*e250*/  STS.U16 [R96+0x100], R163 ;  /* 0x000100a360007388 */ /* 0x0003e80000000400 */
[----:B---3--:R2:W-:Y:S04]  /*e260*/  STS.U16 [R96+0x8100], R193 ;  /* 0x008100c160007388 */ /* 0x0085e80000000400 */
[----:B0-----:R-:W3:Y:S04]  /*e270*/  LDL.LU R13, [R1+0xa90] ;  /* 0x000a9000010d7983 */ /* 0x001ee80000300800 */
[----:B-1----:R-:W3:Y:S04]  /*e280*/  LDL.LU R163, [R1+0x94] ;  /* 0x0000940001a37983 */ /* 0x002ee80000300800 */
[----:B----4-:R0:W-:Y:S04]  /*e290*/  STS.U16 [R96+0x500], R195 ;  /* 0x000500c360007388 */ /* 0x0101e80000000400 */
[----:B--2---:R-:W2:Y:S04]  /*e2a0*/  LDL.LU R193, [R1+0x90] ;  /* 0x0000900001c17983 */ /* 0x004ea80000300800 */
[----:B------:R1:W-:Y:S04]  /*e2b0*/  STS.U16 [R96+0x8500], R225 ;  /* 0x008500e160007388 */ /* 0x0003e80000000400 */
[----:B0-----:R-:W4:Y:S04]  /*e2c0*/  LDL.LU R195, [R1+0x64] ;  /* 0x0000640001c37983 */ /* 0x001f280000300800 */
[----:B------:R0:W-:Y:S04]  /*e2d0*/  STS.U16 [R96+0x900], R227 ;  /* 0x000900e360007388 */ /* 0x0001e80000000400 */
[----:B-1----:R-:W3:Y:S04]  /*e2e0*/  LDL.LU R225, [R1+0x60] ;  /* 0x0000600001e17983 */ /* 0x002ee80000300800 */
[----:B------:R1:W-:Y:S04]  /*e2f0*/  STS.U16 [R96+0xd00], R160 ;  /* 0x000d00a060007388 */ /* 0x0003e80000000400 */
[----:B0-----:R-:W2:Y:S04]  /*e300*/  LDL.LU R227, [R1+0x3c] ;  /* 0x00003c0001e37983 */ /* 0x001ea80000300800 */
[----:B------:R0:W-:Y:S04]  /*e310*/  STS.U16 [R96+0x8d00], R161 ;  /* 0x008d00a160007388 */ /* 0x0001e80000000400 */
[----:B-1----:R-:W3:Y:S04]  /*e320*/  LDL.LU R160, [R1+0x38] ;  /* 0x0000380001a07983 */ /* 0x002ee80000300800 */
[----:B------:R1:W-:Y:S04]  /*e330*/  STS.U16 [R96+0x9100], R18 ;  /* 0x0091001260007388 */ /* 0x0003e80000000400 */
[----:B0-----:R-:W2:Y:S04]  /*e340*/  LDL.LU R161, [R1+0x14] ;  /* 0x0000140001a17983 */ /* 0x001ea80000300800 */
[----:B------:R0:W-:Y:S04]  /*e350*/  STS.U16 [R96+0x1500], R4 ;  /* 0x0015000460007388 */ /* 0x0001e80000000400 */
[----:B-1----:R-:W2:Y:S04]  /*e360*/  LDL.LU R18, [R1+0xa8c] ;  /* 0x000a8c0001127983 */ /* 0x002ea80000300800 */
        /* <DEDUP_REMOVED lines=8> */
[----:B0-----:R-:W4:Y:S04]  /*e3f0*/  LDL.LU R97, [R1+0xa7c] ;  /* 0x000a7c0001617983 */ /* 0x001f280000300800 */
        /* <DEDUP_REMOVED lines=18> */
[----:B----4-:R0:W-:Y:S04]  /*e520*/  STS.U16 [R97+0x580], R195 ;  /* 0x000580c361007388 */ /* 0x0101e80000000400 */
[----:B---3--:R1:W-:Y:S04]  /*e530*/  STS.U16 [R97+0x8980], R160 ;  /* 0x008980a061007388 */ /* 0x0083e80000000400 */
[----:B--2---:R2:W-:Y:S04]  /*e540*/  STS.U16 [R97+0xd80], R161 ;  /* 0x000d80a161007388 */ /* 0x0045e80000000400 */
[----:B0-----:R-:W3:Y:S04]  /*e550*/  LDL.LU R195, [R1+0x8c] ;  /* 0x00008c0001c37983 */ /* 0x001ee80000300800 */
[----:B-1----:R-:W4:Y:S04]  /*e560*/  LDL.LU R160, [R1+0x88] ;  /* 0x0000880001a07983 */ /* 0x002f280000300800 */
[----:B--2---:R-:W2:Y:S04]  /*e570*/  LDL.LU R161, [R1+0x5c] ;  /* 0x00005c0001a17983 */ /* 0x004ea80000300800 */
[----:B------:R0:W-:Y:S04]  /*e580*/  STS.U16 [R97+0x1180], R91 ;  /* 0x0011805b61007388 */ /* 0x0001e80000000400 */
[----:B------:R1:W-:Y:S04]  /*e590*/  STS.U16 [R97+0x8580], R225 ;  /* 0x008580e161007388 */ /* 0x0003e80000000400 */
[----:B------:R1:W-:Y:S04]  /*e5a0*/  STS.U16 [R97+0x980], R227 ;  /* 0x000980e361007388 */ /* 0x0003e80000000400 */
[----:B0-----:R-:W3:Y:S04]  /*e5b0*/  LDL.LU R91, [R1+0xa78] ;  /* 0x000a7800015b7983 */ /* 0x001ee80000300800 */
[----:B-1----:R-:W3:Y:S04]  /*e5c0*/  LDL.LU R225, [R1+0x58] ;  /* 0x0000580001e17983 */ /* 0x002ee80000300800 */
[----:B------:R0:W-:Y:S04]  /*e5d0*/  STS.U16 [R97+0x8d80], R106 ;  /* 0x008d806a61007388 */ /* 0x0001e80000000400 */
[----:B------:R-:W3:Y:S04]  /*e5e0*/  LDL.LU R227, [R1+0x34] ;  /* 0x0000340001e37983 */ /* 0x000ee80000300800 */
[----:B------:R1:W-:Y:S04]  /*e5f0*/  STS.U16 [R97+0x9180], R92 ;  /* 0x0091805c61007388 */ /* 0x0003e80000000400 */
[----:B0-----:R-:W3:Y:S04]  /*e600*/  LDL.LU R106, [R1+0x30] ;  /* 0x00003000016a7983 */ /* 0x001ee80000300800 */
[----:B------:R0:W-:Y:S04]  /*e610*/  STS.U16 [R97+0x1580], R6 ;  /* 0x0015800661007388 */ /* 0x0001e80000000400 */
[----:B-1----:R-:W3:Y:S04]  /*e620*/  LDL.LU R92, [R1+0xa74] ;  /* 0x000a7400015c7983 */ /* 0x002ee80000300800 */
[----:B------:R1:W-:Y:S04]  /*e630*/  STS.U16 [R97+0x9580], R21 ;  /* 0x0095801561007388 */ /* 0x0003e80000000400 */
[----:B0-----:R-:W3:Y:S04]  /*e640*/  LDL.LU R6, [R1+0xa70] ;  /* 0x000a700001067983 */ /* 0x001ee80000300800 */
[----:B------:R0:W-:Y:S04]  /*e650*/  STS.U16 [R97+0x1980], R19 ;  /* 0x0019801361007388 */ /* 0x0001e80000000400 */
[----:B-1----:R-:W3:Y:S04]  /*e660*/  LDL.LU R21, [R1+0xa6c] ;  /* 0x000a6c0001157983 */ /* 0x002ee80000300800 */
[----:B------:R1:W-:Y:S04]  /*e670*/  STS.U16 [R97+0x9980], R98 ;  /* 0x0099806261007388 */ /* 0x0003e80000000400 */
        /* <DEDUP_REMOVED lines=23> */
[----:B--2---:R1:W-:Y:S04]  /*e7f0*/  STS.U16 [R98+0x600], R161 ;  /* 0x000600a162007388 */ /* 0x0043e80000000400 */
[----:B------:R2:W-:Y:S04]  /*e800*/  STS.U16 [R98+0xe00], R5 ;  /* 0x000e000562007388 */ /* 0x0005e80000000400 */
[----:B0-----:R-:W4:Y:S04]  /*e810*/  LDL.LU R160, [R1+0x84] ;  /* 0x0000840001a07983 */ /* 0x001f280000300800 */
[----:B-1----:R-:W4:Y:S04]  /*e820*/  LDL.LU R161, [R1+0x80] ;  /* 0x0000800001a17983 */ /* 0x002f280000300800 */
[----:B--2---:R-:W2:Y:S04]  /*e830*/  LDL.LU R5, [R1+0xa60] ;  /* 0x000a600001057983 */ /* 0x004ea80000300800 */
[----:B------:R0:W-:Y:S04]  /*e840*/  STS.U16 [R98+0x8e00], R9 ;  /* 0x008e000962007388 */ /* 0x0001e80000000400 */
[----:B------:R1:W-:Y:S04]  /*e850*/  STS.U16 [R98+0x1200], R14 ;  /* 0x0012000e62007388 */ /* 0x0003e80000000400 */
[----:B------:R3:W-:Y:S04]  /*e860*/  STS.U16 [R98+0x9200], R20 ;  /* 0x0092001462007388 */ /* 0x0007e80000000400 */
[----:B0-----:R-:W4:Y:S04]  /*e870*/  LDL.LU R9, [R1+0xa5c] ;  /* 0x000a5c0001097983 */ /* 0x001f280000300800 */
[----:B-1----:R-:W4:Y:S04]  /*e880*/  LDL.LU R14, [R1+0xa58] ;  /* 0x000a5800010e7983 */ /* 0x002f280000300800 */
[----:B---3--:R-:W3:Y:S04]  /*e890*/  LDL.LU R20, [R1+0xa54] ;  /* 0x000a540001147983 */ /* 0x008ee80000300800 */
[----:B------:R0:W-:Y:S04]  /*e8a0*/  STS.U16 [R98+0x1600], R100 ;  /* 0x0016006462007388 */ /* 0x0001e80000000400 */
[----:B------:R1:W-:Y:S04]  /*e8b0*/  STS.U16 [R98+0x9600], R10 ;  /* 0x0096000a62007388 */ /* 0x0003e80000000400 */
[----:B------:R1:W-:Y:S04]  /*e8c0*/  STS.U16 [R98+0x1a00], R15 ;  /* 0x001a000f62007388 */ /* 0x0003e80000000400 */
[----:B0-----:R-:W2:Y:S04]  /*e8d0*/  LDL.LU R100, [R1+0xa50] ;  /* 0x000a500001647983 */ /* 0x001ea80000300800 */
[----:B-1----:R-:W4:Y:S04]  /*e8e0*/  LDL.LU R10, [R1+0xa4c] ;  /* 0x000a4c00010a7983 */ /* 0x002f280000300800 */
[----:B------:R-:W4:Y:S04]  /*e8f0*/  LDL.LU R15, [R1+0xa48] ;  /* 0x000a4800010f7983 */ /* 0x000f280000300800 */
[----:B------:R0:W-:Y:S04]  /*e900*/  STS.U16 [R98+0x9a00], R99 ;  /* 0x009a006362007388 */ /* 0x0001e80000000400 */
        /* <DEDUP_REMOVED lines=24> */
[----:B0-----:R-:W2:Y:S04]  /*ea90*/  LDL.LU R100, [R1+0xa40] ;  /* 0x000a400001647983 */ /* 0x001ea80000300800 */
[----:B---3--:R0:W-:Y:S04]  /*eaa0*/  STS.U16 [R99+0x8680], R20 ;  /* 0x0086801463007388 */ /* 0x0081e80000000400 */
[----:B------:R1:W-:Y:S04]  /*eab0*/  STS.U16 [R99+0xa80], R5 ;  /* 0x000a800563007388 */ /* 0x0003e80000000400 */
[----:B------:R3:W-:Y:S04]  /*eac0*/  STS.U16 [R99+0x8a80], R19 ;  /* 0x008a801363007388 */ /* 0x0007e80000000400 */
[----:B0-----:R-:W2:Y:S04]  /*ead0*/  LDL.LU R20, [R1+0xa3c] ;  /* 0x000a3c0001147983 */ /* 0x001ea80000300800 */
[----:B-1----:R-:W2:Y:S04]  /*eae0*/  LDL.LU R5, [R1+0xa38] ;  /* 0x000a380001057983 */ /* 0x002ea80000300800 */
[----:B---3--:R-:W3:Y:S04]  /*eaf0*/  LDL.LU R19, [R1+0xa34] ;  /* 0x000a340001137983 */ /* 0x008ee80000300800 */
[----:B------:R0:W-:Y:S04]  /*eb00*/  STS.U16 [R99+0xe80], R4 ;  /* 0x000e800463007388 */ /* 0x0001e80000000400 */
[----:B------:R1:W-:Y:S04]  /*eb10*/  STS.U16 [R99+0x8e80], R18 ;  /* 0x008e801263007388 */ /* 0x0003e80000000400 */
[----:B------:R4:W-:Y:S04]  /*eb20*/  STS.U16 [R99+0x1280], R3 ;  /* 0x0012800363007388 */ /* 0x0009e80000000400 */
[----:B0-----:R-:W3:Y:S04]  /*eb30*/  LDL.LU R4, [R1+0xa30] ;  /* 0x000a300001047983 */ /* 0x001ee80000300800 */
[----:B-1----:R-:W3:Y:S04]  /*eb40*/  LDL.LU R18, [R1+0xa2c] ;  /* 0x000a2c0001127983 */ /* 0x002ee80000300800 */
[----:B----4-:R-:W4:Y:S04]  /*eb50*/  LDL.LU R3, [R1+0xa28] ;  /* 0x000a280001037983 */ /* 0x010f280000300800 */
[----:B------:R0:W-:Y:S04]  /*eb60*/  STS.U16 [R99+0x9280], R17 ;  /* 0x0092801163007388 */ /* 0x0001e80000000400 */
[----:B------:R1:W-:Y:S04]  /*eb70*/  STS.U16 [R99+0x1680], R12 ;  /* 0x0016800c63007388 */ /* 0x0003e80000000400 */
[----:B------:R1:W-:Y:S04]  /*eb80*/  STS.U16 [R99+0x9680], R16 ;  /* 0x0096801063007388 */ /* 0x0003e80000000400 */
[----:B0-----:R-:W4:Y:S04]  /*eb90*/  LDL.LU R17, [R1+0xa24] ;  /* 0x000a240001117983 */ /* 0x001f280000300800 */
[----:B-1----:R-:W4:Y:S04]  /*eba0*/  LDL.LU R12, [R1+0xa20] ;  /* 0x000a2000010c7983 */ /* 0x002f280000300800 */
[----:B------:R-:W4:Y:S04]  /*ebb0*/  LDL.LU R16, [R1+0xa1c] ;  /* 0x000a1c0001107983 */ /* 0x000f280000300800 */
[----:B------:R0:W-:Y:S04]  /*ebc0*/  STS.U16 [R99+0x1a80], R11 ;  /* 0x001a800b63007388 */ /* 0x0001e80000000400 */
[----:B------:R-:W-:Y:S04]  /*ebd0*/  STS.U16 [R99+0x280], R160 ;  /* 0x000280a063007388 */ /* 0x000fe80000000400 */
[----:B------:R-:W-:Y:S04]  /*ebe0*/  STS.U16 [R99+0x8280], R161 ;  /* 0x008280a163007388 */ /* 0x000fe80000000400 */
[----:B0-----:R-:W4:Y:S04]  /*ebf0*/  LDL.LU R11, [R1+0xa18] ;  /* 0x000a1800010b7983 */ /* 0x001f280000300800 */
[----:B------:R0:W-:Y:S04]  /*ec00*/  STS.U16 [R99+0x9a80], R7 ;  /* 0x009a800763007388 */ /* 0x0001e80000000400 */
        /* <DEDUP_REMOVED lines=18> */
[----:B0-----:R-:W4:Y:S04]  /*ed30*/  LDL.LU R7, [R1+0xa14] ;  /* 0x000a140001077983 */ /* 0x001f280000300800 */
[----:B--2---:R0:W-:Y:S04]  /*ed40*/  STS.U16 [R100+0x300], R15 ;  /* 0x0003000f64007388 */ /* 0x0041e80000000400 */
[----:B------:R1:W-:Y:S04]  /*ed50*/  STS.U16 [R100+0x8300], R10 ;  /* 0x0083000a64007388 */ /* 0x0003e80000000400 */
[----:B------:R2:W-:Y:S04]  /*ed60*/  STS.U16 [R100+0x700], R14 ;  /* 0x0007000e64007388 */ /* 0x0005e80000000400 */
[----:B0-----:R-:W4:Y:S04]  /*ed70*/  LDL.LU R15, [R1+0xa10] ;  /* 0x000a1000010f7983 */ /* 0x001f280000300800 */
[----:B-1----:R-:W4:Y:S04]  /*ed80*/  LDL.LU R10, [R1+0xa0c] ;  /* 0x000a0c00010a7983 */ /* 0x002f280000300800 */
[----:B--2---:R-:W2:Y:S04]  /*ed90*/  LDL.LU R14, [R1+0xa08] ;  /* 0x000a0800010e7983 */ /* 0x004ea80000300800 */
[----:B------:R0:W-:Y:S04]  /*eda0*/  STS.U16 [R100+0x8700], R9 ;  /* 0x0087000964007388 */ /* 0x0001e80000000400 */
[----:B------:R1:W-:Y:S04]  /*edb0*/  STS.U16 [R100+0xb00], R21 ;  /* 0x000b001564007388 */ /* 0x0003e80000000400 */
[----:B------:R3:W-:Y:S04]  /*edc0*/  STS.U16 [R100+0x8b00], R6 ;  /* 0x008b000664007388 */ /* 0x0007e80000000400 */
[----:B0-----:R-:W2:Y:S04]  /*edd0*/  LDL.LU R9, [R1+0xa04] ;  /* 0x000a040001097983 */ /* 0x001ea80000300800 */
[----:B-1----:R-:W2:Y:S04]  /*ede0*/  LDL.LU R21, [R1+0xa00] ;  /* 0x000a000001157983 */ /* 0x002ea80000300800 */
[----:B---3--:R-:W3:Y:S04]  /*edf0*/  LDL.LU R6, [R1+0x9fc] ;  /* 0x0009fc0001067983 */ /* 0x008ee80000300800 */
[----:B------:R0:W-:Y:S04]  /*ee00*/  STS.U16 [R100+0xf00], R13 ;  /* 0x000f000d64007388 */ /* 0x0001e80000000400 */
[----:B------:R1:W-:Y:S04]  /*ee10*/  STS.U16 [R100+0x8f00], R8 ;  /* 0x008f000864007388 */ /* 0x0003e80000000400 */
[----:B0-----:R-:W3:Y:S04]  /*ee20*/  LDL.LU R13, [R1+0x9f8] ;  /* 0x0009f800010d7983 */ /* 0x001ee80000300800 */
[----:B-1----:R-:W3:Y:S04]  /*ee30*/  LDL.LU R8, [R1+0x9f4] ;  /* 0x0009f40001087983 */ /* 0x002ee80000300800 */
[----:B------:R-:W4:Y:S04]  /*ee40*/  LDL.LU R205, [R1+0x160] ;  /* 0x0001600001cd7983 */ /* 0x000f280000300800 */
[----:B------:R-:W2:Y:S04]  /*ee50*/  LDL.LU R204, [R1+0x158] ;  /* 0x0001580001cc7983 */ /* 0x000ea80000300800 */
[----:B------:R-:W3:Y:S04]  /*ee60*/  LDL.LU R202, [R1+0x150] ;  /* 0x0001500001ca7983 */ /* 0x000ee80000300800 */
[----:B------:R-:W3:Y:S04]  /*ee70*/  LDL.LU R200, [R1+0x148] ;  /* 0x0001480001c87983 */ /* 0x000ee80000300800 */
[----:B------:R-:W3:Y:S04]  /*ee80*/  LDL.LU R198, [R1+0x140] ;  /* 0x0001400001c67983 */ /* 0x000ee80000300800 */
[----:B------:R-:W3:Y:S04]  /*ee90*/  LDL.LU R196, [R1+0x138] ;  /* 0x0001380001c47983 */ /* 0x000ee80000300800 */
[----:B------:R-:W2:Y:S04]  /*eea0*/  LDL.LU R195, [R1+0x15c] ;  /* 0x00015c0001c37983 */ /* 0x000ea80000300800 */
[----:B------:R-:W3:Y:S04]  /*eeb0*/  LDL.LU R194, [R1+0x130] ;  /* 0x0001300001c27983 */ /* 0x000ee80000300800 */
        /* <DEDUP_REMOVED lines=37> */
[----:B------:R0:W-:Y:S04]  /*f110*/  STS.U16 [R100+0x1300], R2 ;  /* 0x0013000264007388 */ /* 0x0001e80000000400 */
[----:B------:R1:W-:Y:S04]  /*f120*/  STS.U16 [R100+0x9300], R157 ;  /* 0x0093009d64007388 */ /* 0x0003e80000000400 */
[----:B------:R1:W-:Y:S04]  /*f130*/  STS.U16 [R100+0x1700], R156 ;  /* 0x0017009c64007388 */ /* 0x0003e80000000400 */
[----:B0-----:R-:W3:Y:S04]  /*f140*/  LDL.LU R2, [R1+0x9f0] ;  /* 0x0009f00001027983 */ /* 0x001ee80000300800 */
[----:B-1----:R-:W3:Y:S04]  /*f150*/  LDL.LU R157, [R1+0x9ec] ;  /* 0x0009ec00019d7983 */ /* 0x002ee80000300800 */
[----:B------:R-:W3:Y:S04]  /*f160*/  LDL.LU R156, [R1+0x9e8] ;  /* 0x0009e800019c7983 */ /* 0x000ee80000300800 */
[----:B------:R0:W-:Y:S04]  /*f170*/  STS.U16 [R100+0x9700], R159 ;  /* 0x0097009f64007388 */ /* 0x0001e80000000400 */
[----:B------:R1:W-:Y:S04]  /*f180*/  STS.U16 [R100+0x1b00], R158 ;  /* 0x001b009e64007388 */ /* 0x0003e80000000400 */
[----:B------:R1:W-:Y:S04]  /*f190*/  STS.U16 [R100+0x9b00], R101 ;  /* 0x009b006564007388 */ /* 0x0003e80000000400 */
[----:B0-----:R-:W3:Y:S04]  /*f1a0*/  LDL.LU R159, [R1+0x9e4] ;  /* 0x0009e400019f7983 */ /* 0x001ee80000300800 */
[----:B-1----:R-:W3:Y:S04]  /*f1b0*/  LDL.LU R158, [R1+0x9e0] ;  /* 0x0009e000019e7983 */ /* 0x002ee80000300800 */
[----:B------:R-:W3:Y:S01]  /*f1c0*/  LDL.LU R101, [R1+0x9dc] ;  /* 0x0009dc0001657983 */ /* 0x000ee20000300800 */
[----:B------:R-:W-:-:S02]  /*f1d0*/  PRMT R108, RZ, 0x7610, R108 ;  /* 0x00007610ff6c7816 */ /* 0x000fc4000000006c */
[----:B------:R-:W-:Y:S02]  /*f1e0*/  PRMT R109, RZ, 0x7610, R109 ;  /* 0x00007610ff6d7816 */ /* 0x000fe4000000006d */
[----:B------:R-:W-:Y:S02]  /*f1f0*/  PRMT R110, RZ, 0x7610, R110 ;  /* 0x00007610ff6e7816 */ /* 0x000fe4000000006e */
[----:B------:R-:W-:Y:S02]  /*f200*/  PRMT R111, RZ, 0x7610, R111 ;  /* 0x00007610ff6f7816 */ /* 0x000fe4000000006f */
[----:B------:R-:W-:Y:S02]  /*f210*/  PRMT R112, RZ, 0x7610, R112 ;  /* 0x00007610ff707816 */ /* 0x000fe40000000070 */
[----:B------:R-:W-:Y:S02]  /*f220*/  PRMT R113, RZ, 0x7610, R113 ;  /* 0x00007610ff717816 */ /* 0x000fe40000000071 */
[----:B------:R-:W-:-:S02]  /*f230*/  PRMT R114, RZ, 0x7610, R114 ;  /* 0x00007610ff727816 */ /* 0x000fc40000000072 */
[----:B------:R-:W-:Y:S02]  /*f240*/  PRMT R115, RZ, 0x7610, R115 ;  /* 0x00007610ff737816 */ /* 0x000fe40000000073 */
[----:B------:R-:W-:Y:S02]  /*f250*/  PRMT R116, RZ, 0x7610, R116 ;  /* 0x00007610ff747816 */ /* 0x000fe40000000074 */
[----:B------:R-:W-:Y:S01]  /*f260*/  PRMT R121, RZ, 0x7610, R121 ;  /* 0x00007610ff797816 */ /* 0x000fe20000000079 */
[----:B----4-:R-:W-:Y:S01]  /*f270*/  @!P0 IMAD.MOV.U32 R106, RZ, RZ, R205 ;  /* 0x000000ffff6a8224 */ /* 0x010fe200078e00cd */
[----:B--2---:R-:W-:-:S05]  /*f280*/  @!P0 MOV R107, R195 ;  /* 0x000000c3006b8202 */ /* 0x004fca0000000f00 */
[----:B------:R0:W2:Y:S02]  /*f290*/  @!P0 LDG.E.U16 R108, desc[UR60][R106.64] ;  /* 0x0000003c6a6c8981 */ /* 0x0000a4000c1e1500 */
[----:B0-----:R-:W-:Y:S02]  /*f2a0*/  @!P0 IMAD.MOV.U32 R106, RZ, RZ, R204 ;  /* 0x000000ffff6a8224 */ /* 0x001fe400078e00cc */
[----:B---3--:R-:W-:-:S05]  /*f2b0*/  @!P0 IMAD.MOV.U32 R107, RZ, RZ, R193 ;  /* 0x000000ffff6b8224 */ /* 0x008fca00078e00c1 */
[----:B------:R0:W3:Y:S02]  /*f2c0*/  @!P0 LDG.E.U16 R109, desc[UR60][R106.64] ;  /* 0x0000003c6a6d8981 */ /* 0x0000e4000c1e1500 */
[----:B0-----:R-:W-:Y:S02]  /*f2d0*/  @!P0 IMAD.MOV.U32 R106, RZ, RZ, R202 ;  /* 0x000000ffff6a8224 */ /* 0x001fe400078e00ca */
[----:B------:R-:W-:-:S05]  /*f2e0*/  @!P0 IMAD.MOV.U32 R107, RZ, RZ, R191 ;  /* 0x000000ffff6b8224 */ /* 0x000fca00078e00bf */
[----:B------:R0:W4:Y:S02]  /*f2f0*/  @!P0 LDG.E.U16 R110, desc[UR60][R106.64] ;  /* 0x0000003c6a6e8981 */ /* 0x000124000c1e1500 */
[----:B0-----:R-:W-:Y:S01]  /*f300*/  @!P0 MOV R106, R200 ;  /* 0x000000c8006a8202 */ /* 0x001fe20000000f00 */
[----:B------:R-:W-:-:S05]  /*f310*/  @!P0 IMAD.MOV.U32 R107, RZ, RZ, R189 ;  /* 0x000000ffff6b8224 */ /* 0x000fca00078e00bd */
[----:B------:R0:W4:Y:S02]  /*f320*/  @!P0 LDG.E.U16 R111, desc[UR60][R106.64] ;  /* 0x0000003c6a6f8981 */ /* 0x000124000c1e1500 */
[----:B0-----:R-:W-:Y:S02]  /*f330*/  @!P0 IMAD.MOV.U32 R106, RZ, RZ, R198 ;  /* 0x000000ffff6a8224 */ /* 0x001fe400078e00c6 */
[----:B------:R-:W-:-:S05]  /*f340*/  @!P0 IMAD.MOV.U32 R107, RZ, RZ, R187 ;  /* 0x000000ffff6b8224 */ /* 0x000fca00078e00bb */
[----:B------:R0:W4:Y:S02]  /*f350*/  @!P0 LDG.E.U16 R112, desc[UR60][R106.64] ;  /* 0x0000003c6a708981 */ /* 0x000124000c1e1500 */
[----:B0-----:R-:W-:Y:S01]  /*f360*/  @!P0 IMAD.MOV.U32 R106, RZ, RZ, R196 ;  /* 0x000000ffff6a8224 */ /* 0x001fe200078e00c4 */
[----:B------:R-:W-:-:S05]  /*f370*/  @!P0 MOV R107, R185 ;  /* 0x000000b9006b8202 */ /* 0x000fca0000000f00 */
[----:B------:R0:W4:Y:S02]  /*f380*/  @!P0 LDG.E.U16 R113, desc[UR60][R106.64] ;  /* 0x0000003c6a718981 */ /* 0x000124000c1e1500 */
[----:B0-----:R-:W-:Y:S02]  /*f390*/  @!P0 IMAD.MOV.U32 R106, RZ, RZ, R194 ;  /* 0x000000ffff6a8224 */ /* 0x001fe400078e00c2 */
[----:B------:R-:W-:-:S05]  /*f3a0*/  @!P0 IMAD.MOV.U32 R107, RZ, RZ, R183 ;  /* 0x000000ffff6b8224 */ /* 0x000fca00078e00b7 */
[----:B------:R0:W4:Y:S02]  /*f3b0*/  @!P0 LDG.E.U16 R114, desc[UR60][R106.64] ;  /* 0x0000003c6a728981 */ /* 0x000124000c1e1500 */
[----:B0-----:R-:W-:Y:S02]  /*f3c0*/  @!P0 IMAD.MOV.U32 R106, RZ, RZ, R192 ;  /* 0x000000ffff6a8224 */ /* 0x001fe400078e00c0 */
[----:B------:R-:W-:-:S05]  /*f3d0*/  @!P0 IMAD.MOV.U32 R107, RZ, RZ, R181 ;  /* 0x000000ffff6b8224 */ /* 0x000fca00078e00b5 */
[----:B------:R0:W4:Y:S02]  /*f3e0*/  @!P0 LDG.E.U16 R115, desc[UR60][R106.64] ;  /* 0x0000003c6a738981 */ /* 0x000124000c1e1500 */
[----:B0-----:R-:W-:Y:S01]  /*f3f0*/  @!P0 MOV R106, R190 ;  /* 0x000000be006a8202 */ /* 0x001fe20000000f00 */
[----:B------:R-:W-:-:S05]  /*f400*/  @!P0 IMAD.MOV.U32 R107, RZ, RZ, R179 ;  /* 0x000000ffff6b8224 */ /* 0x000fca00078e00b3 */
[----:B------:R0:W3:Y:S01]  /*f410*/  @!P0 LDG.E.U16 R116, desc[UR60][R106.64] ;  /* 0x0000003c6a748981 */ /* 0x0000e2000c1e1500 */
[----:B------:R-:W-:Y:S01]  /*f420*/  PRMT R122, RZ, 0x7610, R122 ;  /* 0x00007610ff7a7816 */ /* 0x000fe2000000007a */
[----:B0-----:R-:W-:Y:S02]  /*f430*/  @!P0 IMAD.MOV.U32 R106, RZ, RZ, R188 ;  /* 0x000000ffff6a8224 */ /* 0x001fe400078e00bc */
[----:B------:R-:W-:-:S05]  /*f440*/  @!P0 IMAD.MOV.U32 R107, RZ, RZ, R177 ;  /* 0x000000ffff6b8224 */ /* 0x000fca00078e00b1 */
[----:B------:R0:W4:Y:S01]  /*f450*/  @!P0 LDG.E.U16 R121, desc[UR60][R106.64] ;  /* 0x0000003c6a798981 */ /* 0x000122000c1e1500 */
[----:B------:R-:W-:Y:S01]  /*f460*/  PRMT R123, RZ, 0x7610, R123 ;  /* 0x00007610ff7b7816 */ /* 0x000fe2000000007b */
[----:B0-----:R-:W-:Y:S01]  /*f470*/  @!P0 IMAD.MOV.U32 R106, RZ, RZ, R186 ;  /* 0x000000ffff6a8224 */ /* 0x001fe200078e00ba */
[----:B------:R-:W-:-:S05]  /*f480*/  @!P0 MOV R107, R175 ;  /* 0x000000af006b8202 */ /* 0x000fca0000000f00 */
[----:B------:R0:W4:Y:S01]  /*f490*/  @!P0 LDG.E.U16 R122, desc[UR60][R106.64] ;  /* 0x0000003c6a7a8981 */ /* 0x000122000c1e1500 */
[----:B------:R-:W-:Y:S01]  /*f4a0*/  PRMT R124, RZ, 0x7610, R124 ;  /* 0x00007610ff7c7816 */ /* 0x000fe2000000007c */
[----:B0-----:R-:W-:Y:S02]  /*f4b0*/  @!P0 IMAD.MOV.U32 R106, RZ, RZ, R184 ;  /* 0x000000ffff6a8224 */ /* 0x001fe400078e00b8 */
[----:B------:R-:W-:-:S05]  /*f4c0*/  @!P0 IMAD.MOV.U32 R107, RZ, RZ, R173 ;  /* 0x000000ffff6b8224 */ /* 0x000fca00078e00ad */
[----:B------:R0:W4:Y:S01]  /*f4d0*/  @!P0 LDG.E.U16 R123, desc[UR60][R106.64] ;  /* 0x0000003c6a7b8981 */ /* 0x000122000c1e1500 */
[----:B------:R-:W-:Y:S01]  /*f4e0*/  PRMT R125, RZ, 0x7610, R125 ;  /* 0x00007610ff7d7816 */ /* 0x000fe2000000007d */
[----:B0-----:R-:W-:Y:S02]  /*f4f0*/  @!P0 IMAD.MOV.U32 R106, RZ, RZ, R182 ;  /* 0x000000ffff6a8224 */ /* 0x001fe400078e00b6 */
[----:B------:R-:W-:-:S05]  /*f500*/  @!P0 IMAD.MOV.U32 R107, RZ, RZ, R170 ;  /* 0x000000ffff6b8224 */ /* 0x000fca00078e00aa */
[----:B------:R0:W4:Y:S01]  /*f510*/  @!P0 LDG.E.U16 R124, desc[UR60][R106.64] ;  /* 0x0000003c6a7c8981 */ /* 0x000122000c1e1500 */
[----:B------:R-:W-:Y:S02]  /*f520*/  PRMT R126, RZ, 0x7610, R126 ;  /* 0x00007610ff7e7816 */ /* 0x000fe4000000007e */
[----:B0-----:R-:W-:Y:S01]  /*f530*/  @!P0 MOV R106, R180 ;  /* 0x000000b4006a8202 */ /* 0x001fe20000000f00 */
[----:B------:R-:W-:-:S05]  /*f540*/  @!P0 IMAD.MOV.U32 R107, RZ, RZ, R166 ;  /* 0x000000ffff6b8224 */ /* 0x000fca00078e00a6 */
[----:B------:R0:W4:Y:S01]  /*f550*/  @!P0 LDG.E.U16 R125, desc[UR60][R106.64] ;  /* 0x0000003c6a7d8981 */ /* 0x000122000c1e1500 */
        /* <DEDUP_REMOVED lines=58> */
[----:B------:R-:W-:Y:S01]  /*f900*/  @!P0 IMAD.MOV.U32 R107, RZ, RZ, R10 ;  /* 0x000000ffff6b8224 */ /* 0x000fe200078e000a */
[----:B------:R-:W-:Y:S04]  /*f910*/  STS.U16 [R100+0x1f00], R235 ;  /* 0x001f00eb64007388 */ /* 0x000fe80000000400 */
[----:B------:R0:W4:Y:S01]  /*f920*/  @!P0 LDG.E.U16 R144, desc[UR60][R106.64] ;  /* 0x0000003c6a908981 */ /* 0x000122000c1e1500 */
[----:B------:R-:W-:-:S03]  /*f930*/  PRMT R146, RZ, 0x7610, R146 ;  /* 0x00007610ff927816 */ /* 0x000fc60000000092 */
[----:B------:R-:W-:Y:S04]  /*f940*/  STS.U16 [R100+0x9f00], R233 ;  /* 0x009f00e964007388 */ /* 0x000fe80000000400 */
[----:B------:R-:W-:Y:S01]  /*f950*/  STS.U16 [R100+0x2300], R203 ;  /* 0x002300cb64007388 */ /* 0x000fe20000000400 */
[----:B0-----:R-:W-:Y:S02]  /*f960*/  @!P0 IMAD.MOV.U32 R106, RZ, RZ, R14 ;  /* 0x000000ffff6a8224 */ /* 0x001fe400078e000e */
[----:B------:R-:W-:Y:S01]  /*f970*/  @!P0 IMAD.MOV.U32 R107, RZ, RZ, R9 ;  /* 0x000000ffff6b8224 */ /* 0x000fe200078e0009 */
        /* <DEDUP_REMOVED lines=15> */
[----:B------:R0:W-:Y:S04]  /*fa70*/  STS.U16 [R101+0x380], R159 ;  /* 0x0003809f65007388 */ /* 0x0001e80000000400 */
[----:B------:R1:W-:Y:S04]  /*fa80*/  STS.U16 [R101+0x8380], R156 ;  /* 0x0083809c65007388 */ /* 0x0003e80000000400 */
[----:B------:R2:W4:Y:S04]  /*fa90*/  @!P0 LDG.E.U16 R145, desc[UR60][R106.64] ;  /* 0x0000003c6a918981 */ /* 0x000528000c1e1500 */
[----:B0-----:R-:W4:Y:S04]  /*faa0*/  LDL.LU R159, [R1+0x9d8] ;  /* 0x0009d800019f7983 */ /* 0x001f280000300800 */
[----:B-1----:R-:W4:Y:S01]  /*fab0*/  LDL.LU R156, [R1+0x9d4] ;  /* 0x0009d400019c7983 */ /* 0x002f220000300800 */
[----:B--2---:R-:W-:Y:S01]  /*fac0*/  @!P0 IMAD.MOV.U32 R106, RZ, RZ, R21 ;  /* 0x000000ffff6a8224 */ /* 0x004fe200078e0015 */
[----:B------:R-:W-:-:S02]  /*fad0*/  @!P0 MOV R107, R6 ;  /* 0x00000006006b8202 */ /* 0x000fc40000000f00 */
[----:B------:R0:W-:Y:S04]  /*fae0*/  STS.U16 [R101+0x780], R157 ;  /* 0x0007809d65007388 */ /* 0x0001e80000000400 */
[----:B------:R1:W-:Y:S04]  /*faf0*/  STS.U16 [R101+0x8780], R2 ;  /* 0x0087800265007388 */ /* 0x0003e80000000400 */
[----:B------:R2:W-:Y:S04]  /*fb00*/  STS.U16 [R101+0xb80], R92 ;  /* 0x000b805c65007388 */ /* 0x0005e80000000400 */
[----:B0-----:R-:W4:Y:S04]  /*fb10*/  LDL.LU R157, [R1+0x9d0] ;  /* 0x0009d000019d7983 */ /* 0x001f280000300800 */
[----:B-1----:R-:W4:Y:S01]  /*fb20*/  LDL.LU R2, [R1+0x9cc] ;  /* 0x0009cc0001027983 */ /* 0x002f220000300800 */
[----:B------:R-:W-:-:S03]  /*fb30*/  PRMT R147, RZ, 0x7610, R147 ;  /* 0x00007610ff937816 */ /* 0x000fc60000000093 */
[----:B--2---:R-:W2:Y:S04]  /*fb40*/  LDL.LU R92, [R1+0x9c8] ;  /* 0x0009c800015c7983 */ /* 0x004ea80000300800 */
[----:B------:R0:W-:Y:S04]  /*fb50*/  STS.U16 [R101+0x8b80], R91 ;  /* 0x008b805b65007388 */ /* 0x0001e80000000400 */
[----:B------:R1:W-:Y:S04]  /*fb60*/  STS.U16 [R101+0xf80], R94 ;  /* 0x000f805e65007388 */ /* 0x0003e80000000400 */
[----:B------:R3:W-:Y:S04]  /*fb70*/  STS.U16 [R101+0x8f80], R102 ;  /* 0x008f806665007388 */ /* 0x0007e80000000400 */
[----:B0-----:R-:W2:Y:S04]  /*fb80*/  LDL.LU R91, [R1+0x9c4] ;  /* 0x0009c400015b7983 */ /* 0x001ea80000300800 */
[----:B-1----:R-:W4:Y:S04]  /*fb90*/  LDL.LU R94, [R1+0x9c0] ;  /* 0x0009c000015e7983 */ /* 0x002f280000300800 */
[----:B------:R0:W2:Y:S04]  /*fba0*/  @!P0 LDG.E.U16 R146, desc[UR60][R106.64] ;  /* 0x0000003c6a928981 */ /* 0x0000a8000c1e1500 */
[----:B---3--:R-:W3:Y:S04]  /*fbb0*/  LDL.LU R102, [R1+0x9bc] ;  /* 0x0009bc0001667983 */ /* 0x008ee80000300800 */
[----:B------:R1:W-:Y:S01]  /*fbc0*/  STS.U16 [R101+0x1380], R103 ;  /* 0x0013806765007388 */ /* 0x0003e20000000400 */
[----:B0-----:R-:W-:-:S02]  /*fbd0*/  @!P0 IMAD.MOV.U32 R106, RZ, RZ, R13 ;  /* 0x000000ffff6a8224 */ /* 0x001fc400078e000d */
[----:B------:R-:W-:Y:S01]  /*fbe0*/  @!P0 IMAD.MOV.U32 R107, RZ, RZ, R8 ;  /* 0x000000ffff6b8224 */ /* 0x000fe200078e0008 */
[----:B------:R0:W-:Y:S04]  /*fbf0*/  STS.U16 [R101+0x9380], R104 ;  /* 0x0093806865007388 */ /* 0x0001e80000000400 */
[----:B------:R0:W-:Y:S04]  /*fc00*/  STS.U16 [R101+0x1780], R105 ;  /* 0x0017806965007388 */ /* 0x0001e80000000400 */
[----:B-1----:R-:W2:Y:S04]  /*fc10*/  LDL.LU R103, [R1+0x9b8] ;  /* 0x0009b80001677983 */ /* 0x002ea80000300800 */
[----:B0-----:R-:W2:Y:S04]  /*fc20*/  LDL.LU R104, [R1+0x9b4] ;  /* 0x0009b40001687983 */ /* 0x001ea80000300800 */
[----:B------:R-:W2:Y:S04]  /*fc30*/  LDL.LU R105, [R1+0x9b0] ;  /* 0x0009b00001697983 */ /* 0x000ea80000300800 */
[----:B------:R0:W-:Y:S04]  /*fc40*/  STS.U16 [R101+0x9780], R22 ;  /* 0x0097801665007388 */ /* 0x0001e80000000400 */
[----:B------:R1:W-:Y:S04]  /*fc50*/  STS.U16 [R101+0x1b80], R23 ;  /* 0x001b801765007388 */ /* 0x0003e80000000400 */
[----:B------:R1:W-:Y:S04]  /*fc60*/  STS.U16 [R101+0x9b80], R88 ;  /* 0x009b805865007388 */ /* 0x0003e80000000400 */
[----:B0-----:R-:W2:Y:S04]  /*fc70*/  LDL.LU R22, [R1+0x9ac] ;  /* 0x0009ac0001167983 */ /* 0x001ea80000300800 */
[----:B-1----:R-:W2:Y:S04]  /*fc80*/  LDL.LU R23, [R1+0x9a8] ;  /* 0x0009a80001177983 */ /* 0x002ea80000300800 */
[----:B------:R0:W2:Y:S04]  /*fc90*/  @!P0 LDG.E.U16 R147, desc[UR60][R106.64] ;  /* 0x0000003c6a938981 */ /* 0x0000a8000c1e1500 */
[----:B------:R-:W2:Y:S04]  /*fca0*/  LDL.LU R88, [R1+0x9a4] ;  /* 0x0009a40001587983 */ /* 0x000ea80000300800 */
        /* <DEDUP_REMOVED lines=17> */
[----:B------:R-:W-:Y:S01]  /*fdc0*/  STS.U16 [R101+0xbf80], R252 ;  /* 0x00bf80fc65007388 */ /* 0x000fe20000000400 */
[----:B0-----:R-:W0:Y:S01]  /*fdd0*/  S2R R107, SR_CgaCtaId ;  /* 0x00000000006b7919 */ /* 0x001e220000008800 */
[----:B------:R-:W-:Y:S01]  /*fde0*/  MOV R106, 0x400 ;  /* 0x00000400006a7802 */ /* 0x000fe20000000f00 */
[----:B------:R-:W-:Y:S01]  /*fdf0*/  UMOV UR33, 0x40000040 ;  /* 0x4000004000217882 */ /* 0x000fe20000000000 */
[----:B------:R-:W-:Y:S01]  /*fe00*/  UIADD3.64 UR52, UR4, 0x380, URZ ;  /* 0x0000038004347897 */ /* 0x000fe2000fffe03f */
[----:B------:R-:W2:Y:S01]  /*fe10*/  LDL.LU R221, [R1+0x980] ;  /* 0x0009800001dd7983 */ /* 0x000ea20000300800 */
[----:B------:R-:W-:Y:S01]  /*fe20*/  UMOV UR54, UR34 ;  /* 0x0000002200367c82 */ /* 0x000fe20008000000 */
[----:B------:R-:W-:Y:S01]  /*fe30*/  UMOV UR55, UR35 ;  /* 0x0000002300377c82 */ /* 0x000fe20008000000 */
[----:B------:R-:W-:Y:S01]  /*fe40*/  UIADD3.64 UR48, UR4, 0x400, URZ ;  /* 0x0000040004307897 */ /* 0x000fe2000fffe03f */
[----:B------:R-:W2:Y:S01]  /*fe50*/  LDL.LU R223, [R1+0x97c] ;  /* 0x00097c0001df7983 */ /* 0x000ea20000300800 */
[----:B------:R-:W-:Y:S01]  /*fe60*/  UMOV UR50, UR6 ;  /* 0x0000000600327c82 */ /* 0x000fe20008000000 */
[----:B------:R-:W-:-:S02]  /*fe70*/  UMOV UR51, UR7 ;  /* 0x0000000700337c82 */ /* 0x000fc40008000000 */
[----:B------:R-:W2:Y:S04]  /*fe80*/  LDL.LU R225, [R1+0x978] ;  /* 0x0009780001e17983 */ /* 0x000ea80000300800 */
[----:B------:R-:W2:Y:S01]  /*fe90*/  LDL.LU R227, [R1+0x974] ;  /* 0x0009740001e37983 */ /* 0x000ea20000300800 */
[----:B0-----:R-:W-:-:S04]  /*fea0*/  LEA R106, R107, R106, 0x18 ;  /* 0x0000006a6b6a7211 */ /* 0x001fc800078ec0ff */
[----:B------:R-:W-:-:S04]  /*feb0*/  SHF.R.U32.HI R106, RZ, 0x4, R106 ;  /* 0x00000004ff6a7819 */ /* 0x000fc8000001166a */
[----:B------:R-:W-:-:S04]  /*fec0*/  SGXT.U32 R106, R106, 0xe ;  /* 0x0000000e6a6a781a */ /* 0x000fc80000000000 */
[----:B------:R-:W-:Y:S01]  /*fed0*/  R2UR UR32, R106 ;  /* 0x000000006a2072ca */ /* 0x000fe200000e0000 */
[----:B------:R-:W-:Y:S01]  /*fee0*/  UIADD3.64 UR56, UR4, 0xc00, URZ ;  /* 0x00000c0004387897 */ /* 0x000fe2000fffe03f */
[----:B------:R-:W2:Y:S01]  /*fef0*/  LDL R106, [R1+0x988] ;  /* 0x00098800016a7983 */ /* 0x000ea20000100800 */
[----:B------:R-:W-:Y:S01]  /*ff00*/  UMOV UR58, UR6 ;  /* 0x00000006003a7c82 */ /* 0x000fe20008000000 */
[----:B------:R-:W-:Y:S02]  /*ff10*/  UMOV UR59, UR7 ;  /* 0x00000007003b7c82 */ /* 0x000fe40008000000 */
[----:B------:R-:W2:Y:S04]  /*ff20*/  LDL.LU R217, [R1+0x95c] ;  /* 0x00095c0001d97983 */ /* 0x000ea80000300800 */
[----:B------:R-:W2:Y:S04]  /*ff30*/  LDL.LU R219, [R1+0x954] ;  /* 0x0009540001db7983 */ /* 0x000ea80000300800 */
[----:B------:R-:W2:Y:S04]  /*ff40*/  LDL.LU R249, [R1+0x94c] ;  /* 0x00094c0001f97983 */ /* 0x000ea80000300800 */
[----:B----4-:R-:W-:Y:S04]  /*ff50*/  STS.U16 [R94+0x10000], R108 ;  /* 0x0100006c5e007388 */ /* 0x010fe80000000400 */
[----:B------:R-:W-:Y:S04]  /*ff60*/  STS.U16 [R94+0x10400], R116 ;  /* 0x010400745e007388 */ /* 0x000fe80000000400 */
[----:B------:R-:W-:Y:S04]  /*ff70*/  STS.U16 [R94+0x10800], R128 ;  /* 0x010800805e007388 */ /* 0x000fe80000000400 */
[----:B------:R-:W-:Y:S04]  /*ff80*/  STS.U16 [R94+0x10c00], R137 ;  /* 0x010c00895e007388 */ /* 0x000fe80000000400 */
[----:B---3--:R-:W-:Y:S04]  /*ff90*/  STS.U16 [R102+0x10080], R109 ;  /* 0x0100806d66007388 */ /* 0x008fe80000000400 */
[----:B------:R-:W-:Y:S04]  /*ffa0*/  STS.U16 [R102+0x10480], R121 ;  /* 0x0104807966007388 */ /* 0x000fe80000000400 */
[----:B------:R-:W-:Y:S04]  /*ffb0*/  STS.U16 [R102+0x10880], R129 ;  /* 0x0108808166007388 */ /* 0x000fe80000000400 */
[----:B------:R-:W-:Y:S04]  /*ffc0*/  STS.U16 [R102+0x10c80], R138 ;  /* 0x010c808a66007388 */ /* 0x000fe80000000400 */
[----:B--2---:R-:W-:Y:S04]  /*ffd0*/  STS.U16 [R103+0x10100], R110 ;  /* 0x0101006e67007388 */ /* 0x004fe80000000400 */
        /* <DEDUP_REMOVED lines=23> */
[----:B------:R0:W-:Y:S06]  /*10150*/  MEMBAR.ALL.CTA ;  /* 0x0000000000007992 */ /* 0x0001ec0000008000 */
[----:B0-----:R-:W0:Y:S02]  /*10160*/  FENCE.VIEW.ASYNC.S ;  /* 0x00000000000073c6 */ /* 0x001e240000000000 */
[----:B0-----:R-:W-:Y:S06]  /*10170*/  BAR.SYNC.DEFER_BLOCKING 0x0 ;  /* 0x0000000000007b1d */ /* 0x001fec0000010000 */
[----:B------:R-:W-:-:S06]  /*10180*/  WARPGROUP.ARRIVE ;  /* 0x00000000000079c5 */ /* 0x000fcc0000000000 */
[----:B------:R-:W-:Y:S04]  /*10190*/  HGMMA.64x32x16.F32 R72, gdesc[UR32].tnspA, R72 ;  /* 0x20600000204879f0 */ /* 0x000fe80008700848 */
[----:B------:R-:W-:Y:S04]  /*101a0*/  HGMMA.64x32x16.F32 R72, gdesc[UR4].tnspA, R72 ;  /* 0x20600000044879f0 */ /* 0x000fe80008700848 */
[----:B------:R-:W-:Y:S04]  /*101b0*/  HGMMA.64x32x16.F32 R72, gdesc[UR8].tnspA, R72 ;  /* 0x20600000084879f0 */ /* 0x000fe80008700848 */
[----:B------:R-:W-:Y:S04]  /*101c0*/  HGMMA.64x32x16.F32 R72, gdesc[UR12].tnspA, R72 ;  /* 0x206000000c4879f0 */ /* 0x000fe80008700848 */
[----:B------:R-:W-:Y:S04]  /*101d0*/  HGMMA.64x32x16.F32 R72, gdesc[UR16].tnspA, R72 ;  /* 0x20600000104879f0 */ /* 0x000fe80008700848 */
[----:B------:R-:W-:Y:S04]  /*101e0*/  HGMMA.64x32x16.F32 R72, gdesc[UR20].tnspA, R72 ;  /* 0x20600000144879f0 */ /* 0x000fe80008700848 */
[----:B------:R-:W-:Y:S04]  /*101f0*/  HGMMA.64x32x16.F32 R72, gdesc[UR24].tnspA, R72 ;  /* 0x20600000184879f0 */ /* 0x000fe80008700848 */
[----:B------:R-:W-:Y:S04]  /*10200*/  HGMMA.64x32x16.F32 R72, gdesc[UR28].tnspA, R72 ;  /* 0x206000001c4879f0 */ /* 0x000fe80008700848 */
[----:B------:R-:W-:Y:S01]  /*10210*/  HGMMA.64x32x16.F32 R56, gdesc[UR52].tnspA, R56 ;  /* 0x20600000343879f0 */ /* 0x000fe20008700838 */
[----:B------:R-:W-:-:S03]  /*10220*/  UIADD3.64 UR52, UR4, 0x480, URZ ;  /* 0x0000048004347897 */ /* 0x000fc6000fffe03f */
[----:B------:R-:W-:Y:S01]  /*10230*/  HGMMA.64x32x16.F32 R56, gdesc[UR48].tnspA, R56 ;  /* 0x20600000303879f0 */ /* 0x000fe20008700838 */
[----:B------:R-:W-:Y:S01]  /*10240*/  UMOV UR54, UR10 ;  /* 0x0000000a00367c82 */ /* 0x000fe20008000000 */
[----:B------:R-:W-:Y:S01]  /*10250*/  UMOV UR55, UR11 ;  /* 0x0000000b00377c82 */ /* 0x000fe20008000000 */
        /* <DEDUP_REMOVED lines=18> */
[----:B------:R-:W-:Y:S01]  /*10380*/  UIADD3.64 UR52, UR4, 0x780, URZ ;  /* 0x0000078004347897 */ /* 0x000fe2000fffe03f */
[----:B------:R-:W-:Y:S01]  /*10390*/  UMOV UR50, UR30 ;  /* 0x0000001e00327c82 */ /* 0x000fe20008000000 */
[----:B------:R-:W-:Y:S01]  /*103a0*/  UMOV UR51, UR31 ;  /* 0x0000001f00337c82 */ /* 0x000fe20008000000 */
[----:B------:R-:W-:Y:S01]  /*103b0*/  UMOV UR54, UR34 ;  /* 0x0000002200367c82 */ /* 0x000fe20008000000 */
[----:B------:R-:W-:Y:S01]  /*103c0*/  UMOV UR55, UR35 ;  /* 0x0000002300377c82 */ /* 0x000fe20008000000 */
[----:B------:R-:W-:Y:S04]  /*103d0*/  HGMMA.64x32x16.F32 R56, gdesc[UR48].tnspA, R56 ;  /* 0x20600000303879f0 */ /* 0x000fe80008700838 */
[----:B------:R-:W-:Y:S01]  /*103e0*/  HGMMA.64x32x16.F32 R40, gdesc[UR52].tnspA, R40 ;  /* 0x20600000342879f0 */ /* 0x000fe20008700828 */
[----:B------:R-:W-:Y:S01]  /*103f0*/  UIADD3.64 UR48, UR4, 0x800, URZ ;  /* 0x0000080004307897 */ /* 0x000fe2000fffe03f */
[----:B------:R-:W-:Y:S01]  /*10400*/  UMOV UR50, UR6 ;  /* 0x0000000600327c82 */ /* 0x000fe20008000000 */
[----:B------:R-:W-:Y:S01]  /*10410*/  UMOV UR51, UR7 ;  /* 0x0000000700337c82 */ /* 0x000fe20008000000 */
[----:B------:R-:W-:-:S06]  /*10420*/  UIADD3.64 UR52, UR4, 0x880, URZ ;  /* 0x0000088004347897 */ /* 0x000fcc000fffe03f */
[----:B------:R-:W-:Y:S01]  /*10430*/  HGMMA.64x32x16.F32 R40, gdesc[UR48].tnspA, R40 ;  /* 0x20600000302879f0 */ /* 0x000fe20008700828 */
[----:B------:R-:W-:Y:S01]  /*10440*/  UMOV UR54, UR10 ;  /* 0x0000000a00367c82 */ /* 0x000fe20008000000 */
[----:B------:R-:W-:Y:S01]  /*10450*/  UMOV UR55, UR11 ;  /* 0x0000000b00377c82 */ /* 0x000fe20008000000 */
[----:B------:R-:W-:Y:S01]  /*10460*/  UIADD3.64 UR48, UR4, 0x900, URZ ;  /* 0x0000090004307897 */ /* 0x000fe2000fffe03f */
[----:B------:R-:W-:Y:S01]  /*10470*/  HGMMA.64x32x16.F32 R40, gdesc[UR52].tnspA, R40 ;  /* 0x20600000342879f0 */ /* 0x000fe20008700828 */
[----:B------:R-:W-:Y:S01]  /*10480*/  UMOV UR50, UR14 ;  /* 0x0000000e00327c82 */ /* 0x000fe20008000000 */
[----:B------:R-:W-:Y:S01]  /*10490*/  UMOV UR51, UR15 ;  /* 0x0000000f00337c82 */ /* 0x000fe20008000000 */
[----:B------:R-:W-:-:S05]  /*104a0*/  UIADD3.64 UR52, UR4, 0x980, URZ ;  /* 0x0000098004347897 */ /* 0x000fca000fffe03f */
        /* <DEDUP_REMOVED lines=13> */
[----:B------:R-:W-:Y:S01]  /*10580*/  UIADD3.64 UR52, UR4, 0xb80, URZ ;  /* 0x00000b8004347897 */ /* 0x000fe2000fffe03f */
[----:B------:R-:W-:Y:S01]  /*10590*/  UMOV UR50, UR30 ;  /* 0x0000001e00327c82 */ /* 0x000fe20008000000 */
[----:B------:R-:W-:Y:S01]  /*105a0*/  UMOV UR51, UR31 ;  /* 0x0000001f00337c82 */ /* 0x000fe20008000000 */
[----:B------:R-:W-:Y:S01]  /*105b0*/  UMOV UR54, UR34 ;  /* 0x0000002200367c82 */ /* 0x000fe20008000000 */
[----:B------:R-:W-:-:S03]  /*105c0*/  UMOV UR55, UR35 ;  /* 0x0000002300377c82 */ /* 0x000fc60008000000 */
[----:B------:R-:W-:Y:S04]  /*105d0*/  HGMMA.64x32x16.F32 R40, gdesc[UR48].tnspA, R40 ;  /* 0x20600000302879f0 */ /* 0x000fe80008700828 */
[----:B------:R-:W-:Y:S01]  /*105e0*/  HGMMA.64x32x16.F32 R24, gdesc[UR52].tnspA, R24 ;  /* 0x20600000341879f0 */ /* 0x000fe20008700818 */
[----:B------:R-:W-:Y:S02]  /*105f0*/  R2UR UR48, R223 ;  /* 0x00000000df3072ca */ /* 0x000fe400000e0000 */
[----:B------:R-:W2:Y:S01]  /*10600*/  LDL.LU R223, [R1+0x944] ;  /* 0x0009440001df7983 */ /* 0x000ea20000300800 */
[----:B------:R-:W-:Y:S02]  /*10610*/  R2UR UR53, R225 ;  /* 0x00000000e13572ca */ /* 0x000fe400000e0000 */
[----:B------:R-:W-:Y:S01]  /*10620*/  R2UR UR52, R227 ;  /* 0x00000000e33472ca */ /* 0x000fe200000e0000 */
[----:B------:R-:W-:Y:S01]  /*10630*/  HGMMA.64x32x16.F32 R24, gdesc[UR56].tnspA, R24 ;  /* 0x20600000381879f0 */ /* 0x000fe20008700818 */
[----:B------:R-:W-:-:S02]  /*10640*/  R2UR UR57, R91 ;  /* 0x000000005b3972ca */ /* 0x000fc400000e0000 */
[----:B------:R-:W3:Y:S04]  /*10650*/  LDL.LU R91, [R1+0x9a0] ;  /* 0x0009a000015b7983 */ /* 0x000ee80000300800 */
[----:B------:R-:W4:Y:S04]  /*10660*/  LDL.LU R225, [R1+0x93c] ;  /* 0x00093c0001e17983 */ /* 0x000f280000300800 */
[----:B------:R-:W4:Y:S04]  /*10670*/  LDL.LU R227, [R1+0x934] ;  /* 0x0009340001e37983 */ /* 0x000f280000300800 */
[----:B------:R-:W4:Y:S01]  /*10680*/  LDL.LU R251, [R1+0x958] ;  /* 0x0009580001fb7983 */ /* 0x000f220000300800 */
[----:B------:R-:W-:-:S03]  /*10690*/  R2UR UR49, R221 ;  /* 0x00000000dd3172ca */ /* 0x000fc600000e0000 */
[----:B------:R-:W4:Y:S01]  /*106a0*/  LDL.LU R221, [R1+0x92c] ;  /* 0x00092c0001dd7983 */ /* 0x000f220000300800 */
[----:B------:R-:W-:Y:S02]  /*106b0*/  R2UR UR56, R92 ;  /* 0x000000005c3872ca */ /* 0x000fe400000e0000 */
[----:B------:R-:W0:Y:S02]  /*106c0*/  LDC R92, c[0x0][0x238] ;  /* 0x00008e00ff5c7b82 */ /* 0x000e240000000800 */
[----:B0-----:R-:W-:-:S04]  /*106d0*/  IMAD.SHL.U32 R92, R92, 0x80, RZ ;  /* 0x000000805c5c7824 */ /* 0x001fc800078e00ff */
[----:B------:R-:W-:-:S05]  /*106e0*/  IMAD.SHL.U32 R92, R92, 0x2, RZ ;  /* 0x000000025c5c7824 */ /* 0x000fca00078e00ff */
[-C--:B------:R-:W-:Y:S02]  /*106f0*/  IADD3 R158, P1, R158, R92.reuse, RZ ;  /* 0x0000005c9e9e7210 */ /* 0x080fe40007f3e0ff */
[-C--:B------:R-:W-:Y:S02]  /*10700*/  IADD3 R217, P5, R217, R92.reuse, RZ ;  /* 0x0000005cd9d97210 */ /* 0x080fe40007fbe0ff */
[----:B------:R-:W-:-:S03]  /*10710*/  IADD3 R219, P6, R219, R92, RZ ;  /* 0x0000005cdbdb7210 */ /* 0x000fc60007fde0ff */
[----:B------:R-:W-:Y:S04]  /*10720*/  STL [R1+0x95c], R217 ;  /* 0x00095cd901007387 */ /* 0x000fe80000100800 */
[----:B------:R-:W4:Y:S04]  /*10730*/  LDL.LU R220, [R1+0x950] ;  /* 0x0009500001dc7983 */ /* 0x000f280000300800 */
[----:B------:R-:W-:Y:S04]  /*10740*/  STL [R1+0x954], R219 ;  /* 0x000954db01007387 */ /* 0x000fe80000100800 */
[----:B------:R-:W4:Y:S01]  /*10750*/  LDL.LU R218, [R1+0x924] ;  /* 0x0009240001da7983 */ /* 0x000f220000300800 */
[-C--:B--2---:R-:W-:Y:S01]  /*10760*/  IADD3 R223, P2, R223, R92.reuse, RZ ;  /* 0x0000005cdfdf7210 */ /* 0x084fe20007f5e0ff */
[----:B---3--:R-:W-:Y:S01]  /*10770*/  IMAD.X R159, R159, 0x1, R91, P1 ;  /* 0x000000019f9f7824 */ /* 0x008fe200008e065b */
[----:B------:R-:W-:-:S05]  /*10780*/  IADD3 R249, P1, R249, R92, RZ ;  /* 0x0000005cf9f97210 */ /* 0x000fca0007f3e0ff */
[----:B------:R-:W-:Y:S04]  /*10790*/  STL [R1+0x94c], R249 ;  /* 0x00094cf901007387 */ /* 0x000fe80000100800 */
[----:B------:R0:W-:Y:S01]  /*107a0*/  STL [R1+0x944], R223 ;  /* 0x000944df01007387 */ /* 0x0001e20000100800 */
[----:B----4-:R-:W-:-:S03]  /*107b0*/  IADD3 R225, P3, R225, R92, RZ ;  /* 0x0000005ce1e17210 */ /* 0x010fc60007f7e0ff */
[----:B0-----:R-:W2:Y:S01]  /*107c0*/  LDL.LU R223, [R1+0x948] ;  /* 0x0009480001df7983 */ /* 0x001ea20000300800 */
[----:B------:R-:W-:-:S03]  /*107d0*/  IADD3 R227, P4, R227, R92, RZ ;  /* 0x0000005ce3e37210 */ /* 0x000fc60007f9e0ff */
[----:B------:R0:W-:Y:S04]  /*107e0*/  STL [R1+0x93c], R225 ;  /* 0x00093ce101007387 */ /* 0x0001e80000100800 */
[----:B0-----:R-:W3:Y:S04]  /*107f0*/  LDL.LU R225, [R1+0x91c] ;  /* 0x00091c0001e17983 */ /* 0x001ee80000300800 */
[----:B------:R-:W4:Y:S04]  /*10800*/  LDL.LU R216, [R1+0x940] ;  /* 0x0009400001d87983 */ /* 0x000f280000300800 */
[----:B------:R-:W4:Y:S04]  /*10810*/  LDL.LU R206, [R1+0x914] ;  /* 0x0009140001ce7983 */ /* 0x000f280000300800 */
[----:B------:R0:W-:Y:S01]  /*10820*/  STL [R1+0x934], R227 ;  /* 0x000934e301007387 */ /* 0x0001e20000100800 */
[----:B------:R-:W-:-:S03]  /*10830*/  IMAD.X R251, R251, 0x1, R91, P5 ;  /* 0x00000001fbfb7824 */ /* 0x000fc600028e065b */
[----:B0-----:R-:W4:Y:S04]  /*10840*/  LDL.LU R227, [R1+0x938] ;  /* 0x0009380001e37983 */ /* 0x001f280000300800 */
[----:B------:R-:W4:Y:S04]  /*10850*/  LDL.LU R207, [R1+0x90c] ;  /* 0x00090c0001cf7983 */ /* 0x000f280000300800 */
[----:B------:R-:W4:Y:S04]  /*10860*/  LDL.LU R237, [R1+0x930] ;  /* 0x0009300001ed7983 */ /* 0x000f280000300800 */
[----:B------:R-:W4:Y:S04]  /*10870*/  LDL.LU R239, [R1+0x904] ;  /* 0x0009040001ef7983 */ /* 0x000f280000300800 */
[----:B------:R0:W-:Y:S04]  /*10880*/  STL [R1+0x958], R251 ;  /* 0x000958fb01007387 */ /* 0x0001e80000100800 */
[----:B------:R-:W4:Y:S04]  /*10890*/  LDL.LU R214, [R1+0x928] ;  /* 0x0009280001d67983 */ /* 0x000f280000300800 */
        /* <DEDUP_REMOVED lines=10> */
[----:B0-----:R-:W4:Y:S01]  /*10940*/  LDL.LU R251, [R1+0x8d4] ;  /* 0x0008d40001fb7983 */ /* 0x001f220000300800 */
[----:B------:R-:W-:-:S03]  /*10950*/  IADD3 R221, P5, R221, R92, RZ ;  /* 0x0000005cdddd7210 */ /* 0x000fc60007fbe0ff */
[----:B------:R-:W4:Y:S04]  /*10960*/  LDL.LU R247, [R1+0x8f8] ;  /* 0x0008f80001f77983 */ /* 0x000f280000300800 */
[----:B------:R-:W4:Y:S04]  /*10970*/  LDL.LU R217, [R1+0x8cc] ;  /* 0x0008cc0001d97983 */ /* 0x000f280000300800 */
[----:B------:R-:W4:Y:S04]  /*10980*/  LDL.LU R219, [R1+0x8f0] ;  /* 0x0008f00001db7983 */ /* 0x000f280000300800 */
[----:B------:R0:W-:Y:S04]  /*10990*/  STL [R1+0x92c], R221 ;  /* 0x00092cdd01007387 */ /* 0x0001e80000100800 */
[----:B------:R-:W4:Y:S04]  /*109a0*/  LDL.LU R249, [R1+0x8c4] ;  /* 0x0008c40001f97983 */ /* 0x000f280000300800 */
[----:B0-----:R-:W4:Y:S01]  /*109b0*/  LDL.LU R221, [R1+0x8e8] ;  /* 0x0008e80001dd7983 */ /* 0x001f220000300800 */
[----:B------:R-:W-:Y:S01]  /*109c0*/  IMAD.X R220, R220, 0x1, R91, P6 ;  /* 0x00000001dcdc7824 */ /* 0x000fe200030e065b */
[----:B------:R-:W-:-:S02]  /*109d0*/  IADD3 R218, P6, R218, R92, RZ ;  /* 0x0000005cdada7210 */ /* 0x000fc40007fde0ff */
[----:B--2---:R-:W-:-:S05]  /*109e0*/  IADD3.X R223, R223, R91, RZ, P1, !PT ;  /* 0x0000005bdfdf7210 */ /* 0x004fca0000ffe4ff */
[----:B------:R0:W-:Y:S04]  /*109f0*/  STL [R1+0x948], R223 ;  /* 0x000948df01007387 */ /* 0x0001e80000100800 */
[----:B------:R-:W-:Y:S04]  /*10a00*/  STL [R1+0x950], R220 ;  /* 0x000950dc01007387 */ /* 0x000fe80000100800 */
[----:B0-----:R-:W2:Y:S01]  /*10a10*/  LDL.LU R223, [R1+0x8bc] ;  /* 0x0008bc0001df7983 */ /* 0x001ea20000300800 */
[----:B---3--:R-:W-:-:S03]  /*10a20*/  IADD3 R225, P1, R225, R92, RZ ;  /* 0x0000005ce1e17210 */ /* 0x008fc60007f3e0ff */
[----:B------:R-:W-:Y:S04]  /*10a30*/  STL [R1+0x924], R218 ;  /* 0x000924da01007387 */ /* 0x000fe80000100800 */
[----:B------:R0:W-:Y:S01]  /*10a40*/  STL [R1+0x91c], R225 ;  /* 0x00091ce101007387 */ /* 0x0001e20000100800 */
[----:B----4-:R-:W-:-:S03]  /*10a50*/  IMAD.X R216, R216, 0x1, R91, P2 ;  /* 0x00000001d8d87824 */ /* 0x010fc600010e065b */
[----:B0-----:R-:W3:Y:S01]  /*10a60*/  LDL.LU R225, [R1+0x8e0] ;  /* 0x0008e00001e17983 */ /* 0x001ee20000300800 */
[----:B------:R-:W-:Y:S01]  /*10a70*/  IMAD.X R227, R227, 0x1, R91, P3 ;  /* 0x00000001e3e37824 */ /* 0x000fe200018e065b */
[----:B------:R-:W-:-:S04]  /*10a80*/  IADD3 R206, P2, R206, R92, RZ ;  /* 0x0000005ccece7210 */ /* 0x000fc80007f5e0ff */
[----:B------:R0:W-:Y:S01]  /*10a90*/  STL [R1+0x938], R227 ;  /* 0x000938e301007387 */ /* 0x0001e20000100800 */
[----:B------:R-:W-:-:S03]  /*10aa0*/  IADD3 R207, P3, R207, R92, RZ ;  /* 0x0000005ccfcf7210 */ /* 0x000fc60007f7e0ff */
[----:B------:R-:W-:Y:S01]  /*10ab0*/  STL [R1+0x940], R216 ;  /* 0x000940d801007387 */ /* 0x000fe20000100800 */
[--C-:B------:R-:W-:Y:S01]  /*10ac0*/  IMAD.X R237, R237, 0x1, R91.reuse, P4 ;  /* 0x00000001eded7824 */ /* 0x100fe200020e065b */
[----:B------:R-:W-:Y:S02]  /*10ad0*/  IADD3 R239, P4, R239, R92, RZ ;  /* 0x0000005cefef7210 */ /* 0x000fe40007f9e0ff */
[----:B0-----:R-:W4:Y:S04]  /*10ae0*/  LDL.LU R227, [R1+0x8b4] ;  /* 0x0008b40001e37983 */ /* 0x001f280000300800 */
[----:B------:R-:W-:Y:S01]  /*10af0*/  STL [R1+0x914], R206 ;  /* 0x000914ce01007387 */ /* 0x000fe20000100800 */
[----:B------:R-:W-:-:S03]  /*10b00*/  IMAD.X R214, R214, 0x1, R91, P5 ;  /* 0x00000001d6d67824 */ /* 0x000fc600028e065b */
[----:B------:R-:W-:Y:S01]  /*10b10*/  STL [R1+0x90c], R207 ;  /* 0x00090ccf01007387 */ /* 0x000fe20000100800 */
[----:B------:R-:W-:-:S03]  /*10b20*/  IADD3 R212, P5, R212, R92, RZ ;  /* 0x0000005cd4d47210 */ /* 0x000fc60007fbe0ff */
[----:B------:R-:W-:Y:S01]  /*10b30*/  STL [R1+0x930], R237 ;  /* 0x000930ed01007387 */ /* 0x000fe20000100800 */
[----:B------:R-:W-:-:S03]  /*10b40*/  IADD3.X R210, R210, R91, RZ, P6, !PT ;  /* 0x0000005bd2d27210 */ /* 0x000fc600037fe4ff */
[----:B------:R-:W-:Y:S01]  /*10b50*/  STL [R1+0x904], R239 ;  /* 0x000904ef01007387 */ /* 0x000fe20000100800 */
[----:B------:R-:W-:-:S03]  /*10b60*/  IADD3 R208, P6, R208, R92, RZ ;  /* 0x0000005cd0d07210 */ /* 0x000fc60007fde0ff */
[----:B------:R-:W-:Y:S01]  /*10b70*/  STL [R1+0x928], R214 ;  /* 0x000928d601007387 */ /* 0x000fe20000100800 */
[----:B------:R-:W-:-:S03]  /*10b80*/  IMAD.X R209, R209, 0x1, R91, P1 ;  /* 0x00000001d1d17824 */ /* 0x000fc600008e065b */
        /* <DEDUP_REMOVED lines=9> */
[-C--:B------:R-:W-:Y:S01]  /*10c20*/  IADD3 R215, P3, R215, R92.reuse, RZ ;  /* 0x0000005cd7d77210 */ /* 0x080fe20007f7e0ff */
[----:B------:R-:W-:Y:S02]  /*10c30*/  IMAD.X R245, R245, 0x1, R91, P4 ;  /* 0x00000001f5f57824 */ /* 0x000fe400020e065b */
[----:B------:R-:W-:Y:S01]  /*10c40*/  STL [R1+0x910], R241 ;  /* 0x000910f101007387 */ /* 0x000fe20000100800 */
[----:B------:R-:W-:-:S03]  /*10c50*/  IADD3 R251, P4, R251, R92, RZ ;  /* 0x0000005cfbfb7210 */ /* 0x000fc60007f9e0ff */
[----:B------:R-:W-:Y:S04]  /*10c60*/  STL [R1+0x8e4], R243 ;  /* 0x0008e4f301007387 */ /* 0x000fe80000100800 */
[----:B------:R-:W-:Y:S04]  /*10c70*/  STL [R1+0x908], R213 ;  /* 0x000908d501007387 */ /* 0x000fe80000100800 */
[----:B------:R0:W-:Y:S04]  /*10c80*/  STL [R1+0x8d4], R251 ;  /* 0x0008d4fb01007387 */ /* 0x0001e80000100800 */
[----:B------:R-:W-:Y:S04]  /*10c90*/  STL [R1+0x8dc], R215 ;  /* 0x0008dcd701007387 */ /* 0x000fe80000100800 */
[----:B0-----:R-:W4:Y:S01]  /*10ca0*/  LDL.LU R251, [R1+0x8d8] ;  /* 0x0008d80001fb7983 */ /* 0x001f220000300800 */
[----:B------:R-:W-:-:S02]  /*10cb0*/  IADD3.X R247, R247, R91, RZ, P5, !PT ;  /* 0x0000005bf7f77210 */ /* 0x000fc40002ffe4ff */
[-C--:B------:R-:W-:Y:S01]  /*10cc0*/  IADD3 R217, P5, R217, R92.reuse, RZ ;  /* 0x0000005cd9d97210 */ /* 0x080fe20007fbe0ff */
[--C-:B------:R-:W-:Y:S01]  /*10cd0*/  IMAD.X R219, R219, 0x1, R91.reuse, P6 ;  /* 0x00000001dbdb7824 */ /* 0x100fe200030e065b */
[----:B------:R-:W-:Y:S01]  /*10ce0*/  STL [R1+0x900], R245 ;  /* 0x000900f501007387 */ /* 0x000fe20000100800 */
[-C--:B------:R-:W-:Y:S01]  /*10cf0*/  IADD3 R249, P6, R249, R92.reuse, RZ ;  /* 0x0000005cf9f97210 */ /* 0x080fe20007fde0ff */
[----:B------:R-:W-:Y:S02]  /*10d00*/  IMAD.X R221, R221, 0x1, R91, P1 ;  /* 0x00000001dddd7824 */ /* 0x000fe400008e065b */
[----:B------:R-:W-:Y:S04]  /*10d10*/  STL [R1+0x8f8], R247 ;  /* 0x0008f8f701007387 */ /* 0x000fe80000100800 */
[----:B------:R-:W-:Y:S04]  /*10d20*/  STL [R1+0x8cc], R217 ;  /* 0x0008ccd901007387 */ /* 0x000fe80000100800 */
[----:B------:R-:W4:Y:S04]  /*10d30*/  LDL.LU R220, [R1+0x8ac] ;  /* 0x0008ac0001dc7983 */ /* 0x000f280000300800 */
[----:B------:R-:W-:Y:S04]  /*10d40*/  STL [R1+0x8f0], R219 ;  /* 0x0008f0db01007387 */ /* 0x000fe80000100800 */
[----:B------:R-:W4:Y:S04]  /*10d50*/  LDL.LU R218, [R1+0x8d0] ;  /* 0x0008d00001da7983 */ /* 0x000f280000300800 */
[----:B------:R-:W-:Y:S04]  /*10d60*/  STL [R1+0x8c4], R249 ;  /* 0x0008c4f901007387 */ /* 0x000fe80000100800 */
[----:B------:R0:W-:Y:S04]  /*10d70*/  STL [R1+0x8e8], R221 ;  /* 0x0008e8dd01007387 */ /* 0x0001e80000100800 */
[----:B0-----:R-:W4:Y:S01]  /*10d80*/  LDL.LU R221, [R1+0x8a4] ;  /* 0x0008a40001dd7983 */ /* 0x001f220000300800 */
[----:B--2---:R-:W-:-:S05]  /*10d90*/  IADD3 R223, P1, R223, R92, RZ ;  /* 0x0000005cdfdf7210 */ /* 0x004fca0007f3e0ff */
[----:B------:R0:W-:Y:S04]  /*10da0*/  STL [R1+0x8bc], R223 ;  /* 0x0008bcdf01007387 */ /* 0x0001e80000100800 */
[----:B0-----:R-:W2:Y:S01]  /*10db0*/  LDL.LU R223, [R1+0x8c8] ;  /* 0x0008c80001df7983 */ /* 0x001ea20000300800 */
[----:B---3--:R-:W-:-:S03]  /*10dc0*/  IMAD.X R225, R225, 0x1, R91, P2 ;  /* 0x00000001e1e17824 */ /* 0x008fc600010e065b */
[----:B------:R-:W3:Y:S04]  /*10dd0*/  LDL.LU R216, [R1+0x89c] ;  /* 0x00089c0001d87983 */ /* 0x000ee80000300800 */
[----:B------:R-:W3:Y:S04]  /*10de0*/  LDL.LU R206, [R1+0x8c0] ;  /* 0x0008c00001ce7983 */ /* 0x000ee80000300800 */
[----:B------:R0:W-:Y:S04]  /*10df0*/  STL [R1+0x8e0], R225 ;  /* 0x0008e0e101007387 */ /* 0x0001e80000100800 */
[----:B0-----:R-:W3:Y:S01]  /*10e00*/  LDL.LU R225, [R1+0x894] ;  /* 0x0008940001e17983 */ /* 0x001ee20000300800 */
[----:B----4-:R-:W-:-:S03]  /*10e10*/  IADD3 R227, P2, R227, R92, RZ ;  /* 0x0000005ce3e37210 */ /* 0x010fc60007f5e0ff */
        /* <DEDUP_REMOVED lines=16> */
[----:B------:R-:W-:-:S03]  /*10f20*/  IMAD.X R251, R251, 0x1, R91, P3 ;  /* 0x00000001fbfb7824 */ /* 0x000fc600018e065b */
[----:B------:R-:W4:Y:S04]  /*10f30*/  LDL.LU R247, [R1+0x854] ;  /* 0x0008540001f77983 */ /* 0x000f280000300800 */
[----:B------:R-:W4:Y:S04]  /*10f40*/  LDL.LU R217, [R1+0x878] ;  /* 0x0008780001d97983 */ /* 0x000f280000300800 */
[----:B------:R-:W4:Y:S04]  /*10f50*/  LDL.LU R219, [R1+0x84c] ;  /* 0x00084c0001db7983 */ /* 0x000f280000300800 */
[----:B------:R0:W-:Y:S04]  /*10f60*/  STL [R1+0x8d8], R251 ;  /* 0x0008d8fb01007387 */ /* 0x0001e80000100800 */
[----:B------:R-:W4:Y:S04]  /*10f70*/  LDL.LU R249, [R1+0x870] ;  /* 0x0008700001f97983 */ /* 0x000f280000300800 */
[----:B0-----:R-:W4:Y:S01]  /*10f80*/  LDL.LU R251, [R1+0x844] ;  /* 0x0008440001fb7983 */ /* 0x001f220000300800 */
[----:B------:R-:W-:-:S02]  /*10f90*/  IADD3.X R218, R218, R91, RZ, P4, !PT ;  /* 0x0000005bdada7210 */ /* 0x000fc400027fe4ff */
[-C--:B------:R-:W-:Y:S02]  /*10fa0*/  IADD3 R220, P3, R220, R92.reuse, RZ ;  /* 0x0000005cdcdc7210 */ /* 0x080fe40007f7e0ff */
[----:B------:R-:W-:-:S05]  /*10fb0*/  IADD3 R221, P4, R221, R92, RZ ;  /* 0x0000005cdddd7210 */ /* 0x000fca0007f9e0ff */
[----:B------:R0:W-:Y:S04]  /*10fc0*/  STL [R1+0x8a4], R221 ;  /* 0x0008a4dd01007387 */ /* 0x0001e80000100800 */
[----:B------:R-:W-:Y:S04]  /*10fd0*/  STL [R1+0x8ac], R220 ;  /* 0x0008acdc01007387 */ /* 0x000fe80000100800 */
[----:B0-----:R-:W4:Y:S04]  /*10fe0*/  LDL.LU R221, [R1+0x868] ;  /* 0x0008680001dd7983 */ /* 0x001f280000300800 */
[----:B------:R-:W-:Y:S01]  /*10ff0*/  STL [R1+0x8d0], R218 ;  /* 0x0008d0da01007387 */ /* 0x000fe20000100800 */
[----:B--2---:R-:W-:-:S05]  /*11000*/  IMAD.X R223, R223, 0x1, R91, P5 ;  /* 0x00000001dfdf7824 */ /* 0x004fca00028e065b */
[----:B------:R0:W-:Y:S01]  /*11010*/  STL [R1+0x8c8], R223 ;  /* 0x0008c8df01007387 */ /* 0x0001e20000100800 */
[-C--:B---3--:R-:W-:Y:S01]  /*11020*/  IADD3 R216, P5, R216, R92.reuse, RZ ;  /* 0x0000005cd8d87210 */ /* 0x088fe20007fbe0ff */
[----:B------:R-:W-:Y:S02]  /*11030*/  IMAD.X R206, R206, 0x1, R91, P6 ;  /* 0x00000001cece7824 */ /* 0x000fe400030e065b */
[----:B0-----:R-:W2:Y:S01]  /*11040*/  LDL.LU R223, [R1+0x83c] ;  /* 0x00083c0001df7983 */ /* 0x001ea20000300800 */
[----:B------:R-:W-:-:S05]  /*11050*/  IADD3 R225, P6, R225, R92, RZ ;  /* 0x0000005ce1e17210 */ /* 0x000fca0007fde0ff */
[----:B------:R0:W-:Y:S01]  /*11060*/  STL [R1+0x894], R225 ;  /* 0x000894e101007387 */ /* 0x0001e20000100800 */
[----:B----4-:R-:W-:-:S03]  /*11070*/  IMAD.X R207, R207, 0x1, R91, P1 ;  /* 0x00000001cfcf7824 */ /* 0x010fc600008e065b */
[----:B------:R-:W-:Y:S01]  /*11080*/  STL [R1+0x89c], R216 ;  /* 0x00089cd801007387 */ /* 0x000fe20000100800 */
[-C--:B------:R-:W-:Y:S01]  /*11090*/  IADD3 R237, P1, R237, R92.reuse, RZ ;  /* 0x0000005ceded7210 */ /* 0x080fe20007f3e0ff */
[----:B------:R-:W-:Y:S02]  /*110a0*/  IMAD.X R239, R239, 0x1, R91, P2 ;  /* 0x00000001efef7824 */ /* 0x000fe400010e065b */
[----:B0-----:R-:W3:Y:S04]  /*110b0*/  LDL.LU R225, [R1+0x860] ;  /* 0x0008600001e17983 */ /* 0x001ee80000300800 */
        /* <DEDUP_REMOVED lines=21> */
[-C--:B------:R-:W-:Y:S02]  /*11210*/  IADD3 R245, P1, R245, R92.reuse, RZ ;  /* 0x0000005cf5f57210 */ /* 0x080fe40007f3e0ff */
[----:B------:R-:W-:Y:S01]  /*11220*/  IADD3.X R227, R227, R91, RZ, P2, !PT ;  /* 0x0000005be3e37210 */ /* 0x000fe200017fe4ff */
[----:B------:R-:W-:Y:S01]  /*11230*/  STL [R1+0x890], R243 ;  /* 0x000890f301007387 */ /* 0x000fe20000100800 */
[----:B------:R-:W-:-:S03]  /*11240*/  IADD3 R247, P2, R247, R92, RZ ;  /* 0x0000005cf7f77210 */ /* 0x000fc60007f5e0ff */
[----:B------:R-:W-:Y:S01]  /*11250*/  STL [R1+0x864], R213 ;  /* 0x000864d501007387 */ /* 0x000fe20000100800 */
[----:B------:R-:W-:-:S03]  /*11260*/  IMAD.X R217, R217, 0x1, R91, P3 ;  /* 0x00000001d9d97824 */ /* 0x000fc600018e065b */
[----:B------:R0:W-:Y:S01]  /*11270*/  STL [R1+0x880], R227 ;  /* 0x000880e301007387 */ /* 0x0001e20000100800 */
[----:B------:R-:W-:-:S03]  /*11280*/  IADD3 R219, P3, R219, R92, RZ ;  /* 0x0000005cdbdb7210 */ /* 0x000fc60007f7e0ff */
[----:B------:R-:W-:Y:S04]  /*11290*/  STL [R1+0x888], R215 ;  /* 0x000888d701007387 */ /* 0x000fe80000100800 */
[----:B0-----:R-:W4:Y:S01]  /*112a0*/  LDL.LU R227, [R1+0x834] ;  /* 0x0008340001e37983 */ /* 0x001f220000300800 */
[----:B------:R-:W-:-:S03]  /*112b0*/  IMAD.X R249, R249, 0x1, R91, P4 ;  /* 0x00000001f9f97824 */ /* 0x000fc600020e065b */
[----:B------:R-:W-:Y:S01]  /*112c0*/  STL [R1+0x85c], R245 ;  /* 0x00085cf501007387 */ /* 0x000fe20000100800 */
[----:B------:R-:W-:-:S03]  /*112d0*/  IADD3 R251, P4, R251, R92, RZ ;  /* 0x0000005cfbfb7210 */ /* 0x000fc60007f9e0ff */
        /* <DEDUP_REMOVED lines=8> */
[----:B------:R-:W-:-:S05]  /*11360*/  IMAD.X R221, R221, 0x1, R91, P5 ;  /* 0x00000001dddd7824 */ /* 0x000fca00028e065b */
[----:B------:R0:W-:Y:S04]  /*11370*/  STL [R1+0x868], R221 ;  /* 0x000868dd01007387 */ /* 0x0001e80000100800 */
[----:B0-----:R-:W4:Y:S04]  /*11380*/  LDL.LU R221, [R1+0x824] ;  /* 0x0008240001dd7983 */ /* 0x001f280000300800 */
[----:B------:R-:W4:Y:S04]  /*11390*/  LDL.LU R216, [R1+0x848] ;  /* 0x0008480001d87983 */ /* 0x000f280000300800 */
[----:B------:R-:W4:Y:S01]  /*113a0*/  LDL.LU R206, [R1+0x81c] ;  /* 0x00081c0001ce7983 */ /* 0x000f220000300800 */
[----:B--2---:R-:W-:-:S05]  /*113b0*/  IADD3 R223, P5, R223, R92, RZ ;  /* 0x0000005cdfdf7210 */ /* 0x004fca0007fbe0ff */
[----:B------:R0:W-:Y:S04]  /*113c0*/  STL [R1+0x83c], R223 ;  /* 0x00083cdf01007387 */ /* 0x0001e80000100800 */
[----:B0-----:R-:W2:Y:S04]  /*113d0*/  LDL.LU R223, [R1+0x840] ;  /* 0x0008400001df7983 */ /* 0x001ea80000300800 */
[----:B------:R-:W2:Y:S01]  /*113e0*/  LDL.LU R207, [R1+0x814] ;  /* 0x0008140001cf7983 */ /* 0x000ea20000300800 */
[----:B---3--:R-:W-:-:S03]  /*113f0*/  IMAD.X R225, R225, 0x1, R91, P6 ;  /* 0x00000001e1e17824 */ /* 0x008fc600030e065b */
[----:B------:R-:W3:Y:S04]  /*11400*/  LDL.LU R237, [R1+0x838] ;  /* 0x0008380001ed7983 */ /* 0x000ee80000300800 */
[----:B------:R-:W3:Y:S04]  /*11410*/  LDL.LU R239, [R1+0x80c] ;  /* 0x00080c0001ef7983 */ /* 0x000ee80000300800 */
[----:B------:R0:W-:Y:S04]  /*11420*/  STL [R1+0x860], R225 ;  /* 0x000860e101007387 */ /* 0x0001e80000100800 */
        /* <DEDUP_REMOVED lines=11> */
[----:B0-----:R-:W3:Y:S04]  /*114e0*/  LDL.LU R225, [R1+0x7dc] ;  /* 0x0007dc0001e17983 */ /* 0x001ee80000300800 */
[----:B------:R-:W3:Y:S04]  /*114f0*/  LDL.LU R247, [R1+0x800] ;  /* 0x0008000001f77983 */ /* 0x000ee80000300800 */
[----:B------:R-:W3:Y:S01]  /*11500*/  LDL.LU R217, [R1+0x7d4] ;  /* 0x0007d40001d97983 */ /* 0x000ee20000300800 */
[----:B----4-:R-:W-:-:S03]  /*11510*/  IADD3 R227, P6, R227, R92, RZ ;  /* 0x0000005ce3e37210 */ /* 0x010fc60007fde0ff */
[----:B------:R-:W4:Y:S04]  /*11520*/  LDL.LU R219, [R1+0x7f8] ;  /* 0x0007f80001db7983 */ /* 0x000f280000300800 */
[----:B------:R0:W-:Y:S04]  /*11530*/  STL [R1+0x834], R227 ;  /* 0x000834e301007387 */ /* 0x0001e80000100800 */
[----:B------:R-:W4:Y:S04]  /*11540*/  LDL.LU R249, [R1+0x7cc] ;  /* 0x0007cc0001f97983 */ /* 0x000f280000300800 */
[----:B0-----:R-:W4:Y:S01]  /*11550*/  LDL.LU R227, [R1+0x7f0] ;  /* 0x0007f00001e37983 */ /* 0x001f220000300800 */
[----:B------:R-:W-:Y:S01]  /*11560*/  IADD3.X R220, R220, R91, RZ, P1, !PT ;  /* 0x0000005bdcdc7210 */ /* 0x000fe20000ffe4ff */
[----:B------:R-:W-:-:S05]  /*11570*/  IMAD.X R251, R251, 0x1, R91, P2 ;  /* 0x00000001fbfb7824 */ /* 0x000fca00010e065b */
[----:B------:R0:W-:Y:S04]  /*11580*/  STL [R1+0x850], R251 ;  /* 0x000850fb01007387 */ /* 0x0001e80000100800 */
[----:B------:R-:W-:Y:S04]  /*11590*/  STL [R1+0x858], R220 ;  /* 0x000858dc01007387 */ /* 0x000fe80000100800 */
[----:B0-----:R-:W4:Y:S01]  /*115a0*/  LDL.LU R251, [R1+0x7c4] ;  /* 0x0007c40001fb7983 */ /* 0x001f220000300800 */
[-C--:B------:R-:W-:Y:S02]  /*115b0*/  IADD3 R218, P1, R218, R92.reuse, RZ ;  /* 0x0000005cdada7210 */ /* 0x080fe40007f3e0ff */
[----:B------:R-:W-:-:S03]  /*115c0*/  IADD3 R221, P2, R221, R92, RZ ;  /* 0x0000005cdddd7210 */ /* 0x000fc60007f5e0ff */
[----:B------:R-:W-:Y:S04]  /*115d0*/  STL [R1+0x82c], R218 ;  /* 0x00082cda01007387 */ /* 0x000fe80000100800 */
[----:B------:R0:W-:Y:S04]  /*115e0*/  STL [R1+0x824], R221 ;  /* 0x000824dd01007387 */ /* 0x0001e80000100800 */
[----:B0-----:R-:W4:Y:S01]  /*115f0*/  LDL.LU R221, [R1+0x7e8] ;  /* 0x0007e80001dd7983 */ /* 0x001f220000300800 */
[--C-:B------:R-:W-:Y:S01]  /*11600*/  IMAD.X R216, R216, 0x1, R91.reuse, P3 ;  /* 0x00000001d8d87824 */ /* 0x100fe200018e065b */
[----:B------:R-:W-:Y:S01]  /*11610*/  IADD3 R206, P3, R206, R92, RZ ;  /* 0x0000005ccece7210 */ /* 0x000fe20007f7e0ff */
[----:B--2---:R-:W-:-:S05]  /*11620*/  IMAD.X R223, R223, 0x1, R91, P4 ;  /* 0x00000001dfdf7824 */ /* 0x004fca00020e065b */
[----:B------:R0:W-:Y:S01]  /*11630*/  STL [R1+0x840], R223 ;  /* 0x000840df01007387 */ /* 0x0001e20000100800 */
[----:B------:R-:W-:-:S03]  /*11640*/  IADD3 R207, P4, R207, R92, RZ ;  /* 0x0000005ccfcf7210 */ /* 0x000fc60007f9e0ff */
[----:B------:R-:W-:Y:S01]  /*11650*/  STL [R1+0x848], R216 ;  /* 0x000848d801007387 */ /* 0x000fe20000100800 */
[----:B---3--:R-:W-:Y:S01]  /*11660*/  IMAD.X R237, R237, 0x1, R91, P5 ;  /* 0x00000001eded7824 */ /* 0x008fe200028e065b */
[----:B------:R-:W-:Y:S02]  /*11670*/  IADD3 R239, P5, R239, R92, RZ ;  /* 0x0000005cefef7210 */ /* 0x000fe40007fbe0ff */
[----:B0-----:R-:W2:Y:S04]  /*11680*/  LDL.LU R223, [R1+0x7bc] ;  /* 0x0007bc0001df7983 */ /* 0x001ea80000300800 */
        /* <DEDUP_REMOVED lines=25> */
[----:B------:R-:W-:Y:S01]  /*11820*/  STL [R1+0x810], R213 ;  /* 0x000810d501007387 */ /* 0x000fe20000100800 */
[----:B------:R-:W-:-:S03]  /*11830*/  IADD3 R217, P6, R217, R92, RZ ;  /* 0x0000005cd9d97210 */ /* 0x000fc60007fde0ff */
[----:B------:R0:W-:Y:S01]  /*11840*/  STL [R1+0x7dc], R225 ;  /* 0x0007dce101007387 */ /* 0x0001e20000100800 */
[----:B----4-:R-:W-:-:S03]  /*11850*/  IMAD.X R219, R219, 0x1, R91, P1 ;  /* 0x00000001dbdb7824 */ /* 0x010fc600008e065b */
[----:B------:R-:W-:Y:S04]  /*11860*/  STL [R1+0x7e4], R215 ;  /* 0x0007e4d701007387 */ /* 0x000fe80000100800 */
[----:B0-----:R-:W3:Y:S01]  /*11870*/  LDL.LU R225, [R1+0x7e0] ;  /* 0x0007e00001e17983 */ /* 0x001ee20000300800 */
[----:B------:R-:W-:-:S03]  /*11880*/  IADD3 R249, P1, R249, R92, RZ ;  /* 0x0000005cf9f97210 */ /* 0x000fc60007f3e0ff */
[----:B------:R-:W-:Y:S01]  /*11890*/  STL [R1+0x808], R245 ;  /* 0x000808f501007387 */ /* 0x000fe20000100800 */
[----:B------:R-:W-:-:S03]  /*118a0*/  IMAD.X R227, R227, 0x1, R91, P2 ;  /* 0x00000001e3e37824 */ /* 0x000fc600010e065b */
        /* <DEDUP_REMOVED lines=8> */
[----:B------:R-:W-:-:S05]  /*11930*/  IADD3 R251, P2, R251, R92, RZ ;  /* 0x0000005cfbfb7210 */ /* 0x000fca0007f5e0ff */
[----:B------:R0:W-:Y:S04]  /*11940*/  STL [R1+0x7c4], R251 ;  /* 0x0007c4fb01007387 */ /* 0x0001e80000100800 */
[----:B0-----:R-:W4:Y:S04]  /*11950*/  LDL.LU R251, [R1+0x7d0] ;  /* 0x0007d00001fb7983 */ /* 0x001f280000300800 */
[----:B------:R-:W4:Y:S01]  /*11960*/  LDL.LU R216, [R1+0x7a4] ;  /* 0x0007a40001d87983 */ /* 0x000f220000300800 */
[----:B------:R-:W-:-:S03]  /*11970*/  IMAD.X R221, R221, 0x1, R91, P3 ;  /* 0x00000001dddd7824 */ /* 0x000fc600018e065b */
[----:B------:R-:W4:Y:S04]  /*11980*/  LDL.LU R206, [R1+0x7c8] ;  /* 0x0007c80001ce7983 */ /* 0x000f280000300800 */
[----:B------:R0:W-:Y:S04]  /*11990*/  STL [R1+0x7e8], R221 ;  /* 0x0007e8dd01007387 */ /* 0x0001e80000100800 */
[----:B0-----:R-:W4:Y:S04]  /*119a0*/  LDL.LU R221, [R1+0x79c] ;  /* 0x00079c0001dd7983 */ /* 0x001f280000300800 */
[----:B------:R-:W4:Y:S04]  /*119b0*/  LDL.LU R207, [R1+0x7c0] ;  /* 0x0007c00001cf7983 */ /* 0x000f280000300800 */
[----:B------:R-:W4:Y:S04]  /*119c0*/  LDL.LU R237, [R1+0x794] ;  /* 0x0007940001ed7983 */ /* 0x000f280000300800 */
[----:B------:R-:W4:Y:S01]  /*119d0*/  LDL.LU R239, [R1+0x7b8] ;  /* 0x0007b80001ef7983 */ /* 0x000f220000300800 */
[----:B--2---:R-:W-:-:S05]  /*119e0*/  IADD3 R223, P3, R223, R92, RZ ;  /* 0x0000005cdfdf7210 */ /* 0x004fca0007f7e0ff */
[----:B------:R0:W-:Y:S04]  /*119f0*/  STL [R1+0x7bc], R223 ;  /* 0x0007bcdf01007387 */ /* 0x0001e80000100800 */
[----:B------:R-:W2:Y:S04]  /*11a00*/  LDL.LU R214, [R1+0x78c] ;  /* 0x00078c0001d67983 */ /* 0x000ea80000300800 */
        /* <DEDUP_REMOVED lines=10> */
[----:B0-----:R-:W2:Y:S04]  /*11ab0*/  LDL.LU R223, [R1+0x788] ;  /* 0x0007880001df7983 */ /* 0x001ea80000300800 */
[----:B------:R-:W2:Y:S04]  /*11ac0*/  LDL.LU R247, [R1+0x75c] ;  /* 0x00075c0001f77983 */ /* 0x000ea80000300800 */
[----:B------:R-:W2:Y:S04]  /*11ad0*/  LDL.LU R217, [R1+0x780] ;  /* 0x0007800001d97983 */ /* 0x000ea80000300800 */
[----:B------:R-:W2:Y:S01]  /*11ae0*/  LDL.LU R219, [R1+0x754] ;  /* 0x0007540001db7983 */ /* 0x000ea20000300800 */
[----:B---3--:R-:W-:-:S05]  /*11af0*/  IADD3.X R225, R225, R91, RZ, P4, !PT ;  /* 0x0000005be1e17210 */ /* 0x008fca00027fe4ff */
[----:B------:R0:W-:Y:S04]  /*11b00*/  STL [R1+0x7e0], R225 ;  /* 0x0007e0e101007387 */ /* 0x0001e80000100800 */
[----:B------:R-:W3:Y:S04]  /*11b10*/  LDL.LU R249, [R1+0x778] ;  /* 0x0007780001f97983 */ /* 0x000ee80000300800 */
[----:B0-----:R-:W3:Y:S01]  /*11b20*/  LDL.LU R225, [R1+0x74c] ;  /* 0x00074c0001e17983 */ /* 0x001ee20000300800 */
[-C--:B----4-:R-:W-:Y:S01]  /*11b30*/  IADD3 R220, P4, R220, R92.reuse, RZ ;  /* 0x0000005cdcdc7210 */ /* 0x090fe20007f9e0ff */
[----:B------:R-:W-:Y:S01]  /*11b40*/  IMAD.X R218, R218, 0x1, R91, P5 ;  /* 0x00000001dada7824 */ /* 0x000fe200028e065b */
[----:B------:R-:W-:-:S05]  /*11b50*/  IADD3 R227, P5, R227, R92, RZ ;  /* 0x0000005ce3e37210 */ /* 0x000fca0007fbe0ff */
[----:B------:R0:W-:Y:S04]  /*11b60*/  STL [R1+0x7ac], R227 ;  /* 0x0007ace301007387 */ /* 0x0001e80000100800 */
[----:B------:R-:W-:Y:S04]  /*11b70*/  STL [R1+0x7b4], R220 ;  /* 0x0007b4dc01007387 */ /* 0x000fe80000100800 */
[----:B0-----:R-:W4:Y:S01]  /*11b80*/  LDL.LU R227, [R1+0x770] ;  /* 0x0007700001e37983 */ /* 0x001f220000300800 */
[----:B------:R-:W-:-:S03]  /*11b90*/  IMAD.X R251, R251, 0x1, R91, P6 ;  /* 0x00000001fbfb7824 */ /* 0x000fc600030e065b */
[----:B------:R-:W-:Y:S04]  /*11ba0*/  STL [R1+0x7d8], R218 ;  /* 0x0007d8da01007387 */ /* 0x000fe80000100800 */
[----:B------:R0:W-:Y:S04]  /*11bb0*/  STL [R1+0x7d0], R251 ;  /* 0x0007d0fb01007387 */ /* 0x0001e80000100800 */
[----:B0-----:R-:W4:Y:S01]  /*11bc0*/  LDL.LU R251, [R1+0x744] ;  /* 0x0007440001fb7983 */ /* 0x001f220000300800 */
[----:B------:R-:W-:Y:S01]  /*11bd0*/  IMAD.X R206, R206, 0x1, R91, P1 ;  /* 0x00000001cece7824 */ /* 0x000fe200008e065b */
[----:B------:R-:W-:-:S02]  /*11be0*/  IADD3 R216, P6, R216, R92, RZ ;  /* 0x0000005cd8d87210 */ /* 0x000fc40007fde0ff */
[----:B------:R-:W-:-:S05]  /*11bf0*/  IADD3 R221, P1, R221, R92, RZ ;  /* 0x0000005cdddd7210 */ /* 0x000fca0007f3e0ff */
[----:B------:R0:W-:Y:S04]  /*11c00*/  STL [R1+0x79c], R221 ;  /* 0x00079cdd01007387 */ /* 0x0001e80000100800 */
[----:B------:R-:W-:Y:S04]  /*11c10*/  STL [R1+0x7a4], R216 ;  /* 0x0007a4d801007387 */ /* 0x000fe80000100800 */
[----:B0-----:R-:W4:Y:S01]  /*11c20*/  LDL.LU R221, [R1+0x768] ;  /* 0x0007680001dd7983 */ /* 0x001f220000300800 */
[----:B------:R-:W-:Y:S01]  /*11c30*/  IMAD.X R207, R207, 0x1, R91, P2 ;  /* 0x00000001cfcf7824 */ /* 0x000fe200010e065b */
[----:B------:R-:W-:-:S02]  /*11c40*/  IADD3 R237, P2, R237, R92, RZ ;  /* 0x0000005ceded7210 */ /* 0x000fc40007f5e0ff */
[----:B------:R-:W-:Y:S01]  /*11c50*/  IADD3.X R239, R239, R91, RZ, P3, !PT ;  /* 0x0000005befef7210 */ /* 0x000fe20001ffe4ff */
[----:B------:R-:W-:Y:S04]  /*11c60*/  STL [R1+0x7c8], R206 ;  /* 0x0007c8ce01007387 */ /* 0x000fe80000100800 */
[----:B------:R-:W-:Y:S04]  /*11c70*/  STL [R1+0x7c0], R207 ;  /* 0x0007c0cf01007387 */ /* 0x000fe80000100800 */
[----:B------:R-:W-:Y:S04]  /*11c80*/  STL [R1+0x794], R237 ;  /* 0x000794ed01007387 */ /* 0x000fe80000100800 */
[----:B------:R-:W-:Y:S01]  /*11c90*/  STL [R1+0x7b8], R239 ;  /* 0x0007b8ef01007387 */ /* 0x000fe20000100800 */
[----:B--2---:R-:W-:Y:S01]  /*11ca0*/  IADD3 R214, P3, R214, R92, RZ ;  /* 0x0000005cd6d67210 */ /* 0x004fe20007f7e0ff */
[----:B------:R-:W-:-:S04]  /*11cb0*/  IMAD.X R212, R212, 0x1, R91, P4 ;  /* 0x00000001d4d47824 */ /* 0x000fc800020e065b */
        /* <DEDUP_REMOVED lines=15> */
[----:B------:R-:W-:-:S03]  /*11db0*/  IADD3.X R215, R215, R91, RZ, P2, !PT ;  /* 0x0000005bd7d77210 */ /* 0x000fc600017fe4ff */
[----:B------:R-:W-:Y:S01]  /*11dc0*/  STL [R1+0x76c], R213 ;  /* 0x00076cd501007387 */ /* 0x000fe20000100800 */
[-C--:B------:R-:W-:Y:S01]  /*11dd0*/  IADD3 R245, P2, R245, R92.reuse, RZ ;  /* 0x0000005cf5f57210 */ /* 0x080fe20007f5e0ff */
[----:B------:R-:W-:Y:S01]  /*11de0*/  IMAD.X R223, R223, 0x1, R91, P3 ;  /* 0x00000001dfdf7824 */ /* 0x000fe200018e065b */
[----:B------:R-:W-:-:S04]  /*11df0*/  IADD3 R247, P3, R247, R92, RZ ;  /* 0x0000005cf7f77210 */ /* 0x000fc80007f7e0ff */
[----:B------:R0:W-:Y:S01]  /*11e00*/  STL [R1+0x788], R223 ;  /* 0x000788df01007387 */ /* 0x0001e20000100800 */
[----:B------:R-:W-:-:S03]  /*11e10*/  IMAD.X R217, R217, 0x1, R91, P4 ;  /* 0x00000001d9d97824 */ /* 0x000fc600020e065b */
[----:B------:R-:W-:Y:S01]  /*11e20*/  STL [R1+0x790], R215 ;  /* 0x000790d701007387 */ /* 0x000fe20000100800 */
[----:B------:R-:W-:-:S03]  /*11e30*/  IADD3 R219, P4, R219, R92, RZ ;  /* 0x0000005cdbdb7210 */ /* 0x000fc60007f9e0ff */
[----:B0-----:R-:W2:Y:S04]  /*11e40*/  LDL.LU R223, [R1+0x73c] ;  /* 0x00073c0001df7983 */ /* 0x001ea80000300800 */
[----:B------:R-:W-:Y:S04]  /*11e50*/  STL [R1+0x764], R245 ;  /* 0x000764f501007387 */ /* 0x000fe80000100800 */
[----:B------:R-:W-:Y:S01]  /*11e60*/  STL [R1+0x75c], R247 ;  /* 0x00075cf701007387 */ /* 0x000fe20000100800 */
[----:B---3--:R-:W-:-:S03]  /*11e70*/  IMAD.X R249, R249, 0x1, R91, P5 ;  /* 0x00000001f9f97824 */ /* 0x008fc600028e065b */
[----:B------:R-:W-:Y:S01]  /*11e80*/  STL [R1+0x780], R217 ;  /* 0x000780d901007387 */ /* 0x000fe20000100800 */
[----:B------:R-:W-:-:S03]  /*11e90*/  IADD3 R225, P5, R225, R92, RZ ;  /* 0x0000005ce1e17210 */ /* 0x000fc60007fbe0ff */
[----:B------:R-:W3:Y:S04]  /*11ea0*/  LDL.LU R220, [R1+0x760] ;  /* 0x0007600001dc7983 */ /* 0x000ee80000300800 */
[----:B------:R-:W-:Y:S04]  /*11eb0*/  STL [R1+0x754], R219 ;  /* 0x000754db01007387 */ /* 0x000fe80000100800 */
[----:B------:R-:W3:Y:S04]  /*11ec0*/  LDL.LU R218, [R1+0x734] ;  /* 0x0007340001da7983 */ /* 0x000ee80000300800 */
[----:B------:R-:W-:Y:S04]  /*11ed0*/  STL [R1+0x778], R249 ;  /* 0x000778f901007387 */ /* 0x000fe80000100800 */
[----:B------:R0:W-:Y:S04]  /*11ee0*/  STL [R1+0x74c], R225 ;  /* 0x00074ce101007387 */ /* 0x0001e80000100800 */
[----:B0-----:R-:W3:Y:S01]  /*11ef0*/  LDL.LU R225, [R1+0x758] ;  /* 0x0007580001e17983 */ /* 0x001ee20000300800 */
[----:B----4-:R-:W-:-:S05]  /*11f00*/  IMAD.X R227, R227, 0x1, R91, P6 ;  /* 0x00000001e3e37824 */ /* 0x010fca00030e065b */
[----:B------:R0:W-:Y:S04]  /*11f10*/  STL [R1+0x770], R227 ;  /* 0x000770e301007387 */ /* 0x0001e80000100800 */
[----:B0-----:R-:W4:Y:S04]  /*11f20*/  LDL.LU R227, [R1+0x72c] ;  /* 0x00072c0001e37983 */ /* 0x001f280000300800 */
[----:B------:R-:W4:Y:S01]  /*11f30*/  LDL.LU R216, [R1+0x750] ;  /* 0x0007500001d87983 */ /* 0x000f220000300800 */
[----:B------:R-:W-:-:S03]  /*11f40*/  IADD3 R251, P6, R251, R92, RZ ;  /* 0x0000005cfbfb7210 */ /* 0x000fc60007fde0ff */
[----:B------:R-:W4:Y:S04]  /*11f50*/  LDL.LU R206, [R1+0x724] ;  /* 0x0007240001ce7983 */ /* 0x000f280000300800 */
[----:B------:R0:W-:Y:S04]  /*11f60*/  STL [R1+0x744], R251 ;  /* 0x000744fb01007387 */ /* 0x0001e80000100800 */
[----:B0-----:R-:W4:Y:S04]  /*11f70*/  LDL.LU R251, [R1+0x748] ;  /* 0x0007480001fb7983 */ /* 0x001f280000300800 */
[----:B------:R-:W4:Y:S01]  /*11f80*/  LDL.LU R207, [R1+0x71c] ;  /* 0x00071c0001cf7983 */ /* 0x000f220000300800 */
[----:B------:R-:W-:-:S03]  /*11f90*/  IADD3.X R221, R221, R91, RZ, P1, !PT ;  /* 0x0000005bdddd7210 */ /* 0x000fc60000ffe4ff */
        /* <DEDUP_REMOVED lines=14> */
[----:B0-----:R-:W4:Y:S04]  /*12080*/  LDL.LU R221, [R1+0x6e4] ;  /* 0x0006e40001dd7983 */ /* 0x001f280000300800 */
[----:B------:R-:W4:Y:S04]  /*12090*/  LDL.LU R247, [R1+0x708] ;  /* 0x0007080001f77983 */ /* 0x000f280000300800 */
[----:B------:R-:W4:Y:S04]  /*120a0*/  LDL.LU R217, [R1+0x6dc] ;  /* 0x0006dc0001d97983 */ /* 0x000f280000300800 */
[----:B------:R-:W4:Y:S01]  /*120b0*/  LDL.LU R219, [R1+0x700] ;  /* 0x0007000001db7983 */ /* 0x000f220000300800 */
[----:B--2---:R-:W-:-:S05]  /*120c0*/  IADD3 R223, P1, R223, R92, RZ ;  /* 0x0000005cdfdf7210 */ /* 0x004fca0007f3e0ff */
[----:B------:R0:W-:Y:S04]  /*120d0*/  STL [R1+0x73c], R223 ;  /* 0x00073cdf01007387 */ /* 0x0001e80000100800 */
[----:B------:R-:W2:Y:S04]  /*120e0*/  LDL.LU R249, [R1+0x6d4] ;  /* 0x0006d40001f97983 */ /* 0x000ea80000300800 */
[----:B0-----:R-:W2:Y:S01]  /*120f0*/  LDL.LU R223, [R1+0x6f8] ;  /* 0x0006f80001df7983 */ /* 0x001ea20000300800 */
[--C-:B---3--:R-:W-:Y:S01]  /*12100*/  IMAD.X R220, R220, 0x1, R91.reuse, P2 ;  /* 0x00000001dcdc7824 */ /* 0x108fe200010e065b */
[----:B------:R-:W-:Y:S01]  /*12110*/  IADD3 R218, P2, R218, R92, RZ ;  /* 0x0000005cdada7210 */ /* 0x000fe20007f5e0ff */
[----:B------:R-:W-:-:S05]  /*12120*/  IMAD.X R225, R225, 0x1, R91, P3 ;  /* 0x00000001e1e17824 */ /* 0x000fca00018e065b */
[----:B------:R0:W-:Y:S04]  /*12130*/  STL [R1+0x758], R225 ;  /* 0x000758e101007387 */ /* 0x0001e80000100800 */
[----:B------:R-:W-:Y:S04]  /*12140*/  STL [R1+0x760], R220 ;  /* 0x000760dc01007387 */ /* 0x000fe80000100800 */
[----:B0-----:R-:W3:Y:S04]  /*12150*/  LDL.LU R225, [R1+0x6cc] ;  /* 0x0006cc0001e17983 */ /* 0x001ee80000300800 */
[----:B------:R-:W-:Y:S01]  /*12160*/  STL [R1+0x734], R218 ;  /* 0x000734da01007387 */ /* 0x000fe20000100800 */
[----:B----4-:R-:W-:-:S05]  /*12170*/  IADD3 R227, P3, R227, R92, RZ ;  /* 0x0000005ce3e37210 */ /* 0x010fca0007f7e0ff */
[----:B------:R0:W-:Y:S01]  /*12180*/  STL [R1+0x72c], R227 ;  /* 0x00072ce301007387 */ /* 0x0001e20000100800 */
[----:B------:R-:W-:-:S03]  /*12190*/  IMAD.X R216, R216, 0x1, R91, P4 ;  /* 0x00000001d8d87824 */ /* 0x000fc600020e065b */
[----:B0-----:R-:W4:Y:S01]  /*121a0*/  LDL.LU R227, [R1+0x6f0] ;  /* 0x0006f00001e37983 */ /* 0x001f220000300800 */
[----:B------:R-:W-:-:S05]  /*121b0*/  IMAD.X R251, R251, 0x1, R91, P5 ;  /* 0x00000001fbfb7824 */ /* 0x000fca00028e065b */
[----:B------:R0:W-:Y:S04]  /*121c0*/  STL [R1+0x748], R251 ;  /* 0x000748fb01007387 */ /* 0x0001e80000100800 */
[----:B------:R-:W-:Y:S04]  /*121d0*/  STL [R1+0x750], R216 ;  /* 0x000750d801007387 */ /* 0x000fe80000100800 */
[----:B0-----:R-:W4:Y:S01]  /*121e0*/  LDL.LU R251, [R1+0x6c4] ;  /* 0x0006c40001fb7983 */ /* 0x001f220000300800 */
[-C--:B------:R-:W-:Y:S02]  /*121f0*/  IADD3 R206, P4, R206, R92.reuse, RZ ;  /* 0x0000005ccece7210 */ /* 0x080fe40007f9e0ff */
[----:B------:R-:W-:-:S02]  /*12200*/  IADD3 R207, P5, R207, R92, RZ ;  /* 0x0000005ccfcf7210 */ /* 0x000fc40007fbe0ff */
[----:B------:R-:W-:Y:S01]  /*12210*/  IADD3.X R237, R237, R91, RZ, P6, !PT ;  /* 0x0000005beded7210 */ /* 0x000fe200037fe4ff */
[----:B------:R-:W-:Y:S01]  /*12220*/  IMAD.X R214, R214, 0x1, R91, P1 ;  /* 0x00000001d6d67824 */ /* 0x000fe200008e065b */
[-C--:B------:R-:W-:Y:S01]  /*12230*/  IADD3 R239, P6, R239, R92.reuse, RZ ;  /* 0x0000005cefef7210 */ /* 0x080fe20007fde0ff */
        /* <DEDUP_REMOVED lines=18> */
[----:B------:R-:W-:Y:S02]  /*12360*/  IMAD.X R245, R245, 0x1, R91, P6 ;  /* 0x00000001f5f57824 */ /* 0x000fe400030e065b */
[----:B------:R-:W-:Y:S01]  /*12370*/  STL [R1+0x6fc], R211 ;  /* 0x0006fcd301007387 */ /* 0x000fe20000100800 */
[----:B------:R-:W-:-:S03]  /*12380*/  IADD3 R221, P6, R221, R92, RZ ;  /* 0x0000005cdddd7210 */ /* 0x000fc60007fde0ff */
[----:B------:R-:W-:Y:S04]  /*12390*/  STL [R1+0x720], R241 ;  /* 0x000720f101007387 */ /* 0x000fe80000100800 */
[----:B------:R-:W-:Y:S04]  /*123a0*/  STL [R1+0x6f4], R243 ;  /* 0x0006f4f301007387 */ /* 0x000fe80000100800 */
[----:B------:R-:W-:Y:S04]  /*123b0*/  STL [R1+0x718], R213 ;  /* 0x000718d501007387 */ /* 0x000fe80000100800 */
[----:B------:R0:W-:Y:S04]  /*123c0*/  STL [R1+0x6e4], R221 ;  /* 0x0006e4dd01007387 */ /* 0x0001e80000100800 */
[----:B------:R-:W-:Y:S04]  /*123d0*/  STL [R1+0x6ec], R215 ;  /* 0x0006ecd701007387 */ /* 0x000fe80000100800 */
[----:B0-----:R-:W4:Y:S01]  /*123e0*/  LDL.LU R221, [R1+0x6e8] ;  /* 0x0006e80001dd7983 */ /* 0x001f220000300800 */
[--C-:B------:R-:W-:Y:S01]  /*123f0*/  IMAD.X R247, R247, 0x1, R91.reuse, P1 ;  /* 0x00000001f7f77824 */ /* 0x100fe200008e065b */
[-C--:B------:R-:W-:Y:S01]  /*12400*/  IADD3 R217, P1, R217, R92.reuse, RZ ;  /* 0x0000005cd9d97210 */ /* 0x080fe20007f3e0ff */
[--C-:B------:R-:W-:Y:S01]  /*12410*/  IMAD.X R219, R219, 0x1, R91.reuse, P2 ;  /* 0x00000001dbdb7824 */ /* 0x100fe200010e065b */
[----:B------:R-:W-:Y:S04]  /*12420*/  STL [R1+0x710], R245 ;  /* 0x000710f501007387 */ /* 0x000fe80000100800 */
[----:B------:R-:W-:Y:S04]  /*12430*/  STL [R1+0x708], R247 ;  /* 0x000708f701007387 */ /* 0x000fe80000100800 */
[----:B------:R-:W-:Y:S04]  /*12440*/  STL [R1+0x6dc], R217 ;  /* 0x0006dcd901007387 */ /* 0x000fe80000100800 */
[----:B------:R-:W4:Y:S04]  /*12450*/  LDL.LU R220, [R1+0x6bc] ;  /* 0x0006bc0001dc7983 */ /* 0x000f280000300800 */
[----:B------:R-:W-:Y:S04]  /*12460*/  STL [R1+0x700], R219 ;  /* 0x000700db01007387 */ /* 0x000fe80000100800 */
[----:B------:R-:W4:Y:S01]  /*12470*/  LDL.LU R218, [R1+0x6e0] ;  /* 0x0006e00001da7983 */ /* 0x000f220000300800 */
[----:B--2---:R-:W-:Y:S01]  /*12480*/  IADD3 R249, P2, R249, R92, RZ ;  /* 0x0000005cf9f97210 */ /* 0x004fe20007f5e0ff */
[----:B------:R-:W-:-:S04]  /*12490*/  IMAD.X R223, R223, 0x1, R91, P3 ;  /* 0x00000001dfdf7824 */ /* 0x000fc800018e065b */
[----:B------:R-:W-:Y:S04]  /*124a0*/  STL [R1+0x6d4], R249 ;  /* 0x0006d4f901007387 */ /* 0x000fe80000100800 */
[----:B------:R0:W-:Y:S04]  /*124b0*/  STL [R1+0x6f8], R223 ;  /* 0x0006f8df01007387 */ /* 0x0001e80000100800 */
[----:B0-----:R-:W2:Y:S01]  /*124c0*/  LDL.LU R223, [R1+0x6b4] ;  /* 0x0006b40001df7983 */ /* 0x001ea20000300800 */
[----:B---3--:R-:W-:-:S05]  /*124d0*/  IADD3 R225, P3, R225, R92, RZ ;  /* 0x0000005ce1e17210 */ /* 0x008fca0007f7e0ff */
[----:B------:R0:W-:Y:S04]  /*124e0*/  STL [R1+0x6cc], R225 ;  /* 0x0006cce101007387 */ /* 0x0001e80000100800 */
[----:B0-----:R-:W3:Y:S04]  /*124f0*/  LDL.LU R225, [R1+0x6d8] ;  /* 0x0006d80001e17983 */ /* 0x001ee80000300800 */
[----:B------:R-:W3:Y:S04]  /*12500*/  LDL.LU R216, [R1+0x6ac] ;  /* 0x0006ac0001d87983 */ /* 0x000ee80000300800 */
[----:B------:R-:W3:Y:S01]  /*12510*/  LDL.LU R206, [R1+0x6d0] ;  /* 0x0006d00001ce7983 */ /* 0x000ee20000300800 */
[----:B----4-:R-:W-:-:S05]  /*12520*/  IADD3.X R227, R227, R91, RZ, P4, !PT ;  /* 0x0000005be3e37210 */ /* 0x010fca00027fe4ff */
[----:B------:R0:W-:Y:S04]  /*12530*/  STL [R1+0x6f0], R227 ;  /* 0x0006f0e301007387 */ /* 0x0001e80000100800 */
[----:B0-----:R-:W4:Y:S04]  /*12540*/  LDL.LU R227, [R1+0x6a4] ;  /* 0x0006a40001e37983 */ /* 0x001f280000300800 */
[----:B------:R-:W4:Y:S01]  /*12550*/  LDL.LU R207, [R1+0x6c8] ;  /* 0x0006c80001cf7983 */ /* 0x000f220000300800 */
[----:B------:R-:W-:-:S03]  /*12560*/  IADD3 R251, P4, R251, R92, RZ ;  /* 0x0000005cfbfb7210 */ /* 0x000fc60007f9e0ff */
        /* <DEDUP_REMOVED lines=18> */
[----:B------:R-:W-:-:S05]  /*12690*/  IMAD.X R221, R221, 0x1, R91, P5 ;  /* 0x00000001dddd7824 */ /* 0x000fca00028e065b */
[----:B------:R0:W-:Y:S04]  /*126a0*/  STL [R1+0x6e8], R221 ;  /* 0x0006e8dd01007387 */ /* 0x0001e80000100800 */
[----:B------:R-:W4:Y:S04]  /*126b0*/  LDL.LU R249, [R1+0x680] ;  /* 0x0006800001f97983 */ /* 0x000f280000300800 */
[----:B0-----:R-:W4:Y:S01]  /*126c0*/  LDL.LU R221, [R1+0x654] ;  /* 0x0006540001dd7983 */ /* 0x001f220000300800 */
[-C--:B------:R-:W-:Y:S01]  /*126d0*/  IADD3 R220, P5, R220, R92.reuse, RZ ;  /* 0x0000005cdcdc7210 */ /* 0x080fe20007fbe0ff */
[----:B------:R-:W-:Y:S01]  /*126e0*/  IMAD.X R218, R218, 0x1, R91, P6 ;  /* 0x00000001dada7824 */ /* 0x000fe200030e065b */
[----:B--2---:R-:W-:-:S05]  /*126f0*/  IADD3 R223, P6, R223, R92, RZ ;  /* 0x0000005cdfdf7210 */ /* 0x004fca0007fde0ff */
[----:B------:R0:W-:Y:S04]  /*12700*/  STL [R1+0x6b4], R223 ;  /* 0x0006b4df01007387 */ /* 0x0001e80000100800 */
[----:B------:R-:W-:Y:S04]  /*12710*/  STL [R1+0x6bc], R220 ;  /* 0x0006bcdc01007387 */ /* 0x000fe80000100800 */
[----:B0-----:R-:W2:Y:S04]  /*12720*/  LDL.LU R223, [R1+0x678] ;  /* 0x0006780001df7983 */ /* 0x001ea80000300800 */
[----:B------:R-:W-:Y:S01]  /*12730*/  STL [R1+0x6e0], R218 ;  /* 0x0006e0da01007387 */ /* 0x000fe20000100800 */
[----:B---3--:R-:W-:-:S05]  /*12740*/  IMAD.X R225, R225, 0x1, R91, P1 ;  /* 0x00000001e1e17824 */ /* 0x008fca00008e065b */
[----:B------:R0:W-:Y:S01]  /*12750*/  STL [R1+0x6d8], R225 ;  /* 0x0006d8e101007387 */ /* 0x0001e20000100800 */
[-C--:B------:R-:W-:Y:S01]  /*12760*/  IADD3 R216, P1, R216, R92.reuse, RZ ;  /* 0x0000005cd8d87210 */ /* 0x080fe20007f3e0ff */
[----:B------:R-:W-:Y:S02]  /*12770*/  IMAD.X R206, R206, 0x1, R91, P2 ;  /* 0x00000001cece7824 */ /* 0x000fe400010e065b */
[----:B0-----:R-:W3:Y:S01]  /*12780*/  LDL.LU R225, [R1+0x64c] ;  /* 0x00064c0001e17983 */ /* 0x001ee20000300800 */
[----:B----4-:R-:W-:-:S05]  /*12790*/  IADD3 R227, P2, R227, R92, RZ ;  /* 0x0000005ce3e37210 */ /* 0x010fca0007f5e0ff */
[----:B------:R0:W-:Y:S01]  /*127a0*/  STL [R1+0x6a4], R227 ;  /* 0x0006a4e301007387 */ /* 0x0001e20000100800 */
[----:B------:R-:W-:-:S03]  /*127b0*/  IADD3.X R207, R207, R91, RZ, P3, !PT ;  /* 0x0000005bcfcf7210 */ /* 0x000fc60001ffe4ff */
[----:B------:R-:W-:Y:S01]  /*127c0*/  STL [R1+0x6ac], R216 ;  /* 0x0006acd801007387 */ /* 0x000fe20000100800 */
[-C--:B------:R-:W-:Y:S01]  /*127d0*/  IADD3 R237, P3, R237, R92.reuse, RZ ;  /* 0x0000005ceded7210 */ /* 0x080fe20007f7e0ff */
[----:B------:R-:W-:Y:S02]  /*127e0*/  IMAD.X R239, R239, 0x1, R91, P4 ;  /* 0x00000001efef7824 */ /* 0x000fe400020e065b */
[----:B0-----:R-:W4:Y:S04]  /*127f0*/  LDL.LU R227, [R1+0x670] ;  /* 0x0006700001e37983 */ /* 0x001f280000300800 */
        /* <DEDUP_REMOVED lines=21> */
[----:B------:R-:W-:-:S03]  /*12950*/  IMAD.X R251, R251, 0x1, R91, P4 ;  /* 0x00000001fbfb7824 */ /* 0x000fc600020e065b */
[----:B------:R-:W-:Y:S04]  /*12960*/  STL [R1+0x6a0], R243 ;  /* 0x0006a0f301007387 */ /* 0x000fe80000100800 */
[----:B------:R-:W-:Y:S04]  /*12970*/  STL [R1+0x674], R213 ;  /* 0x000674d501007387 */ /* 0x000fe80000100800 */
[----:B------:R0:W-:Y:S04]  /*12980*/  STL [R1+0x690], R251 ;  /* 0x000690fb01007387 */ /* 0x0001e80000100800 */
[----:B------:R-:W-:Y:S04]  /*12990*/  STL [R1+0x698], R215 ;  /* 0x000698d701007387 */ /* 0x000fe80000100800 */
[----:B0-----:R-:W4:Y:S01]  /*129a0*/  LDL.LU R251, [R1+0x644] ;  /* 0x0006440001fb7983 */ /* 0x001f220000300800 */
[-C--:B------:R-:W-:Y:S01]  /*129b0*/  IADD3 R245, P3, R245, R92.reuse, RZ ;  /* 0x0000005cf5f57210 */ /* 0x080fe20007f7e0ff */
[----:B------:R-:W-:Y:S01]  /*129c0*/  IMAD.X R217, R217, 0x1, R91, P5 ;  /* 0x00000001d9d97824 */ /* 0x000fe200028e065b */
[----:B------:R-:W-:-:S02]  /*129d0*/  IADD3 R247, P4, R247, R92, RZ ;  /* 0x0000005cf7f77210 */ /* 0x000fc40007f9e0ff */
[----:B------:R-:W-:Y:S01]  /*129e0*/  IADD3 R219, P5, R219, R92, RZ ;  /* 0x0000005cdbdb7210 */ /* 0x000fe20007fbe0ff */
[----:B------:R-:W-:Y:S01]  /*129f0*/  STL [R1+0x66c], R245 ;  /* 0x00066cf501007387 */ /* 0x000fe20000100800 */
[----:B------:R-:W-:-:S03]  /*12a00*/  IMAD.X R249, R249, 0x1, R91, P6 ;  /* 0x00000001f9f97824 */ /* 0x000fc600030e065b */
[----:B------:R-:W-:Y:S01]  /*12a10*/  STL [R1+0x664], R247 ;  /* 0x000664f701007387 */ /* 0x000fe20000100800 */
[----:B------:R-:W-:-:S03]  /*12a20*/  IADD3 R221, P6, R221, R92, RZ ;  /* 0x0000005cdddd7210 */ /* 0x000fc60007fde0ff */
[----:B------:R-:W-:Y:S04]  /*12a30*/  STL [R1+0x688], R217 ;  /* 0x000688d901007387 */ /* 0x000fe80000100800 */
[----:B------:R-:W4:Y:S04]  /*12a40*/  LDL.LU R220, [R1+0x668] ;  /* 0x0006680001dc7983 */ /* 0x000f280000300800 */
[----:B------:R-:W-:Y:S04]  /*12a50*/  STL [R1+0x65c], R219 ;  /* 0x00065cdb01007387 */ /* 0x000fe80000100800 */
[----:B------:R-:W4:Y:S04]  /*12a60*/  LDL.LU R218, [R1+0x63c] ;  /* 0x00063c0001da7983 */ /* 0x000f280000300800 */
[----:B------:R-:W-:Y:S04]  /*12a70*/  STL [R1+0x680], R249 ;  /* 0x000680f901007387 */ /* 0x000fe80000100800 */
[----:B------:R0:W-:Y:S04]  /*12a80*/  STL [R1+0x654], R221 ;  /* 0x000654dd01007387 */ /* 0x0001e80000100800 */
[----:B0-----:R-:W4:Y:S01]  /*12a90*/  LDL.LU R221, [R1+0x660] ;  /* 0x0006600001dd7983 */ /* 0x001f220000300800 */
[----:B--2---:R-:W-:-:S05]  /*12aa0*/  IADD3.X R223, R223, R91, RZ, P1, !PT ;  /* 0x0000005bdfdf7210 */ /* 0x004fca0000ffe4ff */
[----:B------:R0:W-:Y:S04]  /*12ab0*/  STL [R1+0x678], R223 ;  /* 0x000678df01007387 */ /* 0x0001e80000100800 */
[----:B0-----:R-:W2:Y:S04]  /*12ac0*/  LDL.LU R223, [R1+0x634] ;  /* 0x0006340001df7983 */ /* 0x001ea80000300800 */
[----:B------:R-:W2:Y:S04]  /*12ad0*/  LDL.LU R216, [R1+0x658] ;  /* 0x0006580001d87983 */ /* 0x000ea80000300800 */
[----:B------:R-:W2:Y:S01]  /*12ae0*/  LDL.LU R206, [R1+0x62c] ;  /* 0x00062c0001ce7983 */ /* 0x000ea20000300800 */
[----:B---3--:R-:W-:-:S05]  /*12af0*/  IADD3 R225, P1, R225, R92, RZ ;  /* 0x0000005ce1e17210 */ /* 0x008fca0007f3e0ff */
[----:B------:R0:W-:Y:S04]  /*12b00*/  STL [R1+0x64c], R225 ;  /* 0x00064ce101007387 */ /* 0x0001e80000100800 */
[----:B0-----:R-:W3:Y:S04]  /*12b10*/  LDL.LU R225, [R1+0x650] ;  /* 0x0006500001e17983 */ /* 0x001ee80000300800 */
[----:B------:R-:W3:Y:S04]  /*12b20*/  LDL.LU R207, [R1+0x624] ;  /* 0x0006240001cf7983 */ /* 0x000ee80000300800 */
[----:B------:R-:W3:Y:S04]  /*12b30*/  LDL.LU R237, [R1+0x648] ;  /* 0x0006480001ed7983 */ /* 0x000ee80000300800 */
[----:B------:R-:W3:Y:S01]  /*12b40*/  LDL.LU R239, [R1+0x61c] ;  /* 0x00061c0001ef7983 */ /* 0x000ee20000300800 */
[----:B----4-:R-:W-:-:S05]  /*12b50*/  IMAD.X R227, R227, 0x1, R91, P2 ;  /* 0x00000001e3e37824 */ /* 0x010fca00010e065b */
        /* <DEDUP_REMOVED lines=16> */
[----:B------:R-:W-:-:S05]  /*12c60*/  IADD3 R251, P2, R251, R92, RZ ;  /* 0x0000005cfbfb7210 */ /* 0x000fca0007f5e0ff */
[----:B------:R0:W-:Y:S04]  /*12c70*/  STL [R1+0x644], R251 ;  /* 0x000644fb01007387 */ /* 0x0001e80000100800 */
[----:B------:R-:W4:Y:S04]  /*12c80*/  LDL.LU R249, [R1+0x5dc] ;  /* 0x0005dc0001f97983 */ /* 0x000f280000300800 */
[----:B0-----:R-:W4:Y:S01]  /*12c90*/  LDL.LU R251, [R1+0x600] ;  /* 0x0006000001fb7983 */ /* 0x001f220000300800 */
[--C-:B------:R-:W-:Y:S02]  /*12ca0*/  IMAD.X R220, R220, 0x1, R91.reuse, P3 ;  /* 0x00000001dcdc7824 */ /* 0x100fe400018e065b */
[----:B------:R-:W-:-:S05]  /*12cb0*/  IMAD.X R221, R221, 0x1, R91, P4 ;  /* 0x00000001dddd7824 */ /* 0x000fca00020e065b */
[----:B------:R0:W-:Y:S04]  /*12cc0*/  STL [R1+0x660], R221 ;  /* 0x000660dd01007387 */ /* 0x0001e80000100800 */
[----:B------:R-:W-:Y:S04]  /*12cd0*/  STL [R1+0x668], R220 ;  /* 0x000668dc01007387 */ /* 0x000fe80000100800 */
[----:B0-----:R-:W4:Y:S01]  /*12ce0*/  LDL.LU R221, [R1+0x5d4] ;  /* 0x0005d40001dd7983 */ /* 0x001f220000300800 */
[----:B------:R-:W-:-:S05]  /*12cf0*/  IADD3 R218, P3, R218, R92, RZ ;  /* 0x0000005cdada7210 */ /* 0x000fca0007f7e0ff */
[----:B------:R-:W-:Y:S01]  /*12d00*/  STL [R1+0x63c], R218 ;  /* 0x00063cda01007387 */ /* 0x000fe20000100800 */
[----:B--2---:R-:W-:Y:S01]  /*12d10*/  IADD3 R223, P4, R223, R92, RZ ;  /* 0x0000005cdfdf7210 */ /* 0x004fe20007f9e0ff */
[----:B------:R-:W-:-:S04]  /*12d20*/  IMAD.X R216, R216, 0x1, R91, P5 ;  /* 0x00000001d8d87824 */ /* 0x000fc800028e065b */
[----:B------:R0:W-:Y:S01]  /*12d30*/  STL [R1+0x634], R223 ;  /* 0x000634df01007387 */ /* 0x0001e20000100800 */
[----:B------:R-:W-:-:S03]  /*12d40*/  IADD3 R206, P5, R206, R92, RZ ;  /* 0x0000005ccece7210 */ /* 0x000fc60007fbe0ff */
[----:B0-----:R-:W2:Y:S01]  /*12d50*/  LDL.LU R223, [R1+0x5f8] ;  /* 0x0005f80001df7983 */ /* 0x001ea20000300800 */
[----:B---3--:R-:W-:-:S05]  /*12d60*/  IADD3.X R225, R225, R91, RZ, P6, !PT ;  /* 0x0000005be1e17210 */ /* 0x008fca00037fe4ff */
[----:B------:R0:W-:Y:S01]  /*12d70*/  STL [R1+0x650], R225 ;  /* 0x000650e101007387 */ /* 0x0001e20000100800 */
[----:B------:R-:W-:-:S03]  /*12d80*/  IADD3 R207, P6, R207, R92, RZ ;  /* 0x0000005ccfcf7210 */ /* 0x000fc60007fde0ff */
[----:B------:R-:W-:Y:S01]  /*12d90*/  STL [R1+0x658], R216 ;  /* 0x000658d801007387 */ /* 0x000fe20000100800 */
[--C-:B------:R-:W-:Y:S01]  /*12da0*/  IMAD.X R237, R237, 0x1, R91.reuse, P1 ;  /* 0x00000001eded7824 */ /* 0x100fe200008e065b */
[----:B------:R-:W-:Y:S02]  /*12db0*/  IADD3 R239, P1, R239, R92, RZ ;  /* 0x0000005cefef7210 */ /* 0x000fe40007f3e0ff */
[----:B0-----:R-:W3:Y:S04]  /*12dc0*/  LDL.LU R225, [R1+0x5cc] ;  /* 0x0005cc0001e17983 */ /* 0x001ee80000300800 */
[----:B------:R-:W-:Y:S01]  /*12dd0*/  STL [R1+0x62c], R206 ;  /* 0x00062cce01007387 */ /* 0x000fe20000100800 */
[----:B----4-:R-:W-:-:S03]  /*12de0*/  IMAD.X R214, R214, 0x1, R91, P2 ;  /* 0x00000001d6d67824 */ /* 0x010fc600010e065b */
        /* <DEDUP_REMOVED lines=24> */
[----:B------:R0:W-:Y:S01]  /*12f70*/  STL [R1+0x5ec], R227 ;  /* 0x0005ece301007387 */ /* 0x0001e20000100800 */
[----:B------:R-:W-:-:S03]  /*12f80*/  IADD3 R217, P2, R217, R92, RZ ;  /* 0x0000005cd9d97210 */ /* 0x000fc60007f5e0ff */
[----:B------:R-:W-:Y:S01]  /*12f90*/  STL [R1+0x5f4], R215 ;  /* 0x0005f4d701007387 */ /* 0x000fe20000100800 */
[----:B------:R-:W-:-:S03]  /*12fa0*/  IMAD.X R219, R219, 0x1, R91, P3 ;  /* 0x00000001dbdb7824 */ /* 0x000fc600018e065b */
[----:B0-----:R-:W4:Y:S04]  /*12fb0*/  LDL.LU R227, [R1+0x5f0] ;  /* 0x0005f00001e37983 */ /* 0x001f280000300800 */
[----:B------:R-:W-:Y:S04]  /*12fc0*/  STL [R1+0x618], R245 ;  /* 0x000618f501007387 */ /* 0x000fe80000100800 */
[----:B------:R-:W-:Y:S01]  /*12fd0*/  STL [R1+0x610], R247 ;  /* 0x000610f701007387 */ /* 0x000fe20000100800 */
[----:B------:R-:W-:-:S03]  /*12fe0*/  IADD3 R249, P3, R249, R92, RZ ;  /* 0x0000005cf9f97210 */ /* 0x000fc60007f7e0ff */
[----:B------:R-:W-:Y:S01]  /*12ff0*/  STL [R1+0x5e4], R217 ;  /* 0x0005e4d901007387 */ /* 0x000fe20000100800 */
[----:B------:R-:W-:-:S03]  /*13000*/  IADD3.X R251, R251, R91, RZ, P4, !PT ;  /* 0x0000005bfbfb7210 */ /* 0x000fc600027fe4ff */
        /* <DEDUP_REMOVED lines=9> */
[----:B------:R-:W4:Y:S04]  /*130a0*/  LDL.LU R216, [R1+0x5b4] ;  /* 0x0005b40001d87983 */ /* 0x000f280000300800 */
[----:B------:R-:W4:Y:S01]  /*130b0*/  LDL.LU R206, [R1+0x5d8] ;  /* 0x0005d80001ce7983 */ /* 0x000f220000300800 */
[----:B--2---:R-:W-:-:S05]  /*130c0*/  IMAD.X R223, R223, 0x1, R91, P5 ;  /* 0x00000001dfdf7824 */ /* 0x004fca00028e065b */
[----:B------:R0:W-:Y:S04]  /*130d0*/  STL [R1+0x5f8], R223 ;  /* 0x0005f8df01007387 */ /* 0x0001e80000100800 */
[----:B0-----:R-:W2:Y:S04]  /*130e0*/  LDL.LU R223, [R1+0x5ac] ;  /* 0x0005ac0001df7983 */ /* 0x001ea80000300800 */
[----:B------:R-:W2:Y:S04]  /*130f0*/  LDL.LU R207, [R1+0x5d0] ;  /* 0x0005d00001cf7983 */ /* 0x000ea80000300800 */
[----:B------:R-:W2:Y:S04]  /*13100*/  LDL.LU R237, [R1+0x5a4] ;  /* 0x0005a40001ed7983 */ /* 0x000ea80000300800 */
[----:B------:R-:W2:Y:S01]  /*13110*/  LDL.LU R239, [R1+0x5c8] ;  /* 0x0005c80001ef7983 */ /* 0x000ea20000300800 */
[----:B---3--:R-:W-:-:S05]  /*13120*/  IADD3 R225, P5, R225, R92, RZ ;  /* 0x0000005ce1e17210 */ /* 0x008fca0007fbe0ff */
        /* <DEDUP_REMOVED lines=14> */
[----:B------:R-:W3:Y:S04]  /*13210*/  LDL.LU R217, [R1+0x590] ;  /* 0x0005900001d97983 */ /* 0x000ee80000300800 */
[----:B------:R-:W3:Y:S01]  /*13220*/  LDL.LU R219, [R1+0x564] ;  /* 0x0005640001db7983 */ /* 0x000ee20000300800 */
[----:B----4-:R-:W-:-:S05]  /*13230*/  IMAD.X R227, R227, 0x1, R91, P6 ;  /* 0x00000001e3e37824 */ /* 0x010fca00030e065b */
[----:B------:R0:W-:Y:S04]  /*13240*/  STL [R1+0x5f0], R227 ;  /* 0x0005f0e301007387 */ /* 0x0001e80000100800 */
[----:B------:R-:W4:Y:S04]  /*13250*/  LDL.LU R249, [R1+0x588] ;  /* 0x0005880001f97983 */ /* 0x000f280000300800 */
[----:B0-----:R-:W4:Y:S01]  /*13260*/  LDL.LU R227, [R1+0x55c] ;  /* 0x00055c0001e37983 */ /* 0x001f220000300800 */
[-C--:B------:R-:W-:Y:S01]  /*13270*/  IADD3 R220, P6, R220, R92.reuse, RZ ;  /* 0x0000005cdcdc7210 */ /* 0x080fe20007fde0ff */
[----:B------:R-:W-:Y:S01]  /*13280*/  IMAD.X R218, R218, 0x1, R91, P1 ;  /* 0x00000001dada7824 */ /* 0x000fe200008e065b */
[----:B------:R-:W-:-:S05]  /*13290*/  IADD3 R251, P1, R251, R92, RZ ;  /* 0x0000005cfbfb7210 */ /* 0x000fca0007f3e0ff */
[----:B------:R0:W-:Y:S04]  /*132a0*/  STL [R1+0x5bc], R251 ;  /* 0x0005bcfb01007387 */ /* 0x0001e80000100800 */
[----:B------:R-:W-:Y:S04]  /*132b0*/  STL [R1+0x5c4], R220 ;  /* 0x0005c4dc01007387 */ /* 0x000fe80000100800 */
[----:B0-----:R-:W4:Y:S04]  /*132c0*/  LDL.LU R251, [R1+0x580] ;  /* 0x0005800001fb7983 */ /* 0x001f280000300800 */
[----:B------:R-:W-:Y:S01]  /*132d0*/  STL [R1+0x5e8], R218 ;  /* 0x0005e8da01007387 */ /* 0x000fe20000100800 */
[----:B------:R-:W-:-:S05]  /*132e0*/  IMAD.X R221, R221, 0x1, R91, P2 ;  /* 0x00000001dddd7824 */ /* 0x000fca00010e065b */
[----:B------:R0:W-:Y:S04]  /*132f0*/  STL [R1+0x5e0], R221 ;  /* 0x0005e0dd01007387 */ /* 0x0001e80000100800 */
[----:B0-----:R-:W4:Y:S01]  /*13300*/  LDL.LU R221, [R1+0x554] ;  /* 0x0005540001dd7983 */ /* 0x001f220000300800 */
[----:B------:R-:W-:Y:S02]  /*13310*/  IADD3.X R206, R206, R91, RZ, P3, !PT ;  /* 0x0000005bcece7210 */ /* 0x000fe40001ffe4ff */
[-C--:B------:R-:W-:Y:S02]  /*13320*/  IADD3 R216, P2, R216, R92.reuse, RZ ;  /* 0x0000005cd8d87210 */ /* 0x080fe40007f5e0ff */
[----:B--2---:R-:W-:Y:S01]  /*13330*/  IADD3 R223, P3, R223, R92, RZ ;  /* 0x0000005cdfdf7210 */ /* 0x004fe20007f7e0ff */
[----:B------:R-:W-:-:S04]  /*13340*/  IMAD.X R207, R207, 0x1, R91, P4 ;  /* 0x00000001cfcf7824 */ /* 0x000fc800020e065b */
[----:B------:R0:W-:Y:S01]  /*13350*/  STL [R1+0x5ac], R223 ;  /* 0x0005acdf01007387 */ /* 0x0001e20000100800 */
[----:B------:R-:W-:-:S03]  /*13360*/  IADD3 R237, P4, R237, R92, RZ ;  /* 0x0000005ceded7210 */ /* 0x000fc60007f9e0ff */
[----:B------:R-:W-:Y:S01]  /*13370*/  STL [R1+0x5b4], R216 ;  /* 0x0005b4d801007387 */ /* 0x000fe20000100800 */
[----:B------:R-:W-:-:S03]  /*13380*/  IMAD.X R239, R239, 0x1, R91, P5 ;  /* 0x00000001efef7824 */ /* 0x000fc600028e065b */
[----:B0-----:R-:W2:Y:S04]  /*13390*/  LDL.LU R223, [R1+0x578] ;  /* 0x0005780001df7983 */ /* 0x001ea80000300800 */
[----:B------:R-:W-:Y:S04]  /*133a0*/  STL [R1+0x5d8], R206 ;  /* 0x0005d8ce01007387 */ /* 0x000fe80000100800 */
[----:B------:R-:W-:Y:S04]  /*133b0*/  STL [R1+0x5d0], R207 ;  /* 0x0005d0cf01007387 */ /* 0x000fe80000100800 */
[----:B------:R-:W-:Y:S04]  /*133c0*/  STL [R1+0x5a4], R237 ;  /* 0x0005a4ed01007387 */ /* 0x000fe80000100800 */
[----:B------:R-:W-:Y:S01]  /*133d0*/  STL [R1+0x5c8], R239 ;  /* 0x0005c8ef01007387 */ /* 0x000fe20000100800 */
[----:B---3--:R-:W-:Y:S01]  /*133e0*/  IADD3 R214, P5, R214, R92, RZ ;  /* 0x0000005cd6d67210 */ /* 0x008fe20007fbe0ff */
        /* <DEDUP_REMOVED lines=25> */
[----:B0-----:R-:W3:Y:S04]  /*13580*/  LDL.LU R225, [R1+0x54c] ;  /* 0x00054c0001e17983 */ /* 0x001ee80000300800 */
[----:B------:R-:W-:Y:S04]  /*13590*/  STL [R1+0x574], R245 ;  /* 0x000574f501007387 */ /* 0x000fe80000100800 */
[----:B------:R-:W-:Y:S01]  /*135a0*/  STL [R1+0x56c], R247 ;  /* 0x00056cf701007387 */ /* 0x000fe20000100800 */
[----:B----4-:R-:W-:-:S03]  /*135b0*/  IADD3.X R249, R249, R91, RZ, P1, !PT ;  /* 0x0000005bf9f97210 */ /* 0x010fc60000ffe4ff */
[----:B------:R-:W-:Y:S01]  /*135c0*/  STL [R1+0x590], R217 ;  /* 0x000590d901007387 */ /* 0x000fe20000100800 */
[----:B------:R-:W-:-:S03]  /*135d0*/  IADD3 R227, P1, R227, R92, RZ ;  /* 0x0000005ce3e37210 */ /* 0x000fc60007f3e0ff */
        /* <DEDUP_REMOVED lines=11> */
[----:B------:R-:W-:-:S05]  /*13690*/  IADD3 R221, P2, R221, R92, RZ ;  /* 0x0000005cdddd7210 */ /* 0x000fca0007f5e0ff */
[----:B------:R0:W-:Y:S04]  /*136a0*/  STL [R1+0x554], R221 ;  /* 0x000554dd01007387 */ /* 0x0001e80000100800 */
[----:B0-----:R-:W4:Y:S04]  /*136b0*/  LDL.LU R221, [R1+0x558] ;  /* 0x0005580001dd7983 */ /* 0x001f280000300800 */
[----:B------:R-:W4:Y:S04]  /*136c0*/  LDL.LU R207, [R1+0x52c] ;  /* 0x00052c0001cf7983 */ /* 0x000f280000300800 */
[----:B------:R-:W4:Y:S04]  /*136d0*/  LDL.LU R237, [R1+0x550] ;  /* 0x0005500001ed7983 */ /* 0x000f280000300800 */
[----:B------:R-:W4:Y:S01]  /*136e0*/  LDL.LU R239, [R1+0x524] ;  /* 0x0005240001ef7983 */ /* 0x000f220000300800 */
[----:B--2---:R-:W-:-:S05]  /*136f0*/  IMAD.X R223, R223, 0x1, R91, P3 ;  /* 0x00000001dfdf7824 */ /* 0x004fca00018e065b */
        /* <DEDUP_REMOVED lines=16> */
[----:B---3--:R-:W-:-:S05]  /*13800*/  IADD3 R225, P3, R225, R92, RZ ;  /* 0x0000005ce1e17210 */ /* 0x008fca0007f7e0ff */
[----:B------:R0:W-:Y:S04]  /*13810*/  STL [R1+0x54c], R225 ;  /* 0x00054ce101007387 */ /* 0x0001e80000100800 */
[----:B------:R-:W3:Y:S04]  /*13820*/  LDL.LU R249, [R1+0x4e4] ;  /* 0x0004e40001f97983 */ /* 0x000ee80000300800 */
[----:B0-----:R-:W3:Y:S01]  /*13830*/  LDL.LU R225, [R1+0x508] ;  /* 0x0005080001e17983 */ /* 0x001ee20000300800 */
[--C-:B----4-:R-:W-:Y:S01]  /*13840*/  IMAD.X R220, R220, 0x1, R91.reuse, P4 ;  /* 0x00000001dcdc7824 */ /* 0x110fe200020e065b */
[----:B------:R-:W-:Y:S01]  /*13850*/  IADD3 R218, P4, R218, R92, RZ ;  /* 0x0000005cdada7210 */ /* 0x000fe20007f9e0ff */
[----:B------:R-:W-:-:S05]  /*13860*/  IMAD.X R227, R227, 0x1, R91, P5 ;  /* 0x00000001e3e37824 */ /* 0x000fca00028e065b */
[----:B------:R0:W-:Y:S04]  /*13870*/  STL [R1+0x568], R227 ;  /* 0x000568e301007387 */ /* 0x0001e80000100800 */
[----:B------:R-:W-:Y:S04]  /*13880*/  STL [R1+0x570], R220 ;  /* 0x000570dc01007387 */ /* 0x000fe80000100800 */
[----:B0-----:R-:W4:Y:S04]  /*13890*/  LDL.LU R227, [R1+0x4dc] ;  /* 0x0004dc0001e37983 */ /* 0x001f280000300800 */
[----:B------:R-:W-:Y:S01]  /*138a0*/  STL [R1+0x544], R218 ;  /* 0x000544da01007387 */ /* 0x000fe20000100800 */
[----:B------:R-:W-:-:S05]  /*138b0*/  IADD3 R251, P5, R251, R92, RZ ;  /* 0x0000005cfbfb7210 */ /* 0x000fca0007fbe0ff */
[----:B------:R0:W-:Y:S04]  /*138c0*/  STL [R1+0x53c], R251 ;  /* 0x00053cfb01007387 */ /* 0x0001e80000100800 */
[----:B0-----:R-:W4:Y:S01]  /*138d0*/  LDL.LU R251, [R1+0x500] ;  /* 0x0005000001fb7983 */ /* 0x001f220000300800 */
[----:B------:R-:W-:Y:S01]  /*138e0*/  IADD3.X R216, R216, R91, RZ, P6, !PT ;  /* 0x0000005bd8d87210 */ /* 0x000fe200037fe4ff */
[----:B------:R-:W-:-:S05]  /*138f0*/  IMAD.X R221, R221, 0x1, R91, P1 ;  /* 0x00000001dddd7824 */ /* 0x000fca00008e065b */
[----:B------:R0:W-:Y:S04]  /*13900*/  STL [R1+0x558], R221 ;  /* 0x000558dd01007387 */ /* 0x0001e80000100800 */
[----:B------:R-:W-:Y:S04]  /*13910*/  STL [R1+0x560], R216 ;  /* 0x000560d801007387 */ /* 0x000fe80000100800 */
[----:B0-----:R-:W4:Y:S01]  /*13920*/  LDL.LU R221, [R1+0x4d4] ;  /* 0x0004d40001dd7983 */ /* 0x001f220000300800 */
[-C--:B------:R-:W-:Y:S01]  /*13930*/  IADD3 R206, P6, R206, R92.reuse, RZ ;  /* 0x0000005ccece7210 */ /* 0x080fe20007fde0ff */
[----:B------:R-:W-:Y:S01]  /*13940*/  IMAD.X R237, R237, 0x1, R91, P2 ;  /* 0x00000001eded7824 */ /* 0x000fe200010e065b */
[----:B------:R-:W-:-:S02]  /*13950*/  IADD3 R207, P1, R207, R92, RZ ;  /* 0x0000005ccfcf7210 */ /* 0x000fc40007f3e0ff */
[-C--:B------:R-:W-:Y:S01]  /*13960*/  IADD3 R239, P2, R239, R92.reuse, RZ ;  /* 0x0000005cefef7210 */ /* 0x080fe20007f5e0ff */
[----:B------:R-:W-:Y:S04]  /*13970*/  STL [R1+0x534], R206 ;  /* 0x000534ce01007387 */ /* 0x000fe80000100800 */
[----:B------:R-:W-:Y:S04]  /*13980*/  STL [R1+0x52c], R207 ;  /* 0x00052ccf01007387 */ /* 0x000fe80000100800 */
[----:B------:R-:W-:Y:S04]  /*13990*/  STL [R1+0x550], R237 ;  /* 0x000550ed01007387 */ /* 0x000fe80000100800 */
[----:B------:R-:W-:Y:S01]  /*139a0*/  STL [R1+0x524], R239 ;  /* 0x000524ef01007387 */ /* 0x000fe20000100800 */
[----:B--2---:R-:W-:Y:S01]  /*139b0*/  IMAD.X R214, R214, 0x1, R91, P3 ;  /* 0x00000001d6d67824 */ /* 0x004fe200018e065b */
[----:B------:R-:W-:-:S04]  /*139c0*/  IADD3 R212, P3, R212, R92, RZ ;  /* 0x0000005cd4d47210 */ /* 0x000fc80007f7e0ff */
        /* <DEDUP_REMOVED lines=16> */
[--C-:B------:R-:W-:Y:S01]  /*13ad0*/  IMAD.X R245, R245, 0x1, R91.reuse, P2 ;  /* 0x00000001f5f57824 */ /* 0x100fe200010e065b */
[----:B------:R-:W-:Y:S01]  /*13ae0*/  IADD3 R223, P2, R223, R92, RZ ;  /* 0x0000005cdfdf7210 */ /* 0x000fe20007f5e0ff */
[----:B------:R-:W-:Y:S01]  /*13af0*/  STL [R1+0x528], R213 ;  /* 0x000528d501007387 */ /* 0x000fe20000100800 */
[----:B------:R-:W-:-:S03]  /*13b00*/  IMAD.X R247, R247, 0x1, R91, P3 ;  /* 0x00000001f7f77824 */ /* 0x000fc600018e065b */
[----:B------:R0:W-:Y:S01]  /*13b10*/  STL [R1+0x4f4], R223 ;  /* 0x0004f4df01007387 */ /* 0x0001e20000100800 */
[----:B------:R-:W-:-:S03]  /*13b20*/  IADD3 R217, P3, R217, R92, RZ ;  /* 0x0000005cd9d97210 */ /* 0x000fc60007f7e0ff */
[----:B------:R-:W-:Y:S01]  /*13b30*/  STL [R1+0x4fc], R215 ;  /* 0x0004fcd701007387 */ /* 0x000fe20000100800 */
[----:B------:R-:W-:-:S03]  /*13b40*/  IADD3.X R219, R219, R91, RZ, P4, !PT ;  /* 0x0000005bdbdb7210 */ /* 0x000fc600027fe4ff */
[----:B0-----:R-:W2:Y:S04]  /*13b50*/  LDL.LU R223, [R1+0x4f8] ;  /* 0x0004f80001df7983 */ /* 0x001ea80000300800 */
[----:B------:R-:W-:Y:S04]  /*13b60*/  STL [R1+0x520], R245 ;  /* 0x000520f501007387 */ /* 0x000fe80000100800 */
[----:B------:R-:W-:Y:S04]  /*13b70*/  STL [R1+0x518], R247 ;  /* 0x000518f701007387 */ /* 0x000fe80000100800 */
[----:B------:R-:W-:Y:S04]  /*13b80*/  STL [R1+0x4ec], R217 ;  /* 0x0004ecd901007387 */ /* 0x000fe80000100800 */
[----:B------:R-:W2:Y:S01]  /*13b90*/  LDL.LU R220, [R1+0x4cc] ;  /* 0x0004cc0001dc7983 */ /* 0x000ea20000300800 */
[----:B---3--:R-:W-:-:S03]  /*13ba0*/  IADD3 R249, P4, R249, R92, RZ ;  /* 0x0000005cf9f97210 */ /* 0x008fc60007f9e0ff */
[----:B------:R-:W-:Y:S04]  /*13bb0*/  STL [R1+0x510], R219 ;  /* 0x000510db01007387 */ /* 0x000fe80000100800 */
[----:B------:R-:W3:Y:S01]  /*13bc0*/  LDL.LU R218, [R1+0x4f0] ;  /* 0x0004f00001da7983 */ /* 0x000ee20000300800 */
[----:B------:R-:W-:-:S03]  /*13bd0*/  IMAD.X R225, R225, 0x1, R91, P5 ;  /* 0x00000001e1e17824 */ /* 0x000fc600028e065b */
[----:B------:R-:W-:Y:S04]  /*13be0*/  STL [R1+0x4e4], R249 ;  /* 0x0004e4f901007387 */ /* 0x000fe80000100800 */
[----:B------:R0:W-:Y:S04]  /*13bf0*/  STL [R1+0x508], R225 ;  /* 0x000508e101007387 */ /* 0x0001e80000100800 */
[----:B0-----:R-:W3:Y:S01]  /*13c00*/  LDL.LU R225, [R1+0x4c4] ;  /* 0x0004c40001e17983 */ /* 0x001ee20000300800 */
[----:B----4-:R-:W-:-:S05]  /*13c10*/  IADD3 R227, P5, R227, R92, RZ ;  /* 0x0000005ce3e37210 */ /* 0x010fca0007fbe0ff */
[----:B------:R0:W-:Y:S04]  /*13c20*/  STL [R1+0x4dc], R227 ;  /* 0x0004dce301007387 */ /* 0x0001e80000100800 */
[----:B0-----:R-:W4:Y:S04]  /*13c30*/  LDL.LU R227, [R1+0x4e8] ;  /* 0x0004e80001e37983 */ /* 0x001f280000300800 */
[----:B------:R-:W4:Y:S04]  /*13c40*/  LDL.LU R216, [R1+0x4bc] ;  /* 0x0004bc0001d87983 */ /* 0x000f280000300800 */
[----:B------:R-:W4:Y:S01]  /*13c50*/  LDL.LU R206, [R1+0x4e0] ;  /* 0x0004e00001ce7983 */ /* 0x000f220000300800 */
[----:B------:R-:W-:-:S05]  /*13c60*/  IMAD.X R251, R251, 0x1, R91, P6 ;  /* 0x00000001fbfb7824 */ /* 0x000fca00030e065b */
[----:B------:R0:W-:Y:S04]  /*13c70*/  STL [R1+0x500], R251 ;  /* 0x000500fb01007387 */ /* 0x0001e80000100800 */
[----:B0-----:R-:W4:Y:S04]  /*13c80*/  LDL.LU R251, [R1+0x4b4] ;  /* 0x0004b40001fb7983 */ /* 0x001f280000300800 */
[----:B------:R-:W4:Y:S04]  /*13c90*/  LDL.LU R207, [R1+0x4d8] ;  /* 0x0004d80001cf7983 */ /* 0x000f280000300800 */
[----:B------:R-:W4:Y:S04]  /*13ca0*/  LDL.LU R237, [R1+0x4ac] ;  /* 0x0004ac0001ed7983 */ /* 0x000f280000300800 */
[----:B------:R-:W4:Y:S01]  /*13cb0*/  LDL.LU R239, [R1+0x4d0] ;  /* 0x0004d00001ef7983 */ /* 0x000f220000300800 */
[----:B------:R-:W-:-:S05]  /*13cc0*/  IADD3 R221, P6, R221, R92, RZ ;  /* 0x0000005cdddd7210 */ /* 0x000fca0007fde0ff */
        /* <DEDUP_REMOVED lines=16> */
[----:B--2---:R-:W-:-:S05]  /*13dd0*/  IMAD.X R223, R223, 0x1, R91, P1 ;  /* 0x00000001dfdf7824 */ /* 0x004fca00008e065b */
[----:B------:R0:W-:Y:S04]  /*13de0*/  STL [R1+0x4f8], R223 ;  /* 0x0004f8df01007387 */ /* 0x0001e80000100800 */
[----:B------:R-:W2:Y:S04]  /*13df0*/  LDL.LU R249, [R1+0x490] ;  /* 0x0004900001f97983 */ /* 0x000ea80000300800 */
[----:B0-----:R-:W2:Y:S01]  /*13e00*/  LDL.LU R223, [R1+0x464] ;  /* 0x0004640001df7983 */ /* 0x001ea20000300800 */
[-C--:B------:R-:W-:Y:S01]  /*13e10*/  IADD3 R220, P1, R220, R92.reuse, RZ ;  /* 0x0000005cdcdc7210 */ /* 0x080fe20007f3e0ff */
[----:B---3--:R-:W-:Y:S01]  /*13e20*/  IMAD.X R218, R218, 0x1, R91, P2 ;  /* 0x00000001dada7824 */ /* 0x008fe200010e065b */
[----:B------:R-:W-:-:S05]  /*13e30*/  IADD3 R225, P2, R225, R92, RZ ;  /* 0x0000005ce1e17210 */ /* 0x000fca0007f5e0ff */
[----:B------:R0:W-:Y:S04]  /*13e40*/  STL [R1+0x4c4], R225 ;  /* 0x0004c4e101007387 */ /* 0x0001e80000100800 */
[----:B------:R-:W-:Y:S04]  /*13e50*/  STL [R1+0x4cc], R220 ;  /* 0x0004ccdc01007387 */ /* 0x000fe80000100800 */
[----:B0-----:R-:W3:Y:S04]  /*13e60*/  LDL.LU R225, [R1+0x488] ;  /* 0x0004880001e17983 */ /* 0x001ee80000300800 */
[----:B------:R-:W-:Y:S01]  /*13e70*/  STL [R1+0x4f0], R218 ;  /* 0x0004f0da01007387 */ /* 0x000fe20000100800 */
[----:B----4-:R-:W-:-:S05]  /*13e80*/  IADD3.X R227, R227, R91, RZ, P3, !PT ;  /* 0x0000005be3e37210 */ /* 0x010fca0001ffe4ff */
[----:B------:R0:W-:Y:S01]  /*13e90*/  STL [R1+0x4e8], R227 ;  /* 0x0004e8e301007387 */ /* 0x0001e20000100800 */
[-C--:B------:R-:W-:Y:S01]  /*13ea0*/  IADD3 R216, P3, R216, R92.reuse, RZ ;  /* 0x0000005cd8d87210 */ /* 0x080fe20007f7e0ff */
[----:B------:R-:W-:Y:S02]  /*13eb0*/  IMAD.X R206, R206, 0x1, R91, P4 ;  /* 0x00000001cece7824 */ /* 0x000fe400020e065b */
[----:B0-----:R-:W4:Y:S01]  /*13ec0*/  LDL.LU R227, [R1+0x45c] ;  /* 0x00045c0001e37983 */ /* 0x001f220000300800 */
[----:B------:R-:W-:-:S05]  /*13ed0*/  IADD3 R251, P4, R251, R92, RZ ;  /* 0x0000005cfbfb7210 */ /* 0x000fca0007f9e0ff */
[----:B------:R0:W-:Y:S04]  /*13ee0*/  STL [R1+0x4b4], R251 ;  /* 0x0004b4fb01007387 */ /* 0x0001e80000100800 */
[----:B------:R-:W-:Y:S04]  /*13ef0*/  STL [R1+0x4bc], R216 ;  /* 0x0004bcd801007387 */ /* 0x000fe80000100800 */
[----:B0-----:R-:W4:Y:S01]  /*13f00*/  LDL.LU R251, [R1+0x480] ;  /* 0x0004800001fb7983 */ /* 0x001f220000300800 */
[--C-:B------:R-:W-:Y:S01]  /*13f10*/  IMAD.X R207, R207, 0x1, R91.reuse, P5 ;  /* 0x00000001cfcf7824 */ /* 0x100fe200028e065b */
[-C--:B------:R-:W-:Y:S01]  /*13f20*/  IADD3 R237, P5, R237, R92.reuse, RZ ;  /* 0x0000005ceded7210 */ /* 0x080fe20007fbe0ff */
[----:B------:R-:W-:Y:S01]  /*13f30*/  IMAD.X R239, R239, 0x1, R91, P6 ;  /* 0x00000001efef7824 */ /* 0x000fe200030e065b */
[----:B------:R-:W-:Y:S04]  /*13f40*/  STL [R1+0x4e0], R206 ;  /* 0x0004e0ce01007387 */ /* 0x000fe80000100800 */
        /* <DEDUP_REMOVED lines=21> */
[----:B------:R-:W-:-:S03]  /*140a0*/  IMAD.X R221, R221, 0x1, R91, P6 ;  /* 0x00000001dddd7824 */ /* 0x000fc600030e065b */
[----:B------:R-:W-:Y:S04]  /*140b0*/  STL [R1+0x484], R213 ;  /* 0x000484d501007387 */ /* 0x000fe80000100800 */
[----:B------:R0:W-:Y:S04]  /*140c0*/  STL [R1+0x4a0], R221 ;  /* 0x0004a0dd01007387 */ /* 0x0001e80000100800 */
[----:B------:R-:W-:Y:S04]  /*140d0*/  STL [R1+0x4a8], R215 ;  /* 0x0004a8d701007387 */ /* 0x000fe80000100800 */
[----:B0-----:R-:W4:Y:S01]  /*140e0*/  LDL.LU R221, [R1+0x454] ;  /* 0x0004540001dd7983 */ /* 0x001f220000300800 */
[----:B------:R-:W-:-:S02]  /*140f0*/  IADD3 R245, P5, R245, R92, RZ ;  /* 0x0000005cf5f57210 */ /* 0x000fc40007fbe0ff */
[-C--:B------:R-:W-:Y:S02]  /*14100*/  IADD3 R247, P6, R247, R92.reuse, RZ ;  /* 0x0000005cf7f77210 */ /* 0x080fe40007fde0ff */
[----:B------:R-:W-:Y:S01]  /*14110*/  IADD3.X R217, R217, R91, RZ, P1, !PT ;  /* 0x0000005bd9d97210 */ /* 0x000fe20000ffe4ff */
[----:B------:R-:W-:Y:S01]  /*14120*/  STL [R1+0x47c], R245 ;  /* 0x00047cf501007387 */ /* 0x000fe20000100800 */
[----:B------:R-:W-:-:S03]  /*14130*/  IADD3 R219, P1, R219, R92, RZ ;  /* 0x0000005cdbdb7210 */ /* 0x000fc60007f3e0ff */
[----:B------:R-:W-:Y:S04]  /*14140*/  STL [R1+0x474], R247 ;  /* 0x000474f701007387 */ /* 0x000fe80000100800 */
[----:B------:R-:W-:Y:S04]  /*14150*/  STL [R1+0x498], R217 ;  /* 0x000498d901007387 */ /* 0x000fe80000100800 */
[----:B------:R-:W4:Y:S04]  /*14160*/  LDL.LU R220, [R1+0x478] ;  /* 0x0004780001dc7983 */ /* 0x000f280000300800 */
[----:B------:R-:W-:Y:S04]  /*14170*/  STL [R1+0x46c], R219 ;  /* 0x00046cdb01007387 */ /* 0x000fe80000100800 */
[----:B------:R-:W4:Y:S01]  /*14180*/  LDL.LU R218, [R1+0x44c] ;  /* 0x00044c0001da7983 */ /* 0x000f220000300800 */
[----:B--2---:R-:W-:Y:S01]  /*14190*/  IMAD.X R249, R249, 0x1, R91, P2 ;  /* 0x00000001f9f97824 */ /* 0x004fe200010e065b */
[----:B------:R-:W-:-:S04]  /*141a0*/  IADD3 R223, P2, R223, R92, RZ ;  /* 0x0000005cdfdf7210 */ /* 0x000fc80007f5e0ff */
[----:B------:R-:W-:Y:S04]  /*141b0*/  STL [R1+0x490], R249 ;  /* 0x000490f901007387 */ /* 0x000fe80000100800 */
[----:B------:R0:W-:Y:S04]  /*141c0*/  STL [R1+0x464], R223 ;  /* 0x000464df01007387 */ /* 0x0001e80000100800 */
[----:B0-----:R-:W2:Y:S01]  /*141d0*/  LDL.LU R223, [R1+0x470] ;  /* 0x0004700001df7983 */ /* 0x001ea20000300800 */
[----:B---3--:R-:W-:-:S05]  /*141e0*/  IMAD.X R225, R225, 0x1, R91, P3 ;  /* 0x00000001e1e17824 */ /* 0x008fca00018e065b */
[----:B------:R0:W-:Y:S04]  /*141f0*/  STL [R1+0x488], R225 ;  /* 0x000488e101007387 */ /* 0x0001e80000100800 */
[----:B0-----:R-:W3:Y:S04]  /*14200*/  LDL.LU R225, [R1+0x444] ;  /* 0x0004440001e17983 */ /* 0x001ee80000300800 */
[----:B------:R-:W3:Y:S04]  /*14210*/  LDL.LU R216, [R1+0x468] ;  /* 0x0004680001d87983 */ /* 0x000ee80000300800 */
[----:B------:R-:W3:Y:S01]  /*14220*/  LDL.LU R206, [R1+0x43c] ;  /* 0x00043c0001ce7983 */ /* 0x000ee20000300800 */
[----:B----4-:R-:W-:-:S05]  /*14230*/  IADD3 R227, P3, R227, R92, RZ ;  /* 0x0000005ce3e37210 */ /* 0x010fca0007f7e0ff */
[----:B------:R0:W-:Y:S04]  /*14240*/  STL [R1+0x45c], R227 ;  /* 0x00045ce301007387 */ /* 0x0001e80000100800 */
[----:B0-----:R-:W4:Y:S04]  /*14250*/  LDL.LU R227, [R1+0x460] ;  /* 0x0004600001e37983 */ /* 0x001f280000300800 */
[----:B------:R-:W4:Y:S04]  /*14260*/  LDL.LU R207, [R1+0x434] ;  /* 0x0004340001cf7983 */ /* 0x000f280000300800 */
[----:B------:R-:W4:Y:S04]  /*14270*/  LDL.LU R237, [R1+0x458] ;  /* 0x0004580001ed7983 */ /* 0x000f280000300800 */
[----:B------:R-:W4:Y:S01]  /*14280*/  LDL.LU R239, [R1+0x42c] ;  /* 0x00042c0001ef7983 */ /* 0x000f220000300800 */
[----:B------:R-:W-:-:S05]  /*14290*/  IMAD.X R251, R251, 0x1, R91, P4 ;  /* 0x00000001fbfb7824 */ /* 0x000fca00020e065b */
        /* <DEDUP_REMOVED lines=25> */
[----:B0-----:R-:W2:Y:S04]  /*14430*/  LDL.LU R223, [R1+0x3e4] ;  /* 0x0003e40001df7983 */ /* 0x001ea80000300800 */
[----:B------:R-:W-:Y:S01]  /*14440*/  STL [R1+0x44c], R218 ;  /* 0x00044cda01007387 */ /* 0x000fe20000100800 */
[----:B---3--:R-:W-:Y:S01]  /*14450*/  IADD3 R225, P6, R225, R92, RZ ;  /* 0x0000005ce1e17210 */ /* 0x008fe20007fde0ff */
[----:B------:R-:W-:-:S04]  /*14460*/  IMAD.X R216, R216, 0x1, R91, P1 ;  /* 0x00000001d8d87824 */ /* 0x000fc800008e065b */
[----:B------:R0:W-:Y:S01]  /*14470*/  STL [R1+0x444], R225 ;  /* 0x000444e101007387 */ /* 0x0001e20000100800 */
[----:B------:R-:W-:-:S03]  /*14480*/  IADD3 R206, P1, R206, R92, RZ ;  /* 0x0000005ccece7210 */ /* 0x000fc60007f3e0ff */
[----:B0-----:R-:W3:Y:S01]  /*14490*/  LDL.LU R225, [R1+0x408] ;  /* 0x0004080001e17983 */ /* 0x001ee20000300800 */
[----:B----4-:R-:W-:-:S05]  /*144a0*/  IMAD.X R227, R227, 0x1, R91, P2 ;  /* 0x00000001e3e37824 */ /* 0x010fca00010e065b */
        /* <DEDUP_REMOVED lines=30> */
[----:B------:R-:W-:Y:S04]  /*14690*/  STL [R1+0x430], R213 ;  /* 0x000430d501007387 */ /* 0x000fe80000100800 */
[----:B------:R0:W-:Y:S04]  /*146a0*/  STL [R1+0x3fc], R251 ;  /* 0x0003fcfb01007387 */ /* 0x0001e80000100800 */
[----:B------:R-:W-:Y:S04]  /*146b0*/  STL [R1+0x404], R215 ;  /* 0x000404d701007387 */ /* 0x000fe80000100800 */
[----:B0-----:R-:W4:Y:S01]  /*146c0*/  LDL.LU R251, [R1+0x400] ;  /* 0x0004000001fb7983 */ /* 0x001f220000300800 */
[----:B------:R-:W-:-:S02]  /*146d0*/  IADD3.X R247, R247, R91, RZ, P4, !PT ;  /* 0x0000005bf7f77210 */ /* 0x000fc400027fe4ff */
[-C--:B------:R-:W-:Y:S01]  /*146e0*/  IADD3 R217, P4, R217, R92.reuse, RZ ;  /* 0x0000005cd9d97210 */ /* 0x080fe20007f9e0ff */
[----:B------:R-:W-:Y:S01]  /*146f0*/  IMAD.X R219, R219, 0x1, R91, P5 ;  /* 0x00000001dbdb7824 */ /* 0x000fe200028e065b */
[----:B------:R-:W-:Y:S04]  /*14700*/  STL [R1+0x428], R245 ;  /* 0x000428f501007387 */ /* 0x000fe80000100800 */
[----:B------:R-:W-:Y:S01]  /*14710*/  STL [R1+0x420], R247 ;  /* 0x000420f701007387 */ /* 0x000fe20000100800 */
[----:B------:R-:W-:-:S03]  /*14720*/  IADD3 R249, P5, R249, R92, RZ ;  /* 0x0000005cf9f97210 */ /* 0x000fc60007fbe0ff */
[----:B------:R-:W-:Y:S01]  /*14730*/  STL [R1+0x3f4], R217 ;  /* 0x0003f4d901007387 */ /* 0x000fe20000100800 */
[----:B------:R-:W-:-:S03]  /*14740*/  IMAD.X R221, R221, 0x1, R91, P6 ;  /* 0x00000001dddd7824 */ /* 0x000fc600030e065b */
        /* <DEDUP_REMOVED lines=8> */
[----:B0-----:R-:W2:Y:S04]  /*147d0*/  LDL.LU R223, [R1+0x3f0] ;  /* 0x0003f00001df7983 */ /* 0x001ea80000300800 */
[----:B------:R-:W2:Y:S04]  /*147e0*/  LDL.LU R216, [R1+0x3c4] ;  /* 0x0003c40001d87983 */ /* 0x000ea80000300800 */
[----:B------:R-:W2:Y:S01]  /*147f0*/  LDL.LU R206, [R1+0x3e8] ;  /* 0x0003e80001ce7983 */ /* 0x000ea20000300800 */
[----:B---3--:R-:W-:-:S05]  /*14800*/  IMAD.X R225, R225, 0x1, R91, P1 ;  /* 0x00000001e1e17824 */ /* 0x008fca00008e065b */
[----:B------:R0:W-:Y:S04]  /*14810*/  STL [R1+0x408], R225 ;  /* 0x000408e101007387 */ /* 0x0001e80000100800 */
[----:B0-----:R-:W3:Y:S04]  /*14820*/  LDL.LU R225, [R1+0x3bc] ;  /* 0x0003bc0001e17983 */ /* 0x001ee80000300800 */
[----:B------:R-:W3:Y:S04]  /*14830*/  LDL.LU R207, [R1+0x3e0] ;  /* 0x0003e00001cf7983 */ /* 0x000ee80000300800 */
[----:B------:R-:W3:Y:S04]  /*14840*/  LDL.LU R237, [R1+0x3b4] ;  /* 0x0003b40001ed7983 */ /* 0x000ee80000300800 */
[----:B------:R-:W3:Y:S01]  /*14850*/  LDL.LU R239, [R1+0x3d8] ;  /* 0x0003d80001ef7983 */ /* 0x000ee20000300800 */
[----:B----4-:R-:W-:-:S05]  /*14860*/  IADD3 R227, P1, R227, R92, RZ ;  /* 0x0000005ce3e37210 */ /* 0x010fca0007f3e0ff */
        /* <DEDUP_REMOVED lines=20> */
[----:B------:R-:W-:Y:S02]  /*149b0*/  IADD3 R220, P2, R220, R92, RZ ;  /* 0x0000005cdcdc7210 */ /* 0x000fe40007f5e0ff */
[----:B------:R-:W-:-:S02]  /*149c0*/  IADD3.X R218, R218, R91, RZ, P3, !PT ;  /* 0x0000005bdada7210 */ /* 0x000fc40001ffe4ff */
[----:B------:R-:W-:-:S05]  /*149d0*/  IADD3 R221, P3, R221, R92, RZ ;  /* 0x0000005cdddd7210 */ /* 0x000fca0007f7e0ff */
[----:B------:R0:W-:Y:S04]  /*149e0*/  STL [R1+0x3cc], R221 ;  /* 0x0003ccdd01007387 */ /* 0x0001e80000100800 */
[----:B------:R-:W-:Y:S04]  /*149f0*/  STL [R1+0x3d4], R220 ;  /* 0x0003d4dc01007387 */ /* 0x000fe80000100800 */
[----:B0-----:R-:W4:Y:S04]  /*14a00*/  LDL.LU R221, [R1+0x390] ;  /* 0x0003900001dd7983 */ /* 0x001f280000300800 */
[----:B------:R-:W-:Y:S01]  /*14a10*/  STL [R1+0x3f8], R218 ;  /* 0x0003f8da01007387 */ /* 0x000fe20000100800 */
[----:B--2---:R-:W-:Y:S01]  /*14a20*/  IMAD.X R223, R223, 0x1, R91, P4 ;  /* 0x00000001dfdf7824 */ /* 0x004fe200020e065b */
[----:B------:R-:W-:-:S04]  /*14a30*/  IADD3 R216, P4, R216, R92, RZ ;  /* 0x0000005cd8d87210 */ /* 0x000fc80007f9e0ff */
[----:B------:R0:W-:Y:S01]  /*14a40*/  STL [R1+0x3f0], R223 ;  /* 0x0003f0df01007387 */ /* 0x0001e20000100800 */
[----:B------:R-:W-:-:S03]  /*14a50*/  IMAD.X R206, R206, 0x1, R91, P5 ;  /* 0x00000001cece7824 */ /* 0x000fc600028e065b */
[----:B0-----:R-:W2:Y:S01]  /*14a60*/  LDL.LU R223, [R1+0x364] ;  /* 0x0003640001df7983 */ /* 0x001ea20000300800 */
[----:B---3--:R-:W-:Y:S01]  /*14a70*/  IADD3 R225, P5, R225, R92, RZ ;  /* 0x0000005ce1e17210 */ /* 0x008fe20007fbe0ff */
[----:B------:R-:W-:-:S04]  /*14a80*/  IMAD.X R207, R207, 0x1, R91, P6 ;  /* 0x00000001cfcf7824 */ /* 0x000fc800030e065b */
[----:B------:R0:W-:Y:S01]  /*14a90*/  STL [R1+0x3bc], R225 ;  /* 0x0003bce101007387 */ /* 0x0001e20000100800 */
[----:B------:R-:W-:-:S03]  /*14aa0*/  IADD3 R237, P6, R237, R92, RZ ;  /* 0x0000005ceded7210 */ /* 0x000fc60007fde0ff */
[----:B------:R-:W-:Y:S01]  /*14ab0*/  STL [R1+0x3c4], R216 ;  /* 0x0003c4d801007387 */ /* 0x000fe20000100800 */
[----:B------:R-:W-:-:S03]  /*14ac0*/  IMAD.X R239, R239, 0x1, R91, P1 ;  /* 0x00000001efef7824 */ /* 0x000fc600008e065b */
[----:B0-----:R-:W3:Y:S04]  /*14ad0*/  LDL.LU R225, [R1+0x388] ;  /* 0x0003880001e17983 */ /* 0x001ee80000300800 */
[----:B------:R-:W-:Y:S04]  /*14ae0*/  STL [R1+0x3e8], R206 ;  /* 0x0003e8ce01007387 */ /* 0x000fe80000100800 */
[----:B------:R-:W-:Y:S04]  /*14af0*/  STL [R1+0x3e0], R207 ;  /* 0x0003e0cf01007387 */ /* 0x000fe80000100800 */
[----:B------:R-:W-:Y:S01]  /*14b00*/  STL [R1+0x3b4], R237 ;  /* 0x0003b4ed01007387 */ /* 0x000fe20000100800 */
[----:B----4-:R-:W-:-:S03]  /*14b10*/  IADD3 R214, P1, R214, R92, RZ ;  /* 0x0000005cd6d67210 */ /* 0x010fc60007f3e0ff */
        /* <DEDUP_REMOVED lines=20> */
[----:B------:R-:W-:Y:S02]  /*14c60*/  IADD3.X R227, R227, R91, RZ, P1, !PT ;  /* 0x0000005be3e37210 */ /* 0x000fe40000ffe4ff */
[----:B------:R-:W-:-:S03]  /*14c70*/  IADD3 R247, P1, R247, R92, RZ ;  /* 0x0000005cf7f77210 */ /* 0x000fc60007f3e0ff */
[----:B------:R0:W-:Y:S01]  /*14c80*/  STL [R1+0x3a8], R227 ;  /* 0x0003a8e301007387 */ /* 0x0001e20000100800 */
[----:B------:R-:W-:-:S03]  /*14c90*/  IMAD.X R217, R217, 0x1, R91, P2 ;  /* 0x00000001d9d97824 */ /* 0x000fc600010e065b */
[----:B------:R-:W-:Y:S01]  /*14ca0*/  STL [R1+0x3b0], R215 ;  /* 0x0003b0d701007387 */ /* 0x000fe20000100800 */
[----:B------:R-:W-:-:S03]  /*14cb0*/  IADD3 R219, P2, R219, R92, RZ ;  /* 0x0000005cdbdb7210 */ /* 0x000fc60007f5e0ff */
[----:B0-----:R-:W4:Y:S04]  /*14cc0*/  LDL.LU R227, [R1+0x35c] ;  /* 0x00035c0001e37983 */ /* 0x001f280000300800 */
[----:B------:R-:W-:Y:S04]  /*14cd0*/  STL [R1+0x384], R245 ;  /* 0x000384f501007387 */ /* 0x000fe80000100800 */
[----:B------:R-:W-:Y:S01]  /*14ce0*/  STL [R1+0x37c], R247 ;  /* 0x00037cf701007387 */ /* 0x000fe20000100800 */
[----:B------:R-:W-:-:S03]  /*14cf0*/  IMAD.X R249, R249, 0x1, R91, P3 ;  /* 0x00000001f9f97824 */ /* 0x000fc600018e065b */
        /* <DEDUP_REMOVED lines=16> */
[----:B------:R-:W2:Y:S04]  /*14e00*/  LDL.LU R207, [R1+0x33c] ;  /* 0x00033c0001cf7983 */ /* 0x000ea80000300800 */
[----:B------:R-:W2:Y:S04]  /*14e10*/  LDL.LU R237, [R1+0x360] ;  /* 0x0003600001ed7983 */ /* 0x000ea80000300800 */
[----:B------:R-:W2:Y:S01]  /*14e20*/  LDL.LU R239, [R1+0x334] ;  /* 0x0003340001ef7983 */ /* 0x000ea20000300800 */
[----:B---3--:R-:W-:-:S05]  /*14e30*/  IMAD.X R225, R225, 0x1, R91, P5 ;  /* 0x00000001e1e17824 */ /* 0x008fca00028e065b */
        /* <DEDUP_REMOVED lines=16> */
[----:B----4-:R-:W-:-:S05]  /*14f40*/  IADD3 R227, P5, R227, R92, RZ ;  /* 0x0000005ce3e37210 */ /* 0x010fca0007fbe0ff */
        /* <DEDUP_REMOVED lines=8> */
[----:B------:R-:W-:-:S05]  /*14fd0*/  IADD3 R218, P6, R218, R92, RZ ;  /* 0x0000005cdada7210 */ /* 0x000fca0007fde0ff */
[----:B------:R-:W-:Y:S01]  /*14fe0*/  STL [R1+0x354], R218 ;  /* 0x000354da01007387 */ /* 0x000fe20000100800 */
[----:B------:R-:W-:-:S05]  /*14ff0*/  IADD3 R221, P1, R221, R92, RZ ;  /* 0x0000005cdddd7210 */ /* 0x000fca0007f3e0ff */
[----:B------:R0:W-:Y:S04]  /*15000*/  STL [R1+0x34c], R221 ;  /* 0x00034cdd01007387 */ /* 0x0001e80000100800 */
[----:B0-----:R-:W4:Y:S01]  /*15010*/  LDL.LU R221, [R1+0x310] ;  /* 0x0003100001dd7983 */ /* 0x001f220000300800 */
[--C-:B------:R-:W-:Y:S01]  /*15020*/  IMAD.X R216, R216, 0x1, R91.reuse, P2 ;  /* 0x00000001d8d87824 */ /* 0x100fe200010e065b */
[-C--:B------:R-:W-:Y:S01]  /*15030*/  IADD3 R206, P2, R206, R92.reuse, RZ ;  /* 0x0000005ccece7210 */ /* 0x080fe20007f5e0ff */
[----:B--2---:R-:W-:Y:S01]  /*15040*/  IMAD.X R223, R223, 0x1, R91, P3 ;  /* 0x00000001dfdf7824 */ /* 0x004fe200018e065b */
[----:B------:R-:W-:-:S04]  /*15050*/  IADD3 R207, P3, R207, R92, RZ ;  /* 0x0000005ccfcf7210 */ /* 0x000fc80007f7e0ff */
[----:B------:R0:W-:Y:S01]  /*15060*/  STL [R1+0x368], R223 ;  /* 0x000368df01007387 */ /* 0x0001e20000100800 */
[----:B------:R-:W-:-:S03]  /*15070*/  IMAD.X R237, R237, 0x1, R91, P4 ;  /* 0x00000001eded7824 */ /* 0x000fc600020e065b */
[----:B------:R-:W-:Y:S01]  /*15080*/  STL [R1+0x370], R216 ;  /* 0x000370d801007387 */ /* 0x000fe20000100800 */
[----:B------:R-:W-:-:S03]  /*15090*/  IADD3 R239, P4, R239, R92, RZ ;  /* 0x0000005cefef7210 */ /* 0x000fc60007f9e0ff */
[----:B0-----:R-:W2:Y:S04]  /*150a0*/  LDL.LU R223, [R1+0x2d8] ;  /* 0x0002d80001df7983 */ /* 0x001ea80000300800 */
[----:B------:R-:W-:Y:S04]  /*150b0*/  STL [R1+0x344], R206 ;  /* 0x000344ce01007387 */ /* 0x000fe80000100800 */
[----:B------:R-:W-:Y:S04]  /*150c0*/  STL [R1+0x33c], R207 ;  /* 0x00033ccf01007387 */ /* 0x000fe80000100800 */
[----:B------:R-:W-:Y:S04]  /*150d0*/  STL [R1+0x360], R237 ;  /* 0x000360ed01007387 */ /* 0x000fe80000100800 */
[----:B------:R-:W-:Y:S01]  /*150e0*/  STL [R1+0x334], R239 ;  /* 0x000334ef01007387 */ /* 0x000fe20000100800 */
[----:B---3--:R-:W-:-:S02]  /*150f0*/  IADD3.X R214, R214, R91, RZ, P5, !PT ;  /* 0x0000005bd6d67210 */ /* 0x008fc40002ffe4ff */
        /* <DEDUP_REMOVED lines=18> */
[----:B------:R-:W-:Y:S01]  /*15220*/  IADD3 R225, P4, R225, R92, RZ ;  /* 0x0000005ce1e17210 */ /* 0x000fe20007f9e0ff */
[----:B------:R-:W-:Y:S01]  /*15230*/  STL [R1+0x338], R213 ;  /* 0x000338d501007387 */ /* 0x000fe20000100800 */
[----:B------:R-:W-:-:S03]  /*15240*/  IMAD.X R247, R247, 0x1, R91, P5 ;  /* 0x00000001f7f77824 */ /* 0x000fc600028e065b */
[----:B------:R0:W-:Y:S01]  /*15250*/  STL [R1+0x304], R225 ;  /* 0x000304e101007387 */ /* 0x0001e20000100800 */
[----:B------:R-:W-:-:S03]  /*15260*/  IADD3 R217, P5, R217, R92, RZ ;  /* 0x0000005cd9d97210 */ /* 0x000fc60007fbe0ff */
[----:B------:R-:W-:Y:S01]  /*15270*/  STL [R1+0x30c], R215 ;  /* 0x00030cd701007387 */ /* 0x000fe20000100800 */
[----:B------:R-:W-:-:S03]  /*15280*/  IMAD.X R219, R219, 0x1, R91, P6 ;  /* 0x00000001dbdb7824 */ /* 0x000fc600030e065b */
[----:B0-----:R-:W3:Y:S04]  /*15290*/  LDL.LU R225, [R1+0x308] ;  /* 0x0003080001e17983 */ /* 0x001ee80000300800 */
[----:B------:R-:W-:Y:S04]  /*152a0*/  STL [R1+0x330], R245 ;  /* 0x000330f501007387 */ /* 0x000fe80000100800 */
[----:B------:R-:W-:Y:S04]  /*152b0*/  STL [R1+0x328], R247 ;  /* 0x000328f701007387 */ /* 0x000fe80000100800 */
[----:B------:R-:W-:Y:S04]  /*152c0*/  STL [R1+0x2fc], R217 ;  /* 0x0002fcd901007387 */ /* 0x000fe80000100800 */
[----:B------:R-:W3:Y:S01]  /*152d0*/  LDL.LU R220, [R1+0x2d0] ;  /* 0x0002d00001dc7983 */ /* 0x000ee20000300800 */
[----:B----4-:R-:W-:-:S03]  /*152e0*/  IADD3 R249, P6, R249, R92, RZ ;  /* 0x0000005cf9f97210 */ /* 0x010fc60007fde0ff */
[----:B------:R-:W-:Y:S04]  /*152f0*/  STL [R1+0x320], R219 ;  /* 0x000320db01007387 */ /* 0x000fe80000100800 */
[----:B------:R-:W4:Y:S01]  /*15300*/  LDL.LU R218, [R1+0x300] ;  /* 0x0003000001da7983 */ /* 0x000f220000300800 */
[----:B------:R-:W-:-:S03]  /*15310*/  IMAD.X R227, R227, 0x1, R91, P1 ;  /* 0x00000001e3e37824 */ /* 0x000fc600008e065b */
        /* <DEDUP_REMOVED lines=35> */
[-C--:B------:R-:W-:Y:S01]  /*15550*/  IADD3 R220, P3, R220, R92.reuse, RZ ;  /* 0x0000005cdcdc7210 */ /* 0x080fe20007f7e0ff */
[----:B----4-:R-:W-:Y:S01]  /*15560*/  IMAD.X R218, R218, 0x1, R91, P4 ;  /* 0x00000001dada7824 */ /* 0x010fe200020e065b */
        /* <DEDUP_REMOVED lines=8> */
[----:B------:R-:W-:Y:S01]  /*155f0*/  IMAD.X R206, R206, 0x1, R91, P6 ;  /* 0x00000001cece7824 */ /* 0x000fe200030e065b */
[-C--:B------:R-:W-:Y:S02]  /*15600*/  IADD3 R216, P5, R216, R92.reuse, RZ ;  /* 0x0000005cd8d87210 */ /* 0x080fe40007fbe0ff */
        /* <DEDUP_REMOVED lines=41> */
[----:B------:R-:W2:Y:S04]  /*158a0*/  LDL.LU R220, [R1+0x27c] ;  /* 0x00027c0001dc7983 */ /* 0x000ea80000300800 */
[----:B------:R-:W-:Y:S01]  /*158b0*/  STL [R1+0x270], R219 ;  /* 0x000270db01007387 */ /* 0x000fe20000100800 */
[----:B---3--:R-:W-:-:S03]  /*158c0*/  IMAD.X R249, R249, 0x1, R91, P4 ;  /* 0x00000001f9f97824 */ /* 0x008fc600020e065b */
[----:B------:R-:W3:Y:S01]  /*158d0*/  LDL.LU R218, [R1+0x250] ;  /* 0x0002500001da7983 */ /* 0x000ee20000300800 */
[----:B------:R-:W-:-:S03]  /*158e0*/  IADD3 R225, P4, R225, R92, RZ ;  /* 0x0000005ce1e17210 */ /* 0x000fc60007f9e0ff */
[----:B------:R-:W-:Y:S04]  /*158f0*/  STL [R1+0x294], R249 ;  /* 0x000294f901007387 */ /* 0x000fe80000100800 */
[----:B------:R0:W-:Y:S04]  /*15900*/  STL [R1+0x268], R225 ;  /* 0x000268e101007387 */ /* 0x0001e80000100800 */
[----:B0-----:R-:W3:Y:S01]  /*15910*/  LDL.LU R225, [R1+0x274] ;  /* 0x0002740001e17983 */ /* 0x001ee20000300800 */
[----:B----4-:R-:W-:-:S05]  /*15920*/  IMAD.X R227, R227, 0x1, R91, P5 ;  /* 0x00000001e3e37824 */ /* 0x010fca00028e065b */
        /* <DEDUP_REMOVED lines=10> */
[----:B------:R-:W-:-:S05]  /*159d0*/  IADD3.X R221, R221, R91, RZ, P6, !PT ;  /* 0x0000005bdddd7210 */ /* 0x000fca00037fe4ff */
        /* <DEDUP_REMOVED lines=20> */
[--C-:B------:R-:W-:Y:S01]  /*15b20*/  IMAD.X R220, R220, 0x1, R91.reuse, P1 ;  /* 0x00000001dcdc7824 */ /* 0x100fe200008e065b */
[----:B---3--:R-:W-:Y:S01]  /*15b30*/  IADD3 R218, P1, R218, R92, RZ ;  /* 0x0000005cdada7210 */ /* 0x008fe20007f3e0ff */
[----:B------:R-:W-:-:S05]  /*15b40*/  IMAD.X R225, R225, 0x1, R91, P2 ;  /* 0x00000001e1e17824 */ /* 0x000fca00010e065b */
[----:B------:R0:W-:Y:S04]  /*15b50*/  STL [R1+0x274], R225 ;  /* 0x000274e101007387 */ /* 0x0001e80000100800 */
[----:B------:R-:W-:Y:S04]  /*15b60*/  STL [R1+0x27c], R220 ;  /* 0x00027cdc01007387 */ /* 0x000fe80000100800 */
[----:B0-----:R-:W3:Y:S04]  /*15b70*/  LDL.LU R225, [R1+0x1e8] ;  /* 0x0001e80001e17983 */ /* 0x001ee80000300800 */
[----:B------:R-:W-:Y:S01]  /*15b80*/  STL [R1+0x250], R218 ;  /* 0x000250da01007387 */ /* 0x000fe20000100800 */
[----:B----4-:R-:W-:Y:S01]  /*15b90*/  IADD3 R227, P2, R227, R92, RZ ;  /* 0x0000005ce3e37210 */ /* 0x010fe20007f5e0ff */
[----:B------:R-:W-:-:S04]  /*15ba0*/  IMAD.X R216, R216, 0x1, R91, P3 ;  /* 0x00000001d8d87824 */ /* 0x000fc800018e065b */
[----:B------:R0:W-:Y:S04]  /*15bb0*/  STL [R1+0x248], R227 ;  /* 0x000248e301007387 */ /* 0x0001e80000100800 */
[----:B0-----:R-:W4:Y:S01]  /*15bc0*/  LDL.LU R227, [R1+0x20c] ;  /* 0x00020c0001e37983 */ /* 0x001f220000300800 */
[----:B------:R-:W-:-:S05]  /*15bd0*/  IMAD.X R251, R251, 0x1, R91, P4 ;  /* 0x00000001fbfb7824 */ /* 0x000fca00020e065b */
[----:B------:R0:W-:Y:S04]  /*15be0*/  STL [R1+0x264], R251 ;  /* 0x000264fb01007387 */ /* 0x0001e80000100800 */
[----:B------:R-:W-:Y:S04]  /*15bf0*/  STL [R1+0x26c], R216 ;  /* 0x00026cd801007387 */ /* 0x000fe80000100800 */
[----:B0-----:R-:W4:Y:S01]  /*15c00*/  LDL.LU R251, [R1+0x1e0] ;  /* 0x0001e00001fb7983 */ /* 0x001f220000300800 */
[-C--:B------:R-:W-:Y:S02]  /*15c10*/  IADD3 R206, P3, R206, R92.reuse, RZ ;  /* 0x0000005ccece7210 */ /* 0x080fe40007f7e0ff */
[----:B------:R-:W-:-:S02]  /*15c20*/  IADD3 R207, P4, R207, R92, RZ ;  /* 0x0000005ccfcf7210 */ /* 0x000fc40007f9e0ff */
[----:B------:R-:W-:Y:S02]  /*15c30*/  IADD3.X R237, R237, R91, RZ, P5, !PT ;  /* 0x0000005beded7210 */ /* 0x000fe40002ffe4ff */
[----:B------:R-:W-:Y:S01]  /*15c40*/  IADD3 R239, P5, R239, R92, RZ ;  /* 0x0000005cefef7210 */ /* 0x000fe20007fbe0ff */
        /* <DEDUP_REMOVED lines=69> */
[----:B------:R-:W4:Y:S01]  /*160a0*/  LDL.LU R249, [R1+0x19c] ;  /* 0x00019c0001f97983 */ /* 0x000f220000300800 */
[----:B------:R-:W-:-:S05]  /*160b0*/  IMAD.X R221, R221, 0x1, R91, P4 ;  /* 0x00000001dddd7824 */ /* 0x000fca00020e065b */
[----:B------:R1:W-:Y:S04]  /*160c0*/  STL [R1+0x204], R221 ;  /* 0x000204dd01007387 */ /* 0x0003e80000100800 */
[----:B0-----:R-:W4:Y:S04]  /*160d0*/  LDL.LU R251, [R1+0x170] ;  /* 0x0001700001fb7983 */ /* 0x001f280000300800 */
[----:B-1----:R-:W4:Y:S01]  /*160e0*/  LDL.LU R221, [R1+0x194] ;  /* 0x0001940001dd7983 */ /* 0x002f220000300800 */
[-C--:B------:R-:W-:Y:S01]  /*160f0*/  IADD3 R220, P4, R220, R92.reuse, RZ ;  /* 0x0000005cdcdc7210 */ /* 0x080fe20007f9e0ff */
[----:B------:R-:W-:Y:S01]  /*16100*/  IMAD.X R218, R218, 0x1, R91, P5 ;  /* 0x00000001dada7824 */ /* 0x000fe200028e065b */
[----:B--2---:R-:W-:-:S05]  /*16110*/  IADD3 R223, P5, R223, R92, RZ ;  /* 0x0000005cdfdf7210 */ /* 0x004fca0007fbe0ff */
[----:B------:R0:W-:Y:S04]  /*16120*/  STL [R1+0x1d0], R223 ;  /* 0x0001d0df01007387 */ /* 0x0001e80000100800 */
[----:B------:R-:W-:Y:S04]  /*16130*/  STL [R1+0x1d8], R220 ;  /* 0x0001d8dc01007387 */ /* 0x000fe80000100800 */
[----:B0-----:R-:W2:Y:S04]  /*16140*/  LDL.LU R223, [R1+0x184] ;  /* 0x0001840001df7983 */ /* 0x001ea80000300800 */
[----:B------:R-:W-:Y:S01]  /*16150*/  STL [R1+0x1fc], R218 ;  /* 0x0001fcda01007387 */ /* 0x000fe20000100800 */
[--C-:B---3--:R-:W-:Y:S01]  /*16160*/  IMAD.X R225, R225, 0x1, R91.reuse, P6 ;  /* 0x00000001e1e17824 */ /* 0x108fe200030e065b */
[----:B------:R-:W-:Y:S01]  /*16170*/  IADD3 R216, P6, R216, R92, RZ ;  /* 0x0000005cd8d87210 */ /* 0x000fe20007fde0ff */
[----:B------:R-:W-:-:S03]  /*16180*/  IMAD.X R206, R206, 0x1, R91, P1 ;  /* 0x00000001cece7824 */ /* 0x000fc600008e065b */
[----:B------:R0:W-:Y:S04]  /*16190*/  STL [R1+0x1f4], R225 ;  /* 0x0001f4e101007387 */ /* 0x0001e80000100800 */
[----:B0-----:R-:W3:Y:S01]  /*161a0*/  LDL.LU R225, [R1+0x17c] ;  /* 0x00017c0001e17983 */ /* 0x001ee20000300800 */
[----:B----4-:R-:W-:Y:S02]  /*161b0*/  IADD3 R227, P1, R227, R92, RZ ;  /* 0x0000005ce3e37210 */ /* 0x010fe40007f3e0ff */
[----:B------:R-:W-:-:S03]  /*161c0*/  IADD3.X R207, R207, R91, RZ, P2, !PT ;  /* 0x0000005bcfcf7210 */ /* 0x000fc600017fe4ff */
[----:B------:R0:W-:Y:S01]  /*161d0*/  STL [R1+0x1c0], R227 ;  /* 0x0001c0e301007387 */ /* 0x0001e20000100800 */
[----:B------:R-:W-:-:S03]  /*161e0*/  IADD3 R237, P2, R237, R92, RZ ;  /* 0x0000005ceded7210 */ /* 0x000fc60007f5e0ff */
[----:B------:R-:W-:Y:S01]  /*161f0*/  STL [R1+0x1c8], R216 ;  /* 0x0001c8d801007387 */ /* 0x000fe20000100800 */
[----:B------:R-:W-:-:S03]  /*16200*/  IMAD.X R239, R239, 0x1, R91, P3 ;  /* 0x00000001efef7824 */ /* 0x000fc600018e065b */
[----:B0-----:R-:W4:Y:S04]  /*16210*/  LDL.LU R227, [R1+0x16c] ;  /* 0x00016c0001e37983 */ /* 0x001f280000300800 */
[----:B------:R-:W-:Y:S04]  /*16220*/  STL [R1+0x1ec], R206 ;  /* 0x0001ecce01007387 */ /* 0x000fe80000100800 */
        /* <DEDUP_REMOVED lines=22> */
[-C--:B------:R-:W-:Y:S01]  /*16390*/  IADD3 R245, P2, R245, R92.reuse, RZ ;  /* 0x0000005cf5f57210 */ /* 0x080fe20007f5e0ff */
[--C-:B------:R-:W-:Y:S01]  /*163a0*/  IMAD.X R247, R247, 0x1, R91.reuse, P3 ;  /* 0x00000001f7f77824 */ /* 0x100fe200018e065b */
[-C--:B------:R-:W-:Y:S01]  /*163b0*/  IADD3 R90, P3, R90, R92.reuse, RZ ;  /* 0x0000005c5a5a7210 */ /* 0x080fe20007f7e0ff */
[----:B------:R-:W-:Y:S04]  /*163c0*/  STL [R1+0x1b4], R215 ;  /* 0x0001b4d701007387 */ /* 0x000fe80000100800 */
        /* <DEDUP_REMOVED lines=10> */
[----:B------:R-:W-:Y:S02]  /*16470*/  IADD3.X R221, R221, R91, RZ, P6, !PT ;  /* 0x0000005bdddd7210 */ /* 0x000fe400037fe4ff */
[----:B------:R-:W-:Y:S01]  /*16480*/  IADD3 R89, P6, R89, R92, RZ ;  /* 0x0000005c59597210 */ /* 0x000fe20007fde0ff */
[----:B------:R-:W-:Y:S04]  /*16490*/  STL [R1+0x19c], R249 ;  /* 0x00019cf901007387 */ /* 0x000fe80000100800 */
[----:B------:R0:W-:Y:S04]  /*164a0*/  STL [R1+0x168], R89 ;  /* 0x0001685901007387 */ /* 0x0001e80000100800 */
[----:B------:R-:W-:Y:S04]  /*164b0*/  STL [R1+0x170], R251 ;  /* 0x000170fb01007387 */ /* 0x000fe80000100800 */
[----:B0-----:R-:W4:Y:S04]  /*164c0*/  LDL.LU R89, [R1+0x998] ;  /* 0x0009980001597983 */ /* 0x001f280000300800 */
[----:B------:R-:W-:Y:S01]  /*164d0*/  STL [R1+0x194], R221 ;  /* 0x000194dd01007387 */ /* 0x000fe20000100800 */
[----:B------:R-:W-:Y:S01]  /*164e0*/  UMOV UR38, UR10 ;  /* 0x0000000a00267c82 */ /* 0x000fe20008000000 */
[----:B------:R-:W-:-:S02]  /*164f0*/  UMOV UR39, UR11 ;  /* 0x0000000b00277c82 */ /* 0x000fc40008000000 */
[----:B------:R-:W-:Y:S01]  /*16500*/  HGMMA.64x32x16.F32 R24, gdesc[UR36].tnspA, R24 ;  /* 0x20600000241879f0 */ /* 0x000fe20008700818 */
[----:B------:R-:W-:Y:S01]  /*16510*/  UMOV UR42, UR14 ;  /* 0x0000000e002a7c82 */ /* 0x000fe20008000000 */
[----:B------:R-:W-:Y:S02]  /*16520*/  UMOV UR43, UR15 ;  /* 0x0000000f002b7c82 */ /* 0x000fe40008000000 */
[----:B------:R-:W-:Y:S01]  /*16530*/  HGMMA.64x32x16.F32 R24, gdesc[UR40].tnspA, R24 ;  /* 0x20600000281879f0 */ /* 0x000fe20008700818 */
[--C-:B--2---:R-:W-:Y:S01]  /*16540*/  IMAD.X R223, R223, 0x1, R91.reuse, P2 ;  /* 0x00000001dfdf7824 */ /* 0x104fe200010e065b */
[----:B---3--:R-:W-:Y:S01]  /*16550*/  IADD3.X R225, R225, R91, RZ, P3, !PT ;  /* 0x0000005be1e17210 */ /* 0x008fe20001ffe4ff */
[----:B----4-:R-:W-:-:S05]  /*16560*/  IMAD.X R90, R90, 0x1, R91, P1 ;  /* 0x000000015a5a7824 */ /* 0x010fca00008e065b */
[----:B------:R0:W-:Y:S02]  /*16570*/  STL [R1+0x18c], R90 ;  /* 0x00018c5a01007387 */ /* 0x0001e40000100800 */
[----:B0-----:R-:W0:Y:S02]  /*16580*/  LDC R90, c[0x0][0x23c] ;  /* 0x00008f00ff5a7b82 */ /* 0x001e240000000800 */
[----:B0-----:R-:W-:-:S04]  /*16590*/  IMAD.SHL.U32 R90, R90, 0x80, RZ ;  /* 0x000000805a5a7824 */ /* 0x001fc800078e00ff */
[----:B------:R-:W-:Y:S02]  /*165a0*/  IMAD.SHL.U32 R90, R90, 0x2, RZ ;  /* 0x000000025a5a7824 */ /* 0x000fe400078e00ff */
[----:B------:R-:W-:-:S03]  /*165b0*/  IMAD.X R89, R89, 0x1, R91, P4 ;  /* 0x0000000159597824 */ /* 0x000fc600020e065b */
[-C--:B------:R-:W-:Y:S02]  /*165c0*/  IADD3 R205, P1, R205, R90.reuse, RZ ;  /* 0x0000005acdcd7210 */ /* 0x080fe40007f3e0ff */
[----:B------:R-:W-:-:S03]  /*165d0*/  IADD3 R204, P2, R204, R90, RZ ;  /* 0x0000005acccc7210 */ /* 0x000fc60007f5e0ff */
[----:B------:R-:W-:Y:S04]  /*165e0*/  STL [R1+0x160], R205 ;  /* 0x000160cd01007387 */ /* 0x000fe80000100800 */
[----:B------:R-:W-:Y:S04]  /*165f0*/  STL [R1+0x184], R223 ;  /* 0x000184df01007387 */ /* 0x000fe80000100800 */
[----:B------:R-:W-:Y:S04]  /*16600*/  STL [R1+0x158], R204 ;  /* 0x000158cc01007387 */ /* 0x000fe80000100800 */
[----:B------:R0:W-:Y:S04]  /*16610*/  STL [R1+0x174], R89 ;  /* 0x0001745901007387 */ /* 0x0001e80000100800 */
[----:B------:R-:W-:Y:S04]  /*16620*/  STL [R1+0x17c], R225 ;  /* 0x00017ce101007387 */ /* 0x000fe80000100800 */
[----:B0-----:R-:W2:Y:S01]  /*16630*/  LDL.LU R89, [R1+0x994] ;  /* 0x0009940001597983 */ /* 0x001ea20000300800 */
[----:B------:R-:W-:Y:S01]  /*16640*/  UMOV UR46, UR18 ;  /* 0x00000012002e7c82 */ /* 0x000fe20008000000 */
[----:B------:R-:W-:-:S02]  /*16650*/  UMOV UR47, UR19 ;  /* 0x00000013002f7c82 */ /* 0x000fc40008000000 */
[----:B------:R-:W-:Y:S01]  /*16660*/  HGMMA.64x32x16.F32 R24, gdesc[UR44].tnspA, R24 ;  /* 0x206000002c1879f0 */ /* 0x000fe20008700818 */
[----:B------:R-:W-:Y:S01]  /*16670*/  UMOV UR50, UR22 ;  /* 0x0000001600327c82 */ /* 0x000fe20008000000 */
[----:B------:R-:W-:Y:S02]  /*16680*/  UMOV UR51, UR23 ;  /* 0x0000001700337c82 */ /* 0x000fe40008000000 */
[----:B------:R-:W-:Y:S01]  /*16690*/  HGMMA.64x32x16.F32 R24, gdesc[UR48].tnspA, R24 ;  /* 0x20600000301879f0 */ /* 0x000fe20008700818 */
[----:B------:R-:W-:Y:S01]  /*166a0*/  UMOV UR54, UR26 ;  /* 0x0000001a00367c82 */ /* 0x000fe20008000000 */
[----:B------:R-:W-:Y:S01]  /*166b0*/  UMOV UR55, UR27 ;  /* 0x0000001b00377c82 */ /* 0x000fe20008000000 */
[-C--:B------:R-:W-:Y:S01]  /*166c0*/  IADD3 R202, P3, R202, R90.reuse, RZ ;  /* 0x0000005acaca7210 */ /* 0x080fe20007f7e0ff */
[--C-:B------:R-:W-:Y:S01]  /*166d0*/  IMAD.X R0, R0, 0x1, R91.reuse, P6 ;  /* 0x0000000100007824 */ /* 0x100fe200030e065b */
[-C--:B------:R-:W-:Y:S01]  /*166e0*/  IADD3 R200, P4, R200, R90.reuse, RZ ;  /* 0x0000005ac8c87210 */ /* 0x080fe20007f9e0ff */
[----:B------:R-:W-:Y:S01]  /*166f0*/  HGMMA.64x32x16.F32 R24, gdesc[UR52].tnspA, R24 ;  /* 0x20600000341879f0 */ /* 0x000fe20008700818 */
[----:B------:R-:W-:Y:S01]  /*16700*/  IMAD.X R227, R227, 0x1, R91, P5 ;  /* 0x00000001e3e37824 */ /* 0x000fe200028e065b */
[----:B------:R-:W-:Y:S01]  /*16710*/  UMOV UR58, UR30 ;  /* 0x0000001e003a7c82 */ /* 0x000fe20008000000 */
[----:B------:R-:W-:Y:S01]  /*16720*/  UMOV UR59, UR31 ;  /* 0x0000001f003b7c82 */ /* 0x000fe20008000000 */
[----:B------:R-:W-:Y:S01]  /*16730*/  STL [R1+0x150], R202 ;  /* 0x000150ca01007387 */ /* 0x000fe20000100800 */
[----:B------:R-:W-:-:S02]  /*16740*/  IADD3 R198, P5, R198, R90, RZ ;  /* 0x0000005ac6c67210 */ /* 0x000fc40007fbe0ff */
[----:B------:R-:W-:Y:S01]  /*16750*/  IADD3 R196, P6, R196, R90, RZ ;  /* 0x0000005ac4c47210 */ /* 0x000fe20007fde0ff */
[----:B------:R-:W-:Y:S04]  /*16760*/  STL [R1+0x148], R200 ;  /* 0x000148c801007387 */ /* 0x000fe80000100800 */
[----:B------:R0:W-:Y:S04]  /*16770*/  STL [R1+0x164], R0 ;  /* 0x0001640001007387 */ /* 0x0001e80000100800 */
[----:B------:R1:W-:Y:S04]  /*16780*/  STL [R1+0x16c], R227 ;  /* 0x00016ce301007387 */ /* 0x0003e80000100800 */
[----:B0-----:R1:W5:Y:S04]  /*16790*/  LDL.LU R0, [R1+0x990] ;  /* 0x0009900001007983 */ /* 0x0013680000300800 */
[----:B------:R1:W-:Y:S04]  /*167a0*/  STL [R1+0x140], R198 ;  /* 0x000140c601007387 */ /* 0x0003e80000100800 */
[----:B------:R1:W-:Y:S01]  /*167b0*/  STL [R1+0x138], R196 ;  /* 0x000138c401007387 */ /* 0x0003e20000100800 */
[----:B------:R-:W-:Y:S01]  /*167c0*/  HGMMA.64x32x16.F32 R24, gdesc[UR56].tnspA, R24, gsb0 ;  /* 0x20600000381879f0 */ /* 0x000fe20008000818 */
[----:B------:R-:W-:Y:S01]  /*167d0*/  IADD3 R156, P0, R156, R92, RZ ;  /* 0x0000005c9c9c7210 */ /* 0x000fe20007f1e0ff */
[----:B------:R-:W-:-:S03]  /*167e0*/  VIADD R2, R2, 0x1 ;  /* 0x0000000102027836 */ /* 0x000fc60000000000 */
[----:B------:R-:W-:Y:S02]  /*167f0*/  IADD3.X R157, R157, R91, RZ, P0, !PT ;  /* 0x0000005b9d9d7210 */ /* 0x000fe400007fe4ff */
[----:B------:R-:W-:Y:S01]  /*16800*/  ISETP.NE.U32.AND P0, PT, R2, R106, PT ;  /* 0x0000006a0200720c */ /* 0x000fe20003f05070 */
[--C-:B--2---:R-:W-:Y:S01]  /*16810*/  IMAD.X R195, R195, 0x1, R89.reuse, P1 ;  /* 0x00000001c3c37824 */ /* 0x104fe200008e0659 */
[-C--:B------:R-:W-:Y:S02]  /*16820*/  IADD3 R194, P1, R194, R90.reuse, RZ ;  /* 0x0000005ac2c27210 */ /* 0x080fe40007f3e0ff */
[----:B------:R-:W-:Y:S01]  /*16830*/  IADD3.X R193, R193, R89, RZ, P2, !PT ;  /* 0x00000059c1c17210 */ /* 0x000fe200017fe4ff */
[--C-:B------:R-:W-:Y:S01]  /*16840*/  IMAD.X R191, R191, 0x1, R89.reuse, P3 ;  /* 0x00000001bfbf7824 */ /* 0x100fe200018e0659 */
[-C--:B------:R-:W-:Y:S01]  /*16850*/  IADD3 R192, P2, R192, R90.reuse, RZ ;  /* 0x0000005ac0c07210 */ /* 0x080fe20007f5e0ff */
[----:B------:R1:W-:Y:S01]  /*16860*/  STL [R1+0x15c], R195 ;  /* 0x00015cc301007387 */ /* 0x0003e20000100800 */
[-C--:B------:R-:W-:Y:S01]  /*16870*/  IADD3 R190, P3, R190, R90.reuse, RZ ;  /* 0x0000005abebe7210 */ /* 0x080fe20007f7e0ff */
[--C-:B------:R-:W-:Y:S01]  /*16880*/  IMAD.X R189, R189, 0x1, R89.reuse, P4 ;  /* 0x00000001bdbd7824 */ /* 0x100fe200020e0659 */
[-C--:B------:R-:W-:Y:S01]  /*16890*/  IADD3 R188, P4, R188, R90.reuse, RZ ;  /* 0x0000005abcbc7210 */ /* 0x080fe20007f9e0ff */
[----:B------:R1:W-:Y:S01]  /*168a0*/  STL [R1+0x130], R194 ;  /* 0x000130c201007387 */ /* 0x0003e20000100800 */
[----:B------:R-:W-:Y:S01]  /*168b0*/  IMAD.X R187, R187, 0x1, R89, P5 ;  /* 0x00000001bbbb7824 */ /* 0x000fe200028e0659 */
[----:B------:R-:W-:-:S02]  /*168c0*/  IADD3 R186, P5, R186, R90, RZ ;  /* 0x0000005ababa7210 */ /* 0x000fc40007fbe0ff */
[----:B------:R1:W-:Y:S01]  /*168d0*/  STL [R1+0x154], R193 ;  /* 0x000154c101007387 */ /* 0x0003e20000100800 */
[----:B------:R-:W-:-:S03]  /*168e0*/  IMAD.X R185, R185, 0x1, R89, P6 ;  /* 0x00000001b9b97824 */ /* 0x000fc600030e0659 */
[----:B------:R1:W-:Y:S01]  /*168f0*/  STL [R1+0x128], R192 ;  /* 0x000128c001007387 */ /* 0x0003e20000100800 */
[----:B------:R-:W-:-:S03]  /*16900*/  IADD3 R184, P6, R184, R90, RZ ;  /* 0x0000005ab8b87210 */ /* 0x000fc60007fde0ff */
[----:B------:R1:W-:Y:S01]  /*16910*/  STL [R1+0x14c], R191 ;  /* 0x00014cbf01007387 */ /* 0x0003e20000100800 */
[----:B------:R-:W-:-:S03]  /*16920*/  IADD3.X R183, R183, R89, RZ, P1, !PT ;  /* 0x00000059b7b77210 */ /* 0x000fc60000ffe4ff */
[----:B------:R1:W-:Y:S01]  /*16930*/  STL [R1+0x120], R190 ;  /* 0x000120be01007387 */ /* 0x0003e20000100800 */
[----:B------:R-:W-:-:S03]  /*16940*/  IADD3 R182, P1, R182, R90, RZ ;  /* 0x0000005ab6b67210 */ /* 0x000fc60007f3e0ff */
[----:B------:R1:W-:Y:S01]  /*16950*/  STL [R1+0x144], R189 ;  /* 0x000144bd01007387 */ /* 0x0003e20000100800 */
[----:B------:R-:W-:-:S03]  /*16960*/  IMAD.X R181, R181, 0x1, R89, P2 ;  /* 0x00000001b5b57824 */ /* 0x000fc600010e0659 */
        /* <DEDUP_REMOVED lines=41> */
[----:B------:R-:W-:-:S03]  /*16c00*/  IMAD.X R152, R152, 0x1, R89, P1 ;  /* 0x0000000198987824 */ /* 0x000fc600008e0659 */
[----:B------:R1:W-:Y:S01]  /*16c10*/  STL [R1+0xec], R163 ;  /* 0x0000eca301007387 */ /* 0x0003e20000100800 */
[----:B------:R-:W-:-:S03]  /*16c20*/  IMAD.X R151, R151, 0x1, R89, P2 ;  /* 0x0000000197977824 */ /* 0x000fc600010e0659 */
[----:B------:R1:W-:Y:S01]  /*16c30*/  STL [R1+0xc0], R162 ;  /* 0x0000c0a201007387 */ /* 0x0003e20000100800 */
[----:B------:R-:W-:-:S03]  /*16c40*/  IMAD.X R150, R150, 0x1, R89, P3 ;  /* 0x0000000196967824 */ /* 0x000fc600018e0659 */
[----:B------:R1:W-:Y:S01]  /*16c50*/  STL [R1+0xe4], R161 ;  /* 0x0000e4a101007387 */ /* 0x0003e20000100800 */
[----:B------:R-:W-:-:S03]  /*16c60*/  IADD3.X R148, R148, R89, RZ, P4, !PT ;  /* 0x0000005994947210 */ /* 0x000fc600027fe4ff */
[----:B------:R1:W-:Y:S04]  /*16c70*/  STL [R1+0xb8], R160 ;  /* 0x0000b8a001007387 */ /* 0x0003e80000100800 */
[----:B------:R1:W-:Y:S04]  /*16c80*/  STL [R1+0xdc], R155 ;  /* 0x0000dc9b01007387 */ /* 0x0003e80000100800 */
[----:B------:R1:W-:Y:S04]  /*16c90*/  STL [R1+0xb0], R154 ;  /* 0x0000b09a01007387 */ /* 0x0003e80000100800 */
[----:B------:R1:W-:Y:S04]  /*16ca0*/  STL [R1+0xd4], R153 ;  /* 0x0000d49901007387 */ /* 0x0003e80000100800 */
[----:B------:R1:W-:Y:S04]  /*16cb0*/  STL [R1+0xcc], R152 ;  /* 0x0000cc9801007387 */ /* 0x0003e80000100800 */
[----:B------:R1:W-:Y:S04]  /*16cc0*/  STL [R1+0xc4], R151 ;  /* 0x0000c49701007387 */ /* 0x0003e80000100800 */
[----:B------:R1:W-:Y:S04]  /*16cd0*/  STL [R1+0xbc], R150 ;  /* 0x0000bc9601007387 */ /* 0x0003e80000100800 */
[----:B------:R1:W-:Y:S01]  /*16ce0*/  STL [R1+0xb4], R148 ;  /* 0x0000b49401007387 */ /* 0x0003e20000100800 */
[----:B------:R-:W-:-:S02]  /*16cf0*/  IADD3 R21, P6, R21, R90, RZ ;  /* 0x0000005a15157210 */ /* 0x000fc40007fde0ff */
[-C--:B------:R-:W-:Y:S02]  /*16d00*/  IADD3 R20, P1, R20, R90.reuse, RZ ;  /* 0x0000005a14147210 */ /* 0x080fe40007f3e0ff */
[-C--:B------:R-:W-:Y:S01]  /*16d10*/  IADD3 R19, P2, R19, R90.reuse, RZ ;  /* 0x0000005a13137210 */ /* 0x080fe20007f5e0ff */
[--C-:B------:R-:W-:Y:S01]  /*16d20*/  IMAD.X R7, R7, 0x1, R89.reuse, P5 ;  /* 0x0000000107077824 */ /* 0x100fe200028e0659 */
[-C--:B------:R-:W-:Y:S01]  /*16d30*/  IADD3 R17, P4, R17, R90.reuse, RZ ;  /* 0x0000005a11117210 */ /* 0x080fe20007f9e0ff */
[--C-:B------:R-:W-:Y:S01]  /*16d40*/  IMAD.X R6, R6, 0x1, R89.reuse, P6 ;  /* 0x0000000106067824 */ /* 0x100fe200030e0659 */
[-C--:B------:R-:W-:Y:S01]  /*16d50*/  IADD3 R16, P5, R16, R90.reuse, RZ ;  /* 0x0000005a10107210 */ /* 0x080fe20007fbe0ff */
[--C-:B------:R-:W-:Y:S01]  /*16d60*/  IMAD.X R5, R5, 0x1, R89.reuse, P1 ;  /* 0x0000000105057824 */ /* 0x100fe200008e0659 */
[-C--:B------:R-:W-:Y:S01]  /*16d70*/  IADD3 R15, P6, R15, R90.reuse, RZ ;  /* 0x0000005a0f0f7210 */ /* 0x080fe20007fde0ff */
[----:B------:R-:W-:Y:S01]  /*16d80*/  IMAD.X R4, R4, 0x1, R89, P2 ;  /* 0x0000000104047824 */ /* 0x000fe200010e0659 */
[----:B------:R-:W-:Y:S01]  /*16d90*/  IADD3 R14, P1, R14, R90, RZ ;  /* 0x0000005a0e0e7210 */ /* 0x000fe20007f3e0ff */
[----:B------:R-:W-:-:S02]  /*16da0*/  WARPGROUP.DEPBAR.LE gsb0, 0x0 ;  /* 0x00008000000079c5 */ /* 0x000fc40000010000 */
[-C--:B------:R-:W-:Y:S02]  /*16db0*/  IADD3 R18, P3, R18, R90.reuse, RZ ;  /* 0x0000005a12127210 */ /* 0x080fe40007f7e0ff */
[----:B------:R-:W-:Y:S01]  /*16dc0*/  IADD3 R13, P2, R13, R90, RZ ;  /* 0x0000005a0d0d7210 */ /* 0x000fe20007f5e0ff */
[--C-:B------:R-:W-:Y:S01]  /*16dd0*/  IMAD.X R12, R12, 0x1, R89.reuse, P4 ;  /* 0x000000010c0c7824 */ /* 0x100fe200020e0659 */
[-C--:B------:R-:W-:Y:S01]  /*16de0*/  IADD3.X R3, R3, R89.reuse, RZ, P3, !PT ;  /* 0x0000005903037210 */ /* 0x080fe20001ffe4ff */
[--C-:B------:R-:W-:Y:S01]  /*16df0*/  IMAD.X R11, R11, 0x1, R89.reuse, P5 ;  /* 0x000000010b0b7824 */ /* 0x100fe200028e0659 */
[----:B------:R-:W-:Y:S01]  /*16e00*/  IADD3.X R8, R8, R89, RZ, P2, !PT ;  /* 0x0000005908087210 */ /* 0x000fe200017fe4ff */
[--C-:B------:R-:W-:Y:S02]  /*16e10*/  IMAD.X R10, R10, 0x1, R89.reuse, P6 ;  /* 0x000000010a0a7824 */ /* 0x100fe400030e0659 */
[----:B------:R-:W-:Y:S01]  /*16e20*/  IMAD.X R9, R9, 0x1, R89, P1 ;  /* 0x0000000109097824 */ /* 0x000fe200008e0659 */
[----:B-1----:R-:W-:Y:S06]  /*16e30*/  @P0 BRA `(.L_x_1) ;  /* 0xfffffefc00480947 */ /* 0x002fec000383ffff */
[----:B------:R-:W-:Y:S02]  /*16e40*/  F2FP.F16.F32.PACK_AB R91, R39, R71 ;  /* 0x00000047275b723e */ /* 0x000fe400000000ff */
[----:B------:R-:W-:Y:S02]  /*16e50*/  F2FP.F16.F32.PACK_AB R39, R38, R70 ;  /* 0x000000462627723e */ /* 0x000fe400000000ff */
[----:B------:R-:W-:Y:S02]  /*16e60*/  F2FP.F16.F32.PACK_AB R38, R36, R68 ;  /* 0x000000442426723e */ /* 0x000fe400000000ff */
[----:B------:R-:W-:Y:S02]  /*16e70*/  F2FP.F16.F32.PACK_AB R90, R37, R69 ;  /* 0x00000045255a723e */ /* 0x000fe400000000ff */
[----:B------:R-:W-:Y:S02]  /*16e80*/  F2FP.F16.F32.PACK_AB R88, R53, R85 ;  /* 0x000000553558723e */ /* 0x000fe400000000ff */
[----:B------:R-:W-:-:S02]  /*16e90*/  F2FP.F16.F32.PACK_AB R36, R52, R84 ;  /* 0x000000543424723e */ /* 0x000fc400000000ff */
        /* <DEDUP_REMOVED lines=25> */
[----:B------:R-:W-:-:S07]  /*17030*/  F2FP.F16.F32.PACK_AB R20, R40, R72 ;  /* 0x000000482814723e */ /* 0x000fce00000000ff */
.L_x_0:
[----:B------:R-:W0:Y:S01]  /*17040*/  S2R R3, SR_TID.X ;  /* 0x0000000000037919 */ /* 0x000e220000002100 */
[----:B------:R-:W1:Y:S01]  /*17050*/  S2R R92, SR_CgaCtaId ;  /* 0x00000000005c7919 */ /* 0x000e620000008800 */
[----:B------:R-:W-:Y:S01]  /*17060*/  MOV R7, 0x400 ;  /* 0x0000040000077802 */ /* 0x000fe20000000f00 */
[----:B------:R-:W2:Y:S01]  /*17070*/  LDC R40, c[0x0][0x244] ;  /* 0x00009100ff287b82 */ /* 0x000ea20000000800 */
[----:B------:R-:W3:Y:S01]  /*17080*/  S2R R6, SR_TID.X ;  /* 0x0000000000067919 */ /* 0x000ee20000002100 */
[----:B------:R-:W2:Y:S06]  /*17090*/  LDL.LU R93, [R1+0x964] ;  /* 0x00096400015d7983 */ /* 0x000eac0000300800 */
[----:B------:R-:W4:Y:S08]  /*170a0*/  LDC.64 R44, c[0x0][0x220] ;  /* 0x00008800ff2c7b82 */ /* 0x000f300000000a00 */
[----:B------:R-:W4:Y:S01]  /*170b0*/  LDC R41, c[0x0][0x248] ;  /* 0x00009200ff297b82 */ /* 0x000f220000000800 */
[----:B0-----:R-:W-:-:S02]  /*170c0*/  IMAD.SHL.U32 R2, R3, 0x10, RZ ;  /* 0x0000001003027824 */ /* 0x001fc400078e00ff */
[C---:B------:R-:W-:Y:S02]  /*170d0*/  IMAD.SHL.U32 R4, R3.reuse, 0x40, RZ ;  /* 0x0000004003047824 */ /* 0x040fe400078e00ff */
[----:B------:R-:W-:Y:S01]  /*170e0*/  IMAD.SHL.U32 R3, R3, 0x8, RZ ;  /* 0x0000000803037824 */ /* 0x000fe200078e00ff */
[----:B------:R-:W-:Y:S02]  /*170f0*/  LOP3.LUT R2, R2, 0xf0, RZ, 0xc0, !PT ;  /* 0x000000f002027812 */ /* 0x000fe400078ec0ff */
[----:B------:R-:W-:Y:S02]  /*17100*/  LOP3.LUT R5, R4, 0x400, RZ, 0xc0, !PT ;  /* 0x0000040004057812 */ /* 0x000fe400078ec0ff */
[----:B-1----:R-:W-:Y:S02]  /*17110*/  LEA R7, R92, R7, 0x18 ;  /* 0x000000075c077211 */ /* 0x002fe400078ec0ff */
[----:B------:R-:W-:Y:S01]  /*17120*/  LOP3.LUT R3, R3, 0x300, RZ, 0xc0, !PT ;  /* 0x0000030003037812 */ /* 0x000fe200078ec0ff */
[----:B------:R-:W4:Y:S01]  /*17130*/  LDL.LU R92, [R1+0x968] ;  /* 0x00096800015c7983 */ /* 0x000f220000300800 */
[----:B------:R-:W-:-:S02]  /*17140*/  IADD3 R2, R5, R7, R2 ;  /* 0x0000000705027210 */ /* 0x000fc40007ffe002 */
[----:B---3--:R-:W-:-:S03]  /*17150*/  LOP3.LUT R6, R6, 0x7f, RZ, 0xc0, !PT ;  /* 0x0000007f06067812 */ /* 0x008fc600078ec0ff */
[----:B------:R-:W-:Y:S01]  /*17160*/  IMAD.IADD R42, R3, 0x1, R2 ;  /* 0x00000001032a7824 */ /* 0x000fe200078e0202 */
[----:B------:R-:W-:Y:S01]  /*17170*/  BAR.SYNC.DEFER_BLOCKING 0x0 ;  /* 0x0000000000007b1d */ /* 0x000fe20000010000 */
[----:B------:R-:W-:-:S07]  /*17180*/  LEA R46, R6, R7, 0x4 ;  /* 0x00000007062e7211 */ /* 0x000fce00078e20ff */
[----:B------:R-:W0:Y:S01]  /*17190*/  LDC.64 R2, c[0x0][0x228] ;  /* 0x00008a00ff027b82 */ /* 0x000e220000000a00 */
[----:B------:R-:W-:Y:S07]  /*171a0*/  STSM.16.M88.4 [R42], R20 ;  /* 0x000000142a007844 */ /* 0x000fee0000000200 */
[----:B------:R-:W-:Y:S06]  /*171b0*/  BAR.SYNC.DEFER_BLOCKING 0x0 ;  /* 0x0000000000007b1d */ /* 0x000fec0000010000 */
[----:B------:R-:W-:Y:S02]  /*171c0*/  LDS.128 R32, [R46] ;  /* 0x000000002e207984 */ /* 0x000fe40000000c00 */
[----:B------:R-:W-:Y:S06]  /*171d0*/  BAR.SYNC.DEFER_BLOCKING 0x0 ;  /* 0x0000000000007b1d */ /* 0x000fec0000010000 */
[----:B------:R-:W-:Y:S02]  /*171e0*/  STSM.16.M88.4 [R42], R16 ;  /* 0x000000102a007844 */ /* 0x000fe40000000200 */
[----:B------:R-:W-:Y:S06]  /*171f0*/  BAR.SYNC.DEFER_BLOCKING 0x0 ;  /* 0x0000000000007b1d */ /* 0x000fec0000010000 */
[----:B------:R-:W1:Y:S02]  /*17200*/  LDS.128 R28, [R46] ;  /* 0x000000002e1c7984 */ /* 0x000e640000000c00 */
[----:B------:R-:W-:Y:S06]  /*17210*/  BAR.SYNC.DEFER_BLOCKING 0x0 ;  /* 0x0000000000007b1d */ /* 0x000fec0000010000 */
[----:B------:R3:W-:Y:S02]  /*17220*/  STSM.16.M88.4 [R42], R48 ;  /* 0x000000302a007844 */ /* 0x0007e40000000200 */
[----:B------:R-:W-:Y:S06]  /*17230*/  BAR.SYNC.DEFER_BLOCKING 0x0 ;  /* 0x0000000000007b1d */ /* 0x000fec0000010000 */
[----:B------:R-:W1:Y:S02]  /*17240*/  LDS.128 R20, [R46] ;  /* 0x000000002e147984 */ /* 0x000e640000000c00 */
[----:B------:R-:W-:Y:S06]  /*17250*/  BAR.SYNC.DEFER_BLOCKING 0x0 ;  /* 0x0000000000007b1d */ /* 0x000fec0000010000 */
[----:B------:R-:W-:Y:S02]  /*17260*/  STSM.16.M88.4 [R42], R8 ;  /* 0x000000082a007844 */ /* 0x000fe40000000200 */
        /* <DEDUP_REMOVED lines=14> */
[----:B------:R-:W-:Y:S01]  /*17350*/  BAR.SYNC.DEFER_BLOCKING 0x0 ;  /* 0x0000000000007b1d */ /* 0x000fe20000010000 */
[C---:B--2---:R-:W-:Y:S01]  /*17360*/  IMAD R25, R93.reuse, R40, RZ ;  /* 0x000000285d197224 */ /* 0x044fe200078e02ff */
[----:B0-----:R-:W-:-:S03]  /*17370*/  ISETP.GE.AND P0, PT, R93, R2, PT ;  /* 0x000000025d00720c */ /* 0x001fc60003f06270 */
[----:B------:R-:W-:Y:S01]  /*17380*/  IMAD R40, R40, 0x80, R25 ;  /* 0x0000008028287824 */ /* 0x000fe200078e0219 */
[CC--:B----4-:R-:W-:Y:S02]  /*17390*/  LEA R26, P1, R25.reuse, R44.reuse, 0x1 ;  /* 0x0000002c191a7211 */ /* 0x0d0fe400078208ff */
[----:B-----5:R-:W-:Y:S02]  /*173a0*/  ISETP.LT.AND P0, PT, R0, R3, !P0 ;  /* 0x000000030000720c */ /* 0x020fe40004701270 */
[----:B------:R-:W-:Y:S01]  /*173b0*/  LEA R24, P2, R40, R44, 0x1 ;  /* 0x0000002c28187211 */ /* 0x000fe200078408ff */
[----:B------:R0:W-:Y:S01]  /*173c0*/  STSM.16.M88.4 [R42], R88 ;  /* 0x000000582a007844 */ /* 0x0001e20000000200 */
[C---:B---3--:R-:W-:Y:S01]  /*173d0*/  VIADD R48, R0.reuse, 0x1 ;  /* 0x0000000100307836 */ /* 0x048fe20000000000 */
[----:B------:R-:W-:Y:S01]  /*173e0*/  LEA.HI.X.SX32 R27, R25, R45, 0x1, P1 ;  /* 0x0000002d191b7211 */ /* 0x000fe200008f0eff */
[----:B------:R-:W-:Y:S01]  /*173f0*/  IMAD R39, R0, R41, RZ ;  /* 0x0000002900277224 */ /* 0x000fe200078e02ff */
[----:B------:R-:W-:Y:S01]  /*17400*/  LEA.HI.X.SX32 R25, R40, R45, 0x1, P2 ;  /* 0x0000002d28197211 */ /* 0x000fe200010f0eff */
[C---:B------:R-:W-:Y:S01]  /*17410*/  VIADD R44, R0.reuse, 0x2 ;  /* 0x00000002002c7836 */ /* 0x040fe20000000000 */
[----:B------:R-:W-:Y:S01]  /*17420*/  BAR.SYNC.DEFER_BLOCKING 0x0 ;  /* 0x0000000000007b1d */ /* 0x000fe20000010000 */
[-C--:B------:R-:W-:Y:S01]  /*17430*/  ISETP.GE.AND P2, PT, R0, R3.reuse, PT ;  /* 0x000000030000720c */ /* 0x080fe20003f46270 */
[----:B------:R-:W-:Y:S01]  /*17440*/  IMAD.WIDE R36, R39, 0x2, R26 ;  /* 0x0000000227247825 */ /* 0x000fe200078e021a */
[----:B------:R-:W-:-:S02]  /*17450*/  ISETP.GE.AND P5, PT, R48, R3, PT ;  /* 0x000000033000720c */ /* 0x000fc40003fa6270 */
[-C--:B------:R-:W-:Y:S01]  /*17460*/  ISETP.LT.AND P2, PT, R92, R2.reuse, !P2 ;  /* 0x000000025c00720c */ /* 0x080fe20005741270 */
[----:B------:R-:W-:Y:S01]  /*17470*/  VIADD R38, R0, 0x3 ;  /* 0x0000000300267836 */ /* 0x000fe20000000000 */
[-C--:B------:R-:W-:Y:S02]  /*17480*/  ISETP.GE.AND P4, PT, R44, R3.reuse, PT ;  /* 0x000000032c00720c */ /* 0x080fe40003f86270 */
[-C--:B------:R-:W-:Y:S01]  /*17490*/  ISETP.LT.AND P6, PT, R93, R2.reuse, !P5 ;  /* 0x000000025d00720c */ /* 0x080fe20006fc1270 */
[C---:B------:R-:W-:Y:S01]  /*174a0*/  IMAD.IADD R47, R39.reuse, 0x1, R41 ;  /* 0x00000001272f7824 */ /* 0x040fe200078e0229 */
[----:B------:R-:W-:Y:S02]  /*174b0*/  ISETP.LT.AND P5, PT, R92, R2, !P5 ;  /* 0x000000025c00720c */ /* 0x000fe40006fa1270 */
[----:B------:R-:W-:Y:S01]  /*174c0*/  ISETP.GE.AND P3, PT, R38, R3, PT ;  /* 0x000000032600720c */ /* 0x000fe20003f66270 */
[----:B------:R-:W-:Y:S01]  /*174d0*/  IMAD.WIDE R38, R39, 0x2, R24 ;  /* 0x0000000227267825 */ /* 0x000fe200078e0218 */
[----:B-1----:R-:W-:-:S03]  /*174e0*/  PRMT R48, R28, 0x7632, R48 ;  /* 0x000076321c307816 */ /* 0x002fc60000000030 */
[----:B0-----:R-:W-:Y:S01]  /*174f0*/  IMAD.WIDE R42, R47, 0x2, R26 ;  /* 0x000000022f2a7825 */ /* 0x001fe200078e021a */
[----:B------:R0:W-:Y:S01]  /*17500*/  @P0 STG.E.U16 desc[UR60][R36.64], R32 ;  /* 0x0000002024000986 */ /* 0x0001e2000c10153c */
[-C--:B------:R-:W-:Y:S02]  /*17510*/  ISETP.LT.AND P0, PT, R93, R2.reuse, !P4 ;  /* 0x000000025d00720c */ /* 0x080fe40006701270 */
[----:B------:R-:W-:Y:S01]  /*17520*/  IMAD.WIDE R44, R47, 0x2, R24 ;  /* 0x000000022f2c7825 */ /* 0x000fe200078e0218 */
[----:B------:R-:W-:-:S03]  /*17530*/  ISETP.LT.AND P4, PT, R92, R2, !P4 ;  /* 0x000000025c00720c */ /* 0x000fc60006781270 */
[----:B------:R-:W-:Y:S01]  /*17540*/  IMAD.IADD R47, R47, 0x1, R41 ;  /* 0x000000012f2f7824 */ /* 0x000fe200078e0229 */
[----:B0-----:R-:W-:-:S05]  /*17550*/  PRMT R37, R32, 0x7632, R37 ;  /* 0x0000763220257816 */ /* 0x001fca0000000025 */
[----:B------:R0:W-:Y:S01]  /*17560*/  @P2 STG.E.U16 desc[UR60][R38.64], R37 ;  /* 0x0000002526002986 */ /* 0x0001e2000c10153c */
[----:B------:R-:W-:-:S03]  /*17570*/  IADD3 R40, R0, 0x4, RZ ;  /* 0x0000000400287810 */ /* 0x000fc60007ffe0ff */
[----:B------:R-:W-:Y:S04]  /*17580*/  @P6 STG.E.U16 desc[UR60][R42.64], R28 ;  /* 0x0000001c2a006986 */ /* 0x000fe8000c10153c */
[----:B------:R1:W-:Y:S01]  /*17590*/  @P5 STG.E.U16 desc[UR60][R44.64], R48 ;  /* 0x000000302c005986 */ /* 0x0003e2000c10153c */
[----:B0-----:R-:W-:Y:S01]  /*175a0*/  IMAD.WIDE R36, R47, 0x2, R26 ;  /* 0x000000022f247825 */ /* 0x001fe200078e021a */
[-C--:B------:R-:W-:Y:S02]  /*175b0*/  ISETP.LT.AND P5, PT, R93, R2.reuse, !P3 ;  /* 0x000000025d00720c */ /* 0x080fe40005fa1270 */
[----:B------:R-:W-:Y:S01]  /*175c0*/  ISETP.LT.AND P3, PT, R92, R2, !P3 ;  /* 0x000000025c00720c */ /* 0x000fe20005f61270 */
[C---:B------:R-:W-:Y:S01]  /*175d0*/  IMAD.WIDE R38, R47.reuse, 0x2, R24 ;  /* 0x000000022f267825 */ /* 0x040fe200078e0218 */
[----:B------:R0:W-:Y:S01]  /*175e0*/  @P0 STG.E.U16 desc[UR60][R36.64], R33 ;  /* 0x0000002124000986 */ /* 0x0001e2000c10153c */
[----:B------:R-:W-:-:S02]  /*175f0*/  IADD3 R49, R47, R41, RZ ;  /* 0x000000292f317210 */ /* 0x000fc40007ffe0ff */
[----:B------:R-:W-:Y:S01]  /*17600*/  ISETP.GE.AND P1, PT, R40, R3, PT ;  /* 0x000000032800720c */ /* 0x000fe20003f26270 */
[----:B------:R-:W-:Y:S01]  /*17610*/  VIADD R40, R0, 0x5 ;  /* 0x0000000500287836 */ /* 0x000fe20000000000 */
[----:B-1----:R-:W-:Y:S01]  /*17620*/  PRMT R48, R29, 0x7632, R48 ;  /* 0x000076321d307816 */ /* 0x002fe20000000030 */
[----:B------:R-:W-:Y:S01]  /*17630*/  IMAD.WIDE R42, R49, 0x2, R26 ;  /* 0x00000002312a7825 */ /* 0x000fe200078e021a */
[----:B0-----:R-:W-:-:S03]  /*17640*/  PRMT R37, R33, 0x7632, R37 ;  /* 0x0000763221257816 */ /* 0x001fc60000000025 */
[----:B------:R-:W-:Y:S02]  /*17650*/  IMAD.WIDE R44, R49, 0x2, R24 ;  /* 0x00000002312c7825 */ /* 0x000fe400078e0218 */
[----:B------:R0:W-:Y:S01]  /*17660*/  @P4 STG.E.U16 desc[UR60][R38.64], R37 ;  /* 0x0000002526004986 */ /* 0x0001e2000c10153c */
[-C--:B------:R-:W-:Y:S01]  /*17670*/  ISETP.LT.AND P4, PT, R93, R2.reuse, !P1 ;  /* 0x000000025d00720c */ /* 0x080fe20004f81270 */
[----:B------:R-:W-:Y:S01]  /*17680*/  VIADD R32, R0, 0x6 ;  /* 0x0000000600207836 */ /* 0x000fe20000000000 */
[----:B------:R-:W-:Y:S01]  /*17690*/  ISETP.LT.AND P1, PT, R92, R2, !P1 ;  /* 0x000000025c00720c */ /* 0x000fe20004f21270 */
[----:B------:R-:W-:Y:S01]  /*176a0*/  VIADD R28, R0, 0x7 ;  /* 0x00000007001c7836 */ /* 0x000fe20000000000 */
[-C--:B------:R-:W-:Y:S01]  /*176b0*/  ISETP.GE.AND P2, PT, R40, R3.reuse, PT ;  /* 0x000000032800720c */ /* 0x080fe20003f46270 */
[----:B------:R-:W-:Y:S01]  /*176c0*/  IMAD.IADD R49, R49, 0x1, R41 ;  /* 0x0000000131317824 */ /* 0x000fe200078e0229 */
[----:B------:R1:W-:Y:S01]  /*176d0*/  @P5 STG.E.U16 desc[UR60][R42.64], R29 ;  /* 0x0000001d2a005986 */ /* 0x0003e2000c10153c */
[----:B------:R-:W-:-:S03]  /*176e0*/  ISETP.GE.AND P6, PT, R32, R3, PT ;  /* 0x000000032000720c */ /* 0x000fc60003fc6270 */
[----:B------:R-:W-:Y:S01]  /*176f0*/  @P3 STG.E.U16 desc[UR60][R44.64], R48 ;  /* 0x000000302c003986 */ /* 0x000fe2000c10153c */
[-C--:B------:R-:W-:Y:S01]  /*17700*/  ISETP.LT.AND P3, PT, R93, R2.reuse, !P2 ;  /* 0x000000025d00720c */ /* 0x080fe20005761270 */
[C---:B------:R-:W-:Y:S01]  /*17710*/  IMAD.WIDE R32, R49.reuse, 0x2, R26 ;  /* 0x0000000231207825 */ /* 0x040fe200078e021a */
[----:B------:R-:W-:Y:S02]  /*17720*/  ISETP.GE.AND P0, PT, R28, R3, PT ;  /* 0x000000031c00720c */ /* 0x000fe40003f06270 */
[----:B------:R-:W-:Y:S01]  /*17730*/  ISETP.LT.AND P2, PT, R92, R2, !P2 ;  /* 0x000000025c00720c */ /* 0x000fe20005741270 */
[----:B------:R-:W-:Y:S01]  /*17740*/  VIADD R36, R0, 0x8 ;  /* 0x0000000800247836 */ /* 0x000fe20000000000 */
[----:B0-----:R-:W-:Y:S01]  /*17750*/  PRMT R39, R34, 0x7632, R39 ;  /* 0x0000763222277816 */ /* 0x001fe20000000027 */
[C---:B-1----:R-:W-:Y:S01]  /*17760*/  IMAD.WIDE R28, R49.reuse, 0x2, R24 ;  /* 0x00000002311c7825 */ /* 0x042fe200078e0218 */
[----:B------:R-:W-:Y:S01]  /*17770*/  IADD3 R47, R49, R41, RZ ;  /* 0x00000029312f7210 */ /* 0x000fe20007ffe0ff */
[----:B------:R-:W-:Y:S01]  /*17780*/  @P4 STG.E.U16 desc[UR60][R32.64], R34 ;  /* 0x0000002220004986 */ /* 0x000fe2000c10153c */
[----:B------:R-:W-:-:S03]  /*17790*/  ISETP.GE.AND P5, PT, R36, R3, PT ;  /* 0x000000032400720c */ /* 0x000fc60003fa6270 */
[----:B------:R0:W-:Y:S01]  /*177a0*/  @P1 STG.E.U16 desc[UR60][R28.64], R39 ;  /* 0x000000271c001986 */ /* 0x0001e2000c10153c */
[----:B------:R-:W-:Y:S01]  /*177b0*/  IMAD.WIDE R36, R47, 0x2, R26 ;  /* 0x000000022f247825 */ /* 0x000fe200078e021a */
[-C--:B------:R-:W-:Y:S02]  /*177c0*/  ISETP.LT.AND P1, PT, R93, R2.reuse, !P6 ;  /* 0x000000025d00720c */ /* 0x080fe40007721270 */
[----:B------:R-:W-:Y:S02]  /*177d0*/  ISETP.LT.AND P6, PT, R92, R2, !P6 ;  /* 0x000000025c00720c */ /* 0x000fe400077c1270 */
[----:B------:R1:W-:Y:S01]  /*177e0*/  @P3 STG.E.U16 desc[UR60][R36.64], R30 ;  /* 0x0000001e24003986 */ /* 0x0003e2000c10153c */
[----:B0-----:R-:W-:Y:S01]  /*177f0*/  IMAD.WIDE R38, R47, 0x2, R24 ;  /* 0x000000022f267825 */ /* 0x001fe200078e0218 */
[----:B------:R-:W-:-:S03]  /*17800*/  PRMT R29, R30, 0x7632, R29 ;  /* 0x000076321e1d7816 */ /* 0x000fc6000000001d */
[----:B------:R-:W-:Y:S02]  /*17810*/  IMAD.IADD R47, R47, 0x1, R41 ;  /* 0x000000012f2f7824 */ /* 0x000fe400078e0229 */
[----:B------:R0:W-:Y:S01]  /*17820*/  @P2 STG.E.U16 desc[UR60][R38.64], R29 ;  /* 0x0000001d26002986 */ /* 0x0001e2000c10153c */
[----:B------:R-:W-:Y:S01]  /*17830*/  ISETP.LT.AND P2, PT, R93, R2, !P0 ;  /* 0x000000025d00720c */ /* 0x000fe20004741270 */
[----:B------:R-:W-:Y:S01]  /*17840*/  IMAD.WIDE R32, R47, 0x2, R24 ;  /* 0x000000022f207825 */ /* 0x000fe200078e0218 */
[----:B-1----:R-:W-:-:S03]  /*17850*/  PRMT R37, R35, 0x7632, R37 ;  /* 0x0000763223257816 */ /* 0x002fc60000000025 */
[----:B------:R-:W-:Y:S02]  /*17860*/  VIADD R40, R0, 0x9 ;  /* 0x0000000900287836 */ /* 0x000fe40000000000 */
[----:B0-----:R-:W-:Y:S01]  /*17870*/  IMAD.WIDE R28, R47, 0x2, R26 ;  /* 0x000000022f1c7825 */ /* 0x001fe200078e021a */
[----:B------:R-:W-:-:S03]  /*17880*/  ISETP.LT.AND P0, PT, R92, R2, !P0 ;  /* 0x000000025c00720c */ /* 0x000fc60004701270 */
[----:B------:R-:W-:Y:S01]  /*17890*/  IMAD.IADD R47, R47, 0x1, R41 ;  /* 0x000000012f2f7824 */ /* 0x000fe200078e0229 */
[----:B------:R-:W-:Y:S01]  /*178a0*/  @P1 STG.E.U16 desc[UR60][R28.64], R35 ;  /* 0x000000231c001986 */ /* 0x000fe2000c10153c */
[----:B------:R-:W-:-:S03]  /*178b0*/  ISETP.GE.AND P4, PT, R40, R3, PT ;  /* 0x000000032800720c */ /* 0x000fc60003f86270 */
[----:B------:R0:W-:Y:S01]  /*178c0*/  @P6 STG.E.U16 desc[UR60][R32.64], R37 ;  /* 0x0000002520006986 */ /* 0x0001e2000c10153c */
[----:B------:R-:W-:Y:S01]  /*178d0*/  VIADD R34, R0, 0xa ;  /* 0x0000000a00227836 */ /* 0x000fe20000000000 */
[-C--:B------:R-:W-:Y:S02]  /*178e0*/  ISETP.LT.AND P6, PT, R93, R2.reuse, !P5 ;  /* 0x000000025d00720c */ /* 0x080fe40006fc1270 */
[C---:B------:R-:W-:Y:S02]  /*178f0*/  IADD3 R39, R47.reuse, R41, RZ ;  /* 0x000000292f277210 */ /* 0x040fe40007ffe0ff */
[----:B------:R-:W-:Y:S01]  /*17900*/  ISETP.LT.AND P5, PT, R92, R2, !P5 ;  /* 0x000000025c00720c */ /* 0x000fe20006fa1270 */
[----:B0-----:R-:W-:Y:S01]  /*17910*/  IMAD.WIDE R36, R47, 0x2, R26 ;  /* 0x000000022f247825 */ /* 0x001fe200078e021a */
[----:B------:R-:W-:-:S04]  /*17920*/  PRMT R38, R31, 0x7632, R38 ;  /* 0x000076321f267816 */ /* 0x000fc80000000026 */
[----:B------:R0:W-:Y:S01]  /*17930*/  @P2 STG.E.U16 desc[UR60][R36.64], R31 ;  /* 0x0000001f24002986 */ /* 0x0001e2000c10153c */
[----:B------:R-:W-:Y:S01]  /*17940*/  ISETP.LT.AND P2, PT, R93, R2, !P4 ;  /* 0x000000025d00720c */ /* 0x000fe20006741270 */
[----:B------:R-:W-:Y:S01]  /*17950*/  VIADD R40, R0, 0xb ;  /* 0x0000000b00287836 */ /* 0x000fe20000000000 */
[----:B------:R-:W-:Y:S01]  /*17960*/  ISETP.GE.AND P3, PT, R34, R3, PT ;  /* 0x000000032200720c */ /* 0x000fe20003f66270 */
[----:B------:R-:W-:-:S04]  /*17970*/  IMAD.WIDE R28, R47, 0x2, R24 ;  /* 0x000000022f1c7825 */ /* 0x000fc800078e0218 */
[----:B------:R-:W-:Y:S02]  /*17980*/  VIADD R30, R0, 0xc ;  /* 0x0000000c001e7836 */ /* 0x000fe40000000000 */
[----:B------:R-:W-:Y:S01]  /*17990*/  IMAD.WIDE R32, R39, 0x2, R26 ;  /* 0x0000000227207825 */ /* 0x000fe200078e021a */
[----:B------:R-:W-:-:S03]  /*179a0*/  ISETP.GE.AND P1, PT, R40, R3, PT ;  /* 0x000000032800720c */ /* 0x000fc60003f26270 */
[C---:B------:R-:W-:Y:S01]  /*179b0*/  IMAD.WIDE R34, R39.reuse, 0x2, R24 ;  /* 0x0000000227227825 */ /* 0x040fe200078e0218 */
[----:B------:R1:W-:Y:S01]  /*179c0*/  @P0 STG.E.U16 desc[UR60][R28.64], R38 ;  /* 0x000000261c000986 */ /* 0x0003e2000c10153c */
[-C--:B------:R-:W-:Y:S02]  /*179d0*/  ISETP.LT.AND P4, PT, R92, R2.reuse, !P4 ;  /* 0x000000025c00720c */ /* 0x080fe40006781270 */
[----:B------:R-:W-:Y:S01]  /*179e0*/  IMAD.IADD R39, R39, 0x1, R41 ;  /* 0x0000000127277824 */ /* 0x000fe200078e0229 */
[----:B------:R-:W-:Y:S01]  /*179f0*/  PRMT R40, R20, 0x7632, R40 ;  /* 0x0000763214287816 */ /* 0x000fe20000000028 */
[----:B0-----:R-:W-:Y:S01]  /*17a00*/  VIADD R36, R0, 0xd ;  /* 0x0000000d00247836 */ /* 0x001fe20000000000 */
[----:B------:R-:W-:Y:S01]  /*17a10*/  ISETP.GE.AND P0, PT, R30, R3, PT ;  /* 0x000000031e00720c */ /* 0x000fe20003f06270 */
[----:B------:R-:W-:Y:S01]  /*17a20*/  IMAD.WIDE R30, R39, 0x2, R26 ;  /* 0x00000002271e7825 */ /* 0x000fe200078e021a */
[----:B------:R-:W-:Y:S04]  /*17a30*/  @P6 STG.E.U16 desc[UR60][R32.64], R20 ;  /* 0x0000001420006986 */ /* 0x000fe8000c10153c */
[----:B------:R-:W-:Y:S01]  /*17a40*/  @P5 STG.E.U16 desc[UR60][R34.64], R40 ;  /* 0x0000002822005986 */ /* 0x000fe2000c10153c */
[----:B------:R-:W-:Y:S01]  /*17a50*/  ISETP.LT.AND P5, PT, R93, R2, !P3 ;  /* 0x000000025d00720c */ /* 0x000fe20005fa1270 */
[----:B-1----:R-:W-:-:S02]  /*17a60*/  IMAD.WIDE R28, R39, 0x2, R24 ;  /* 0x00000002271c7825 */ /* 0x002fc400078e0218 */
[----:B------:R0:W-:Y:S01]  /*17a70*/  @P2 STG.E.U16 desc[UR60][R30.64], R16 ;  /* 0x000000101e002986 */ /* 0x0001e2000c10153c */
[----:B------:R-:W-:Y:S01]  /*17a80*/  ISETP.LT.AND P3, PT, R92, R2, !P3 ;  /* 0x000000025c00720c */ /* 0x000fe20005f61270 */
[----:B------:R-:W-:Y:S02]  /*17a90*/  IMAD.IADD R37, R39, 0x1, R41 ;  /* 0x0000000127257824 */ /* 0x000fe400078e0229 */
[----:B------:R-:W1:Y:S01]  /*17aa0*/  LDS.128 R44, [R46] ;  /* 0x000000002e2c7984 */ /* 0x000e620000000c00 */
[----:B0-----:R-:W-:Y:S01]  /*17ab0*/  PRMT R31, R16, 0x7632, R31 ;  /* 0x00007632101f7816 */ /* 0x001fe2000000001f */
[----:B------:R-:W-:-:S04]  /*17ac0*/  IMAD.WIDE R32, R37, 0x2, R26 ;  /* 0x0000000225207825 */ /* 0x000fc800078e021a */
[----:B------:R0:W-:Y:S01]  /*17ad0*/  @P4 STG.E.U16 desc[UR60][R28.64], R31 ;  /* 0x0000001f1c004986 */ /* 0x0001e2000c10153c */
[-C--:B------:R-:W-:Y:S02]  /*17ae0*/  ISETP.LT.AND P4, PT, R93, R2.reuse, !P1 ;  /* 0x000000025d00720c */ /* 0x080fe40004f81270 */
[----:B------:R-:W-:Y:S01]  /*17af0*/  ISETP.LT.AND P1, PT, R92, R2, !P1 ;  /* 0x000000025c00720c */ /* 0x000fe20004f21270 */
[----:B------:R-:W-:Y:S01]  /*17b00*/  IMAD.WIDE R34, R37, 0x2, R24 ;  /* 0x0000000225227825 */ /* 0x000fe200078e0218 */
[----:B------:R-:W-:-:S03]  /*17b10*/  IADD3 R20, R0, 0xe, RZ ;  /* 0x0000000e00147810 */ /* 0x000fc60007ffe0ff */
[----:B------:R-:W-:Y:S01]  /*17b20*/  IMAD.IADD R37, R37, 0x1, R41 ;  /* 0x0000000125257824 */ /* 0x000fe200078e0229 */
[----:B------:R-:W-:Y:S01]  /*17b30*/  PRMT R38, R21, 0x7632, R38 ;  /* 0x0000763215267816 */ /* 0x000fe20000000026 */
[----:B------:R2:W-:Y:S01]  /*17b40*/  @P5 STG.E.U16 desc[UR60][R32.64], R21 ;  /* 0x0000001520005986 */ /* 0x0005e2000c10153c */
[-C--:B------:R-:W-:Y:S01]  /*17b50*/  ISETP.GE.AND P2, PT, R20, R3.reuse, PT ;  /* 0x000000031400720c */ /* 0x080fe20003f46270 */
[----:B0-----:R-:W-:Y:S01]  /*17b60*/  IMAD.WIDE R30, R37, 0x2, R26 ;  /* 0x00000002251e7825 */ /* 0x001fe200078e021a */
[-C--:B------:R-:W-:Y:S02]  /*17b70*/  ISETP.LT.AND P5, PT, R93, R2.reuse, !P0 ;  /* 0x000000025d00720c */ /* 0x080fe400047a1270 */
[----:B------:R-:W-:Y:S01]  /*17b80*/  ISETP.LT.AND P0, PT, R92, R2, !P0 ;  /* 0x000000025c00720c */ /* 0x000fe20004701270 */
[----:B------:R-:W-:Y:S01]  /*17b90*/  @P3 STG.E.U16 desc[UR60][R34.64], R38 ;  /* 0x0000002622003986 */ /* 0x000fe2000c10153c */
[----:B------:R-:W-:Y:S01]  /*17ba0*/  ISETP.GE.AND P6, PT, R36, R3, PT ;  /* 0x000000032400720c */ /* 0x000fe20003fc6270 */
[----:B------:R-:W-:-:S02]  /*17bb0*/  IMAD.IADD R39, R37, 0x1, R41 ;  /* 0x0000000125277824 */ /* 0x000fc400078e0229 */
[----:B--2---:R-:W-:Y:S01]  /*17bc0*/  IMAD.WIDE R20, R37, 0x2, R24 ;  /* 0x0000000225147825 */ /* 0x004fe200078e0218 */
[----:B------:R-:W-:Y:S01]  /*17bd0*/  PRMT R33, R17, 0x7632, R33 ;  /* 0x0000763211217816 */ /* 0x000fe20000000021 */
[----:B------:R-:W-:Y:S02]  /*17be0*/  @P4 STG.E.U16 desc[UR60][R30.64], R17 ;  /* 0x000000111e004986 */ /* 0x000fe4000c10153c */
[----:B------:R-:W-:Y:S02]  /*17bf0*/  IMAD.WIDE R28, R39, 0x2, R26 ;  /* 0x00000002271c7825 */ /* 0x000fe400078e021a */
[----:B------:R0:W-:Y:S01]  /*17c00*/  @P1 STG.E.U16 desc[UR60][R20.64], R33 ;  /* 0x0000002114001986 */ /* 0x0001e2000c10153c */
[CC--:B------:R-:W-:Y:S01]  /*17c10*/  ISETP.LT.AND P1, PT, R93.reuse, R2.reuse, !P6 ;  /* 0x000000025d00720c */ /* 0x0c0fe20007721270 */
[----:B------:R-:W-:Y:S01]  /*17c20*/  VIADD R16, R0, 0xf ;  /* 0x0000000f00107836 */ /* 0x000fe20000000000 */
[-C--:B------:R-:W-:Y:S01]  /*17c30*/  ISETP.LT.AND P6, PT, R92, R2.reuse, !P6 ;  /* 0x000000025c00720c */ /* 0x080fe200077c1270 */
[----:B------:R2:W-:Y:S01]  /*17c40*/  @P5 STG.E.U16 desc[UR60][R28.64], R22 ;  /* 0x000000161c005986 */ /* 0x0005e2000c10153c */
[----:B------:R-:W-:-:S02]  /*17c50*/  ISETP.LT.AND P5, PT, R93, R2, !P2 ;  /* 0x000000025d00720c */ /* 0x000fc400057a1270 */
[----:B------:R-:W-:Y:S01]  /*17c60*/  ISETP.GE.AND P3, PT, R16, R3, PT ;  /* 0x000000031000720c */ /* 0x000fe20003f66270 */
[C---:B0-----:R-:W-:Y:S01]  /*17c70*/  IMAD.WIDE R32, R39.reuse, 0x2, R24 ;  /* 0x0000000227207825 */ /* 0x041fe200078e0218 */
[----:B------:R-:W-:Y:S02]  /*17c80*/  PRMT R21, R22, 0x7632, R21 ;  /* 0x0000763216157816 */ /* 0x000fe40000000015 */
[----:B------:R-:W-:Y:S02]  /*17c90*/  IADD3 R39, R39, R41, RZ ;  /* 0x0000002927277210 */ /* 0x000fe40007ffe0ff */
[----:B--2---:R-:W-:Y:S01]  /*17ca0*/  PRMT R29, R18, 0x7632, R29 ;  /* 0x00007632121d7816 */ /* 0x004fe2000000001d */
[----:B------:R0:W-:Y:S02]  /*17cb0*/  @P0 STG.E.U16 desc[UR60][R32.64], R21 ;  /* 0x0000001520000986 */ /* 0x0001e4000c10153c */
[----:B------:R-:W-:Y:S01]  /*17cc0*/  IMAD.WIDE R16, R39, 0x2, R26 ;  /* 0x0000000227107825 */ /* 0x000fe200078e021a */
[----:B------:R-:W-:-:S03]  /*17cd0*/  ISETP.LT.AND P2, PT, R92, R2, !P2 ;  /* 0x000000025c00720c */ /* 0x000fc60005741270 */
[----:B------:R-:W-:Y:S01]  /*17ce0*/  VIADD R36, R0, 0x10 ;  /* 0x0000001000247836 */ /* 0x000fe20000000000 */
[----:B------:R-:W-:Y:S01]  /*17cf0*/  @P1 STG.E.U16 desc[UR60][R16.64], R18 ;  /* 0x0000001210001986 */ /* 0x000fe2000c10153c */
[----:B0-----:R-:W-:-:S04]  /*17d00*/  IMAD.WIDE R20, R39, 0x2, R24 ;  /* 0x0000000227147825 */ /* 0x001fc800078e0218 */
[--C-:B------:R-:W-:Y:S01]  /*17d10*/  IMAD.IADD R39, R39, 0x1, R41.reuse ;  /* 0x0000000127277824 */ /* 0x100fe200078e0229 */
[----:B------:R0:W-:Y:S01]  /*17d20*/  @P6 STG.E.U16 desc[UR60][R20.64], R29 ;  /* 0x0000001d14006986 */ /* 0x0001e2000c10153c */
[-C--:B------:R-:W-:Y:S01]  /*17d30*/  ISETP.LT.AND P6, PT, R93, R2.reuse, !P3 ;  /* 0x000000025d00720c */ /* 0x080fe20005fc1270 */
[----:B------:R-:W-:Y:S01]  /*17d40*/  VIADD R30, R0, 0x11 ;  /* 0x00000011001e7836 */ /* 0x000fe20000000000 */
[----:B------:R-:W-:Y:S01]  /*17d50*/  ISETP.GE.AND P4, PT, R36, R3, PT ;  /* 0x000000032400720c */ /* 0x000fe20003f86270 */
[C---:B------:R-:W-:Y:S01]  /*17d60*/  IMAD.IADD R33, R39.reuse, 0x1, R41 ;  /* 0x0000000127217824 */ /* 0x040fe200078e0229 */
[----:B------:R-:W-:Y:S01]  /*17d70*/  ISETP.LT.AND P3, PT, R92, R2, !P3 ;  /* 0x000000025c00720c */ /* 0x000fe20005f61270 */
[----:B0-----:R-:W-:Y:S01]  /*17d80*/  IMAD.WIDE R28, R39, 0x2, R26 ;  /* 0x00000002271c7825 */ /* 0x001fe200078e021a */
[----:B------:R-:W-:-:S04]  /*17d90*/  PRMT R32, R23, 0x7632, R32 ;  /* 0x0000763217207816 */ /* 0x000fc80000000020 */
[----:B------:R0:W-:Y:S01]  /*17da0*/  @P5 STG.E.U16 desc[UR60][R28.64], R23 ;  /* 0x000000171c005986 */ /* 0x0001e2000c10153c */
[----:B------:R-:W-:Y:S01]  /*17db0*/  ISETP.LT.AND P5, PT, R93, R2, !P4 ;  /* 0x000000025d00720c */ /* 0x000fe200067a1270 */
[----:B------:R-:W-:Y:S01]  /*17dc0*/  VIADD R34, R0, 0x12 ;  /* 0x0000001200227836 */ /* 0x000fe20000000000 */
[----:B------:R-:W-:Y:S01]  /*17dd0*/  ISETP.GE.AND P0, PT, R30, R3, PT ;  /* 0x000000031e00720c */ /* 0x000fe20003f06270 */
[----:B------:R-:W-:Y:S01]  /*17de0*/  IMAD.WIDE R16, R39, 0x2, R24 ;  /* 0x0000000227107825 */ /* 0x000fe200078e0218 */
[----:B------:R-:W-:-:S03]  /*17df0*/  IADD3 R22, R0, 0x13, RZ ;  /* 0x0000001300167810 */ /* 0x000fc60007ffe0ff */
[----:B------:R-:W-:Y:S01]  /*17e00*/  IMAD.WIDE R20, R33, 0x2, R26 ;  /* 0x0000000221147825 */ /* 0x000fe200078e021a */
[----:B------:R-:W-:-:S03]  /*17e10*/  ISETP.GE.AND P1, PT, R34, R3, PT ;  /* 0x000000032200720c */ /* 0x000fc60003f26270 */
[C---:B------:R-:W-:Y:S01]  /*17e20*/  IMAD.WIDE R30, R33.reuse, 0x2, R24 ;  /* 0x00000002211e7825 */ /* 0x040fe200078e0218 */
[----:B------:R2:W-:Y:S01]  /*17e30*/  @P2 STG.E.U16 desc[UR60][R16.64], R32 ;  /* 0x0000002010002986 */ /* 0x0005e2000c10153c */
[-C--:B------:R-:W-:Y:S02]  /*17e40*/  ISETP.LT.AND P4, PT, R92, R2.reuse, !P4 ;  /* 0x000000025c00720c */ /* 0x080fe40006781270 */
[----:B------:R-:W-:Y:S01]  /*17e50*/  IMAD.IADD R33, R33, 0x1, R41 ;  /* 0x0000000121217824 */ /* 0x000fe200078e0229 */
[----:B------:R-:W-:Y:S01]  /*17e60*/  PRMT R34, R19, 0x7632, R34 ;  /* 0x0000763213227816 */ /* 0x000fe20000000022 */
[----:B------:R3:W-:Y:S01]  /*17e70*/  @P6 STG.E.U16 desc[UR60][R20.64], R19 ;  /* 0x0000001314006986 */ /* 0x0007e2000c10153c */
[----:B------:R-:W-:Y:S01]  /*17e80*/  ISETP.GE.AND P2, PT, R22, R3, PT ;  /* 0x000000031600720c */ /* 0x000fe20003f46270 */
[----:B0-----:R-:W-:Y:S01]  /*17e90*/  IMAD.WIDE R22, R33, 0x2, R26 ;  /* 0x0000000221167825 */ /* 0x001fe200078e021a */
[----:B------:R-:W-:Y:S01]  /*17ea0*/  ISETP.LT.AND P6, PT, R93, R2, !P0 ;  /* 0x000000025d00720c */ /* 0x000fe200047c1270 */
[----:B------:R-:W-:Y:S02]  /*17eb0*/  @P3 STG.E.U16 desc[UR60][R30.64], R34 ;  /* 0x000000221e003986 */ /* 0x000fe4000c10153c */
[----:B------:R-:W-:-:S02]  /*17ec0*/  VIADD R18, R0, 0x14 ;  /* 0x0000001400127836 */ /* 0x000fc40000000000 */
[C---:B------:R-:W-:Y:S01]  /*17ed0*/  IMAD.IADD R29, R33.reuse, 0x1, R41 ;  /* 0x00000001211d7824 */ /* 0x040fe200078e0229 */
[----:B------:R0:W-:Y:S01]  /*17ee0*/  @P5 STG.E.U16 desc[UR60][R22.64], R4 ;  /* 0x0000000416005986 */ /* 0x0001e2000c10153c */
[----:B--2---:R-:W-:Y:S01]  /*17ef0*/  IMAD.WIDE R16, R33, 0x2, R24 ;  /* 0x0000000221107825 */ /* 0x004fe200078e0218 */
[----:B------:R-:W-:Y:S02]  /*17f00*/  ISETP.GE.AND P3, PT, R18, R3, PT ;  /* 0x000000031200720c */ /* 0x000fe40003f66270 */
[----:B------:R-:W-:Y:S01]  /*17f10*/  ISETP.LT.AND P0, PT, R92, R2, !P0 ;  /* 0x000000025c00720c */ /* 0x000fe20004701270 */
[----:B---3--:R-:W-:Y:S01]  /*17f20*/  IMAD.WIDE R18, R29, 0x2, R26 ;  /* 0x000000021d127825 */ /* 0x008fe200078e021a */
[----:B0-----:R-:W-:-:S03]  /*17f30*/  PRMT R23, R4, 0x7632, R23 ;  /* 0x0000763204177816 */ /* 0x001fc60000000017 */
[C---:B------:R-:W-:Y:S01]  /*17f40*/  IMAD.WIDE R20, R29.reuse, 0x2, R24 ;  /* 0x000000021d147825 */ /* 0x040fe200078e0218 */
[----:B------:R-:W-:Y:S01]  /*17f50*/  IADD3 R29, R29, R41, RZ ;  /* 0x000000291d1d7210 */ /* 0x000fe20007ffe0ff */
[----:B------:R0:W-:Y:S01]  /*17f60*/  @P4 STG.E.U16 desc[UR60][R16.64], R23 ;  /* 0x0000001710004986 */ /* 0x0001e2000c10153c */
[CC--:B------:R-:W-:Y:S02]  /*17f70*/  ISETP.LT.AND P4, PT, R93.reuse, R2.reuse, !P1 ;  /* 0x000000025d00720c */ /* 0x0c0fe40004f81270 */
[-C--:B------:R-:W-:Y:S01]  /*17f80*/  ISETP.LT.AND P1, PT, R92, R2.reuse, !P1 ;  /* 0x000000025c00720c */ /* 0x080fe20004f21270 */
[----:B------:R2:W-:Y:S01]  /*17f90*/  @P6 STG.E.U16 desc[UR60][R18.64], R8 ;  /* 0x0000000812006986 */ /* 0x0005e2000c10153c */
[----:B------:R-:W-:Y:S02]  /*17fa0*/  ISETP.LT.AND P6, PT, R93, R2, !P2 ;  /* 0x000000025d00720c */ /* 0x000fe400057c1270 */
[----:B------:R-:W-:Y:S01]  /*17fb0*/  PRMT R30, R8, 0x7632, R30 ;  /* 0x00007632081e7816 */ /* 0x000fe2000000001e */
[----:B------:R-:W-:-:S04]  /*17fc0*/  IMAD.IADD R31, R29, 0x1, R41 ;  /* 0x000000011d1f7824 */ /* 0x000fc800078e0229 */
[----:B------:R3:W-:Y:S01]  /*17fd0*/  @P0 STG.E.U16 desc[UR60][R20.64], R30 ;  /* 0x0000001e14000986 */ /* 0x0007e2000c10153c */
[----:B0-----:R-:W-:-:S04]  /*17fe0*/  IMAD.WIDE R22, R29, 0x2, R26 ;  /* 0x000000021d167825 */ /* 0x001fc800078e021a */
[----:B------:R-:W-:Y:S01]  /*17ff0*/  IMAD.WIDE R16, R29, 0x2, R24 ;  /* 0x000000021d107825 */ /* 0x000fe200078e0218 */
[----:B------:R0:W-:Y:S03]  /*18000*/  @P4 STG.E.U16 desc[UR60][R22.64], R5 ;  /* 0x0000000516004986 */ /* 0x0001e6000c10153c */
[----:B--2---:R-:W-:Y:S01]  /*18010*/  IMAD.WIDE R18, R31, 0x2, R26 ;  /* 0x000000021f127825 */ /* 0x004fe200078e021a */
[----:B---3--:R-:W-:Y:S02]  /*18020*/  PRMT R21, R5, 0x7632, R21 ;  /* 0x0000763205157816 */ /* 0x008fe40000000015 */
[----:B------:R-:W-:-:S03]  /*18030*/  ISETP.LT.AND P2, PT, R92, R2, !P2 ;  /* 0x000000025c00720c */ /* 0x000fc60005741270 */
[----:B------:R-:W-:Y:S01]  /*18040*/  @P1 STG.E.U16 desc[UR60][R16.64], R21 ;  /* 0x0000001510001986 */ /* 0x000fe2000c10153c */
[----:B------:R-:W-:-:S03]  /*18050*/  VIADD R4, R0, 0x16 ;  /* 0x0000001600047836 */ /* 0x000fc60000000000 */
[----:B------:R2:W-:Y:S01]  /*18060*/  @P6 STG.E.U16 desc[UR60][R18.64], R9 ;  /* 0x0000000912006986 */ /* 0x0005e2000c10153c */
[-C--:B------:R-:W-:Y:S02]  /*18070*/  ISETP.LT.AND P6, PT, R93, R2.reuse, !P3 ;  /* 0x000000025d00720c */ /* 0x080fe40005fc1270 */
[----:B------:R-:W-:Y:S01]  /*18080*/  ISETP.LT.AND P3, PT, R92, R2, !P3 ;  /* 0x000000025c00720c */ /* 0x000fe20005f61270 */
[C---:B------:R-:W-:Y:S01]  /*18090*/  IMAD.IADD R29, R31.reuse, 0x1, R41 ;  /* 0x000000011f1d7824 */ /* 0x040fe200078e0229 */
[-C--:B------:R-:W-:Y:S01]  /*180a0*/  ISETP.GE.AND P0, PT, R4, R3.reuse, PT ;  /* 0x000000030400720c */ /* 0x080fe20003f06270 */
[----:B------:R-:W-:Y:S02]  /*180b0*/  VIADD R28, R0, 0x15 ;  /* 0x00000015001c7836 */ /* 0x000fe40000000000 */
[----:B0-----:R-:W-:Y:S01]  /*180c0*/  IMAD.WIDE R4, R31, 0x2, R24 ;  /* 0x000000021f047825 */ /* 0x001fe200078e0218 */
[----:B------:R-:W-:Y:S02]  /*180d0*/  PRMT R30, R6, 0x7632, R30 ;  /* 0x00007632061e7816 */ /* 0x000fe4000000001e */
[----:B--2---:R-:W-:Y:S01]  /*180e0*/  PRMT R19, R9, 0x7632, R19 ;  /* 0x0000763209137816 */ /* 0x004fe20000000013 */
[----:B------:R-:W-:Y:S01]  /*180f0*/  IMAD.WIDE R20, R29, 0x2, R26 ;  /* 0x000000021d147825 */ /* 0x000fe200078e021a */
[----:B------:R-:W-:-:S03]  /*18100*/  ISETP.GE.AND P5, PT, R28, R3, PT ;  /* 0x000000031c00720c */ /* 0x000fc60003fa6270 */
[----:B------:R-:W-:Y:S01]  /*18110*/  IMAD.WIDE R16, R29, 0x2, R24 ;  /* 0x000000021d107825 */ /* 0x000fe200078e0218 */
[----:B------:R0:W-:Y:S04]  /*18120*/  @P2 STG.E.U16 desc[UR60][R4.64], R19 ;  /* 0x0000001304002986 */ /* 0x0001e8000c10153c */
[----:B------:R2:W-:Y:S04]  /*18130*/  @P6 STG.E.U16 desc[UR60][R20.64], R6 ;  /* 0x0000000614006986 */ /* 0x0005e8000c10153c */
[----:B------:R3:W-:Y:S01]  /*18140*/  @P3 STG.E.U16 desc[UR60][R16.64], R30 ;  /* 0x0000001e10003986 */ /* 0x0007e2000c10153c */
[----:B------:R-:W-:-:S02]  /*18150*/  ISETP.LT.AND P3, PT, R93, R2, !P5 ;  /* 0x000000025d00720c */ /* 0x000fc40006f61270 */
[-C--:B------:R-:W-:Y:S01]  /*18160*/  ISETP.LT.AND P5, PT, R92, R2.reuse, !P5 ;  /* 0x000000025c00720c */ /* 0x080fe20006fa1270 */
[--C-:B------:R-:W-:Y:S01]  /*18170*/  IMAD.IADD R9, R29, 0x1, R41.reuse ;  /* 0x000000011d097824 */ /* 0x100fe200078e0229 */
[C---:B------:R-:W-:Y:S01]  /*18180*/  IADD3 R8, R0.reuse, 0x18, RZ ;  /* 0x0000001800087810 */ /* 0x040fe20007ffe0ff */
[----:B------:R-:W-:Y:S01]  /*18190*/  VIADD R28, R0, 0x17 ;  /* 0x00000017001c7836 */ /* 0x000fe20000000000 */
[----:B------:R-:W-:Y:S01]  /*181a0*/  ISETP.LT.AND P6, PT, R93, R2, !P0 ;  /* 0x000000025d00720c */ /* 0x000fe200047c1270 */
[C---:B------:R-:W-:Y:S01]  /*181b0*/  IMAD.IADD R23, R9.reuse, 0x1, R41 ;  /* 0x0000000109177824 */ /* 0x040fe200078e0229 */
[----:B------:R-:W-:Y:S01]  /*181c0*/  ISETP.GE.AND P1, PT, R8, R3, PT ;  /* 0x000000030800720c */ /* 0x000fe20003f26270 */
[----:B0-----:R-:W-:Y:S01]  /*181d0*/  IMAD.WIDE R4, R9, 0x2, R26 ;  /* 0x0000000209047825 */ /* 0x001fe200078e021a */
[----:B--2---:R-:W-:-:S03]  /*181e0*/  PRMT R6, R10, 0x7632, R6 ;  /* 0x000076320a067816 */ /* 0x004fc60000000006 */
[----:B------:R-:W-:Y:S01]  /*181f0*/  IMAD.WIDE R8, R9, 0x2, R24 ;  /* 0x0000000209087825 */ /* 0x000fe200078e0218 */
[----:B------:R-:W-:Y:S01]  /*18200*/  ISETP.GE.AND P4, PT, R28, R3, PT ;  /* 0x000000031c00720c */ /* 0x000fe20003f86270 */
[----:B------:R0:W-:Y:S01]  /*18210*/  @P3 STG.E.U16 desc[UR60][R4.64], R10 ;  /* 0x0000000a04003986 */ /* 0x0001e2000c10153c */
[-C--:B------:R-:W-:Y:S01]  /*18220*/  ISETP.LT.AND P0, PT, R92, R2.reuse, !P0 ;  /* 0x000000025c00720c */ /* 0x080fe20004701270 */
[----:B---3--:R-:W-:Y:S02]  /*18230*/  IMAD.WIDE R16, R23, 0x2, R26 ;  /* 0x0000000217107825 */ /* 0x008fe400078e021a */
[----:B------:R-:W-:Y:S01]  /*18240*/  @P5 STG.E.U16 desc[UR60][R8.64], R6 ;  /* 0x0000000608005986 */ /* 0x000fe2000c10153c */
[-C--:B------:R-:W-:Y:S01]  /*18250*/  ISETP.LT.AND P5, PT, R93, R2.reuse, !P4 ;  /* 0x000000025d00720c */ /* 0x080fe200067a1270 */
[----:B------:R-:W-:Y:S01]  /*18260*/  VIADD R28, R0, 0x19 ;  /* 0x00000019001c7836 */ /* 0x000fe20000000000 */
[----:B------:R-:W-:Y:S01]  /*18270*/  ISETP.LT.AND P4, PT, R92, R2, !P4 ;  /* 0x000000025c00720c */ /* 0x000fe20006781270 */
[C---:B------:R-:W-:Y:S01]  /*18280*/  IMAD.WIDE R18, R23.reuse, 0x2, R24 ;  /* 0x0000000217127825 */ /* 0x040fe200078e0218 */
[----:B------:R2:W-:Y:S01]  /*18290*/  @P6 STG.E.U16 desc[UR60][R16.64], R7 ;  /* 0x0000000710006986 */ /* 0x0005e2000c10153c */
[----:B------:R-:W-:-:S02]  /*182a0*/  IADD3 R23, R23, R41, RZ ;  /* 0x0000002917177210 */ /* 0x000fc40007ffe0ff */
[-C--:B------:R-:W-:Y:S02]  /*182b0*/  ISETP.LT.AND P6, PT, R93, R2.reuse, !P1 ;  /* 0x000000025d00720c */ /* 0x080fe40004fc1270 */
[----:B------:R-:W-:Y:S01]  /*182c0*/  ISETP.GE.AND P2, PT, R28, R3, PT ;  /* 0x000000031c00720c */ /* 0x000fe20003f46270 */
[----:B------:R-:W-:Y:S01]  /*182d0*/  IMAD.IADD R21, R23, 0x1, R41 ;  /* 0x0000000117157824 */ /* 0x000fe200078e0229 */
[----:B------:R-:W-:Y:S01]  /*182e0*/  PRMT R28, R7, 0x7632, R28 ;  /* 0x00007632071c7816 */ /* 0x000fe2000000001c */
[----:B0-----:R-:W-:Y:S01]  /*182f0*/  IMAD.WIDE R4, R23, 0x2, R26 ;  /* 0x0000000217047825 */ /* 0x001fe200078e021a */
[----:B------:R-:W-:-:S03]  /*18300*/  ISETP.LT.AND P1, PT, R92, R2, !P1 ;  /* 0x000000025c00720c */ /* 0x000fc60004f21270 */
[----:B------:R-:W-:Y:S01]  /*18310*/  VIADD R22, R0, 0x1a ;  /* 0x0000001a00167836 */ /* 0x000fe20000000000 */
[----:B--2---:R-:W-:Y:S01]  /*18320*/  PRMT R17, R11, 0x7632, R17 ;  /* 0x000076320b117816 */ /* 0x004fe20000000011 */
[----:B------:R-:W-:Y:S01]  /*18330*/  IMAD.WIDE R6, R23, 0x2, R24 ;  /* 0x0000000217067825 */ /* 0x000fe200078e0218 */
[----:B------:R-:W-:Y:S03]  /*18340*/  @P0 STG.E.U16 desc[UR60][R18.64], R28 ;  /* 0x0000001c12000986 */ /* 0x000fe6000c10153c */
[----:B------:R-:W-:Y:S01]  /*18350*/  IMAD.WIDE R8, R21, 0x2, R26 ;  /* 0x0000000215087825 */ /* 0x000fe200078e021a */
[----:B------:R0:W-:Y:S01]  /*18360*/  @P5 STG.E.U16 desc[UR60][R4.64], R11 ;  /* 0x0000000b04005986 */ /* 0x0001e2000c10153c */
[----:B------:R-:W-:-:S03]  /*18370*/  ISETP.GE.AND P3, PT, R22, R3, PT ;  /* 0x000000031600720c */ /* 0x000fc60003f66270 */
[----:B------:R2:W-:Y:S01]  /*18380*/  @P4 STG.E.U16 desc[UR60][R6.64], R17 ;  /* 0x0000001106004986 */ /* 0x0005e2000c10153c */
[CC--:B------:R-:W-:Y:S02]  /*18390*/  ISETP.LT.AND P4, PT, R93.reuse, R2.reuse, !P2 ;  /* 0x000000025d00720c */ /* 0x0c0fe40005781270 */
[-C--:B------:R-:W-:Y:S01]  /*183a0*/  ISETP.LT.AND P2, PT, R92, R2.reuse, !P2 ;  /* 0x000000025c00720c */ /* 0x080fe20005741270 */
[----:B------:R1:W-:Y:S01]  /*183b0*/  @P6 STG.E.U16 desc[UR60][R8.64], R12 ;  /* 0x0000000c08006986 */ /* 0x0003e2000c10153c */
[----:B------:R-:W-:Y:S02]  /*183c0*/  ISETP.LT.AND P6, PT, R93, R2, !P3 ;  /* 0x000000025d00720c */ /* 0x000fe40005fc1270 */
[----:B0-----:R-:W-:Y:S01]  /*183d0*/  PRMT R5, R12, 0x7632, R5 ;  /* 0x000076320c057816 */ /* 0x001fe20000000005 */
[----:B--2---:R-:W-:-:S04]  /*183e0*/  IMAD.WIDE R16, R21, 0x2, R24 ;  /* 0x0000000215107825 */ /* 0x004fc800078e0218 */
[--C-:B------:R-:W-:Y:S01]  /*183f0*/  IMAD.IADD R21, R21, 0x1, R41.reuse ;  /* 0x0000000115157824 */ /* 0x100fe200078e0229 */
[----:B------:R0:W-:Y:S01]  /*18400*/  @P1 STG.E.U16 desc[UR60][R16.64], R5 ;  /* 0x0000000510001986 */ /* 0x0001e2000c10153c */
[----:B------:R-:W-:Y:S02]  /*18410*/  VIADD R20, R0, 0x1b ;  /* 0x0000001b00147836 */ /* 0x000fe40000000000 */
[C---:B------:R-:W-:Y:S01]  /*18420*/  IMAD.IADD R11, R21.reuse, 0x1, R41 ;  /* 0x00000001150b7824 */ /* 0x040fe200078e0229 */
[----:B-1----:R-:W-:Y:S01]  /*18430*/  PRMT R12, R44, 0x7632, R12 ;  /* 0x000076322c0c7816 */ /* 0x002fe2000000000c */
[----:B------:R-:W-:Y:S02]  /*18440*/  VIADD R22, R0, 0x1c ;  /* 0x0000001c00167836 */ /* 0x000fe40000000000 */
[----:B------:R-:W-:Y:S01]  /*18450*/  IMAD.WIDE R6, R21, 0x2, R24 ;  /* 0x0000000215067825 */ /* 0x000fe200078e0218 */
[----:B------:R-:W-:-:S03]  /*18460*/  ISETP.GE.AND P0, PT, R20, R3, PT ;  /* 0x000000031400720c */ /* 0x000fc60003f06270 */
[----:B0-----:R-:W-:Y:S01]  /*18470*/  IMAD.WIDE R4, R21, 0x2, R26 ;  /* 0x0000000215047825 */ /* 0x001fe200078e021a */
[----:B------:R-:W-:-:S03]  /*18480*/  ISETP.GE.AND P5, PT, R22, R3, PT ;  /* 0x000000031600720c */ /* 0x000fc60003fa6270 */
[C---:B------:R-:W-:Y:S01]  /*18490*/  IMAD.WIDE R8, R11.reuse, 0x2, R26 ;  /* 0x000000020b087825 */ /* 0x040fe200078e021a */
[----:B------:R0:W-:Y:S01]  /*184a0*/  @P4 STG.E.U16 desc[UR60][R4.64], R44 ;  /* 0x0000002c04004986 */ /* 0x0001e2000c10153c */
[CC--:B------:R-:W-:Y:S02]  /*184b0*/  ISETP.LT.AND P3, PT, R92.reuse, R2.reuse, !P3 ;  /* 0x000000025c00720c */ /* 0x0c0fe40005f61270 */
[----:B------:R-:W-:Y:S01]  /*184c0*/  IMAD.IADD R17, R11, 0x1, R41 ;  /* 0x000000010b117824 */ /* 0x000fe200078e0229 */
[----:B------:R1:W-:Y:S01]  /*184d0*/  @P2 STG.E.U16 desc[UR60][R6.64], R12 ;  /* 0x0000000c06002986 */ /* 0x0003e2000c10153c */
[CC--:B------:R-:W-:Y:S02]  /*184e0*/  ISETP.LT.AND P2, PT, R93.reuse, R2.reuse, !P0 ;  /* 0x000000025d00720c */ /* 0x0c0fe40004741270 */
[-C--:B------:R-:W-:Y:S01]  /*184f0*/  ISETP.LT.AND P0, PT, R92, R2.reuse, !P0 ;  /* 0x000000025c00720c */ /* 0x080fe20004701270 */
[----:B------:R2:W-:Y:S01]  /*18500*/  @P6 STG.E.U16 desc[UR60][R8.64], R13 ;  /* 0x0000000d08006986 */ /* 0x0005e2000c10153c */
[----:B------:R-:W-:-:S02]  /*18510*/  ISETP.LT.AND P6, PT, R93, R2, !P5 ;  /* 0x000000025d00720c */ /* 0x000fc40006fc1270 */
[----:B------:R-:W-:Y:S02]  /*18520*/  IADD3 R10, R0, 0x1d, RZ ;  /* 0x0000001d000a7810 */ /* 0x000fe40007ffe0ff */
[----:B------:R-:W-:Y:S01]  /*18530*/  IADD3 R19, R17, R41, RZ ;  /* 0x0000002911137210 */ /* 0x000fe20007ffe0ff */
[----:B0-----:R-:W-:Y:S01]  /*18540*/  IMAD.WIDE R4, R11, 0x2, R24 ;  /* 0x000000020b047825 */ /* 0x001fe200078e0218 */
[----:B------:R-:W-:Y:S02]  /*18550*/  PRMT R16, R13, 0x7632, R16 ;  /* 0x000076320d107816 */ /* 0x000fe40000000010 */
[----:B------:R-:W-:Y:S01]  /*18560*/  ISETP.GE.AND P1, PT, R10, R3, PT ;  /* 0x000000030a00720c */ /* 0x000fe20003f26270 */
[----:B-1----:R-:W-:Y:S01]  /*18570*/  IMAD.WIDE R6, R17, 0x2, R26 ;  /* 0x0000000211067825 */ /* 0x002fe200078e021a */
[----:B------:R-:W-:-:S03]  /*18580*/  PRMT R12, R45, 0x7632, R12 ;  /* 0x000076322d0c7816 */ /* 0x000fc6000000000c */
[C---:B------:R-:W-:Y:S02]  /*18590*/  VIADD R18, R0.reuse, 0x1e ;  /* 0x0000001e00127836 */ /* 0x040fe40000000000 */
[----:B--2---:R-:W-:Y:S01]  /*185a0*/  IMAD.WIDE R8, R17, 0x2, R24 ;  /* 0x0000000211087825 */ /* 0x004fe200078e0218 */
[----:B------:R-:W-:Y:S03]  /*185b0*/  @P3 STG.E.U16 desc[UR60][R4.64], R16 ;  /* 0x0000001004003986 */ /* 0x000fe6000c10153c */
[C---:B------:R-:W-:Y:S01]  /*185c0*/  IMAD.WIDE R10, R19.reuse, 0x2, R26 ;  /* 0x00000002130a7825 */ /* 0x040fe200078e021a */
[----:B------:R-:W-:Y:S03]  /*185d0*/  @P2 STG.E.U16 desc[UR60][R6.64], R45 ;  /* 0x0000002d06002986 */ /* 0x000fe6000c10153c */
[----:B------:R-:W-:Y:S01]  /*185e0*/  VIADD R0, R0, 0x1f ;  /* 0x0000001f00007836 */ /* 0x000fe20000000000 */
[-C--:B------:R-:W-:Y:S01]  /*185f0*/  ISETP.GE.AND P4, PT, R18, R3.reuse, PT ;  /* 0x000000031200720c */ /* 0x080fe20003f86270 */
[----:B------:R0:W-:Y:S01]  /*18600*/  @P0 STG.E.U16 desc[UR60][R8.64], R12 ;  /* 0x0000000c08000986 */ /* 0x0001e2000c10153c */
[-C--:B------:R-:W-:Y:S01]  /*18610*/  ISETP.LT.AND P5, PT, R92, R2.reuse, !P5 ;  /* 0x000000025c00720c */ /* 0x080fe20006fa1270 */
[----:B------:R-:W-:Y:S01]  /*18620*/  IMAD.IADD R13, R19, 0x1, R41 ;  /* 0x00000001130d7824 */ /* 0x000fe200078e0229 */
[----:B------:R-:W-:Y:S01]  /*18630*/  ISETP.GE.AND P3, PT, R0, R3, PT ;  /* 0x000000030000720c */ /* 0x000fe20003f66270 */
[----:B------:R1:W-:Y:S01]  /*18640*/  @P6 STG.E.U16 desc[UR60][R10.64], R14 ;  /* 0x0000000e0a006986 */ /* 0x0003e2000c10153c */
[----:B------:R-:W-:-:S02]  /*18650*/  ISETP.LT.AND P6, PT, R93, R2, !P1 ;  /* 0x000000025d00720c */ /* 0x000fc40004fc1270 */
[CC--:B------:R-:W-:Y:S02]  /*18660*/  ISETP.LT.AND P1, PT, R92.reuse, R2.reuse, !P1 ;  /* 0x000000025c00720c */ /* 0x0c0fe40004f21270 */
[-C--:B------:R-:W-:Y:S01]  /*18670*/  ISETP.LT.AND P2, PT, R93, R2.reuse, !P4 ;  /* 0x000000025d00720c */ /* 0x080fe20006741270 */
[----:B------:R-:W-:Y:S01]  /*18680*/  IMAD.IADD R17, R13, 0x1, R41 ;  /* 0x000000010d117824 */ /* 0x000fe200078e0229 */
[CC--:B------:R-:W-:Y:S02]  /*18690*/  ISETP.LT.AND P4, PT, R92.reuse, R2.reuse, !P4 ;  /* 0x000000025c00720c */ /* 0x0c0fe40006781270 */
[-C--:B------:R-:W-:Y:S02]  /*186a0*/  ISETP.LT.AND P0, PT, R93, R2.reuse, !P3 ;  /* 0x000000025d00720c */ /* 0x080fe40005f01270 */
[----:B------:R-:W-:Y:S01]  /*186b0*/  ISETP.LT.AND P3, PT, R92, R2, !P3 ;  /* 0x000000025c00720c */ /* 0x000fe20005f61270 */
[----:B------:R-:W-:Y:S01]  /*186c0*/  IMAD.WIDE R2, R19, 0x2, R24 ;  /* 0x0000000213027825 */ /* 0x000fe200078e0218 */
[----:B------:R-:W-:-:S02]  /*186d0*/  PRMT R0, R14, 0x7632, R0 ;  /* 0x000076320e007816 */ /* 0x000fc40000000000 */
[----:B0-----:R-:W-:Y:S01]  /*186e0*/  PRMT R12, R46, 0x7632, R12 ;  /* 0x000076322e0c7816 */ /* 0x001fe2000000000c */
[----:B------:R-:W-:Y:S02]  /*186f0*/  IMAD.IADD R41, R17, 0x1, R41 ;  /* 0x0000000111297824 */ /* 0x000fe400078e0229 */
[C---:B------:R-:W-:Y:S01]  /*18700*/  IMAD.WIDE R4, R13.reuse, 0x2, R26 ;  /* 0x000000020d047825 */ /* 0x040fe200078e021a */
[----:B------:R0:W-:Y:S03]  /*18710*/  @P5 STG.E.U16 desc[UR60][R2.64], R0 ;  /* 0x0000000002005986 */ /* 0x0001e6000c10153c */
[----:B------:R-:W-:Y:S01]  /*18720*/  IMAD.WIDE R6, R13, 0x2, R24 ;  /* 0x000000020d067825 */ /* 0x000fe200078e0218 */
[----:B------:R-:W-:-:S03]  /*18730*/  PRMT R13, R15, 0x7632, R13 ;  /* 0x000076320f0d7816 */ /* 0x000fc6000000000d */
[C---:B------:R-:W-:Y:S01]  /*18740*/  IMAD.WIDE R8, R17.reuse, 0x2, R26 ;  /* 0x0000000211087825 */ /* 0x040fe200078e021a */
[----:B------:R0:W-:Y:S03]  /*18750*/  @P6 STG.E.U16 desc[UR60][R4.64], R46 ;  /* 0x0000002e04006986 */ /* 0x0001e6000c10153c */
[----:B-1----:R-:W-:Y:S01]  /*18760*/  IMAD.WIDE R10, R17, 0x2, R24 ;  /* 0x00000002110a7825 */ /* 0x002fe200078e0218 */
[----:B------:R0:W-:Y:S03]  /*18770*/  @P1 STG.E.U16 desc[UR60][R6.64], R12 ;  /* 0x0000000c06001986 */ /* 0x0001e6000c10153c */
[C---:B------:R-:W-:Y:S01]  /*18780*/  IMAD.WIDE R26, R41.reuse, 0x2, R26 ;  /* 0x00000002291a7825 */ /* 0x040fe200078e021a */
[----:B------:R0:W-:Y:S04]  /*18790*/  @P2 STG.E.U16 desc[UR60][R8.64], R15 ;  /* 0x0000000f08002986 */ /* 0x0001e8000c10153c */
[----:B------:R0:W-:Y:S01]  /*187a0*/  @P4 STG.E.U16 desc[UR60][R10.64], R13 ;  /* 0x0000000d0a004986 */ /* 0x0001e2000c10153c */
[----:B------:R-:W-:-:S03]  /*187b0*/  IMAD.WIDE R24, R41, 0x2, R24 ;  /* 0x0000000229187825 */ /* 0x000fc600078e0218 */
[----:B------:R0:W-:Y:S01]  /*187c0*/  @P0 STG.E.U16 desc[UR60][R26.64], R47 ;  /* 0x0000002f1a000986 */ /* 0x0001e2000c10153c */
[----:B------:R-:W-:Y:S05]  /*187d0*/  @!P3 EXIT ;  /* 0x000000000000b94d */ /* 0x000fea0003800000 */
[----:B0-----:R-:W-:-:S05]  /*187e0*/  PRMT R12, R47, 0x7632, R12 ;  /* 0x000076322f0c7816 */ /* 0x001fca000000000c */
[----:B------:R-:W-:Y:S01]  /*187f0*/  STG.E.U16 desc[UR60][R24.64], R12 ;  /* 0x0000000c18007986 */ /* 0x000fe2000c10153c */
[----:B------:R-:W-:Y:S05]  /*18800*/  EXIT ;  /* 0x000000000000794d */ /* 0x000fea0003800000 */
.L_x_2:
[----:B------:R-:W-:-:S00]  /*18810*/  BRA `(.L_x_2) ;  /* 0xfffffffc00fc7947 */ /* 0x000fc0000383ffff */
[----:B------:R-:W-:-:S00]  /*18820*/  NOP ;  /* 0x0000000000007918 */ /* 0x000fc00000000000 */
        /* <DEDUP_REMOVED lines=13> */
.L_x_3:


//--------------------- .nv.shared.matmul_kernel  --------------------------
	.section	.nv.shared.matmul_kernel,"aw",@nobits
	.sectionflags	@""
	.align	16
	.zero		1024


//--------------------- .nv.shared.reserved.0     --------------------------
	.section	.nv.shared.reserved.0,"aw",@nobits
	.weak		__nv_reservedSMEM_offset_0_alias
	.size		__nv_reservedSMEM_offset_0_alias, 0, 0
	.other		__nv_reservedSMEM_offset_0_alias,@"STO_CUDA_RESERVED_SHARED STV_DEFAULT"
__nv_reservedSMEM_offset_0_alias:
	.zero		0


//--------------------- .nv.constant0.matmul_kernel --------------------------
	.section	.nv.constant0.matmul_kernel,"a",@progbits
	.sectionflags	@""
	.align	4
.nv.constant0.matmul_kernel:
	.zero		608


//--------------------- SYMBOLS --------------------------

	.type		.nv.reservedSmem.offset0,@object
	.size		.nv.reservedSmem.offset0,0x4
